	.target	sm_103a

	.elftype	@"ET_EXEC"


//--------------------- .note.nv.tkinfo           --------------------------
	.section	.note.nv.tkinfo,"",@"SHT_NOTE"
	.sectionflags	@"SHF_NOTE_NV_TKINFO"
	.tkinfo
        /*0018*/ 	.word	0x00000002
        /*0030*/ 	.string	""
        /*0030*/ 	.string	"ptxas"
        /*0030*/ 	.string	"Cuda compilation tools, release 13.0, V13.0.88"
        /*0030*/ 	.string	"Build cuda_13.0.r13.0/compiler.36424714_0"
        /*0030*/ 	.string	"-arch sm_103a -m 64 "



//--------------------- .note.nv.cuinfo           --------------------------
	.section	.note.nv.cuinfo,"",@"SHT_NOTE"
	.sectionflags	@"SHF_NOTE_NV_CUINFO"
        /*0018*/ 	.short	0x0002
        /*001a*/ 	.short	0x0067
        /*001c*/ 	.short	0x0082
	.zero		2


//--------------------- .nv.info                  --------------------------
	.section	.nv.info,"",@"SHT_CUDA_INFO"
	.align	4


	//----- nvinfo : EIATTR_REGCOUNT
	.align		4
        /*0000*/ 	.byte	0x04, 0x2f
        /*0002*/ 	.short	(.L_12 - .L_11)
	.align		4
.L_11:
        /*0004*/ 	.word	index@(_ZN7cutlass13device_kernelIN5flash11enable_sm90INS1_16FlashAttnFwdSm90INS1_25CollectiveMainloopFwdSm90ILi2EN4cute5tupleIJNS5_1CILi1EEES8_S8_EEENS6_IJNS7_ILi128EEENS7_ILi96EEENS7_ILi64EEEEEELi256ENS_10bfloat16_tEfNS_4arch4Sm90ELb1ELb0ELb0ELb1ELb1ELb1ELb1ELb1ELb0ELb1ELb0ELb0EEENS1_21CollectiveEpilogueFwdINS6_IJSA_NS7_ILi256EEESB_EEES9_SE_SG_Li256ELb1ELb1ELb0ELb0EEENS1_36VarlenDynamicPersistentTileSchedulerILi128ELi96ELi256ELi128ELb0ELb1ELb1ELb1ELb1ELb1EEEEEEEEEvNT_6ParamsE)
        /*0008*/ 	.word	0x00000004


	//----- nvinfo : EIATTR_FRAME_SIZE
	.align		4
.L_12:
        /*000c*/ 	.byte	0x04, 0x11
        /*000e*/ 	.short	(.L_14 - .L_13)
	.align		4
.L_13:
        /*0010*/ 	.word	index@(_ZN7cutlass13device_kernelIN5flash11enable_sm90INS1_16FlashAttnFwdSm90INS1_25CollectiveMainloopFwdSm90ILi2EN4cute5tupleIJNS5_1CILi1EEES8_S8_EEENS6_IJNS7_ILi128EEENS7_ILi96EEENS7_ILi64EEEEEELi256ENS_10bfloat16_tEfNS_4arch4Sm90ELb1ELb0ELb0ELb1ELb1ELb1ELb1ELb1ELb0ELb1ELb0ELb0EEENS1_21CollectiveEpilogueFwdINS6_IJSA_NS7_ILi256EEESB_EEES9_SE_SG_Li256ELb1ELb1ELb0ELb0EEENS1_36VarlenDynamicPersistentTileSchedulerILi128ELi96ELi256ELi128ELb0ELb1ELb1ELb1ELb1ELb1EEEEEEEEEvNT_6ParamsE)
        /*0014*/ 	.word	0x00000000


	//----- nvinfo : EIATTR_REGCOUNT
	.align		4
.L_14:
        /*0018*/ 	.byte	0x04, 0x2f
        /*001a*/ 	.short	(.L_16 - .L_15)
	.align		4
.L_15:
        /*001c*/ 	.word	index@(_ZN7cutlass13device_kernelIN5flash11enable_sm90INS1_16FlashAttnFwdSm90INS1_25CollectiveMainloopFwdSm90ILi2EN4cute5tupleIJNS5_1CILi1EEES8_S8_EEENS6_IJNS7_ILi128EEENS7_ILi96EEENS7_ILi64EEEEEELi256ENS_10bfloat16_tEfNS_4arch4Sm90ELb1ELb0ELb0ELb1ELb1ELb0ELb1ELb1ELb0ELb1ELb0ELb0EEENS1_21CollectiveEpilogueFwdINS6_IJSA_NS7_ILi256EEESB_EEES9_SE_SG_Li256ELb1ELb1ELb0ELb0EEENS1_36VarlenDynamicPersistentTileSchedulerILi128ELi96ELi256ELi128ELb0ELb1ELb1ELb1ELb1ELb1EEEEEEEEEvNT_6ParamsE)
        /*0020*/ 	.word	0x00000004


	//----- nvinfo : EIATTR_FRAME_SIZE
	.align		4
.L_16:
        /*0024*/ 	.byte	0x04, 0x11
        /*0026*/ 	.short	(.L_18 - .L_17)
	.align		4
.L_17:
        /*0028*/ 	.word	index@(_ZN7cutlass13device_kernelIN5flash11enable_sm90INS1_16FlashAttnFwdSm90INS1_25CollectiveMainloopFwdSm90ILi2EN4cute5tupleIJNS5_1CILi1EEES8_S8_EEENS6_IJNS7_ILi128EEENS7_ILi96EEENS7_ILi64EEEEEELi256ENS_10bfloat16_tEfNS_4arch4Sm90ELb1ELb0ELb0ELb1ELb1ELb0ELb1ELb1ELb0ELb1ELb0ELb0EEENS1_21CollectiveEpilogueFwdINS6_IJSA_NS7_ILi256EEESB_EEES9_SE_SG_Li256ELb1ELb1ELb0ELb0EEENS1_36VarlenDynamicPersistentTileSchedulerILi128ELi96ELi256ELi128ELb0ELb1ELb1ELb1ELb1ELb1EEEEEEEEEvNT_6ParamsE)
        /*002c*/ 	.word	0x00000000


	//----- nvinfo : EIATTR_REGCOUNT
	.align		4
.L_18:
        /*0030*/ 	.byte	0x04, 0x2f
        /*0032*/ 	.short	(.L_20 - .L_19)
	.align		4
.L_19:
        /*0034*/ 	.word	index@(_ZN7cutlass13device_kernelIN5flash11enable_sm90INS1_16FlashAttnFwdSm90INS1_25CollectiveMainloopFwdSm90ILi2EN4cute5tupleIJNS5_1CILi1EEES8_S8_EEENS6_IJNS7_ILi128EEENS7_ILi96EEENS7_ILi64EEEEEELi256ENS_10bfloat16_tEfNS_4arch4Sm90ELb1ELb0ELb0ELb1ELb1ELb1ELb0ELb1ELb0ELb1ELb0ELb0EEENS1_21CollectiveEpilogueFwdINS6_IJSA_NS7_ILi256EEESB_EEES9_SE_SG_Li256ELb1ELb1ELb0ELb0EEENS1_36VarlenDynamicPersistentTileSchedulerILi128ELi96ELi256ELi128ELb0ELb1ELb1ELb1ELb1ELb1EEEEEEEEEvNT_6ParamsE)
        /*0038*/ 	.word	0x00000004


	//----- nvinfo : EIATTR_FRAME_SIZE
	.align		4
.L_20:
        /*003c*/ 	.byte	0x04, 0x11
        /*003e*/ 	.short	(.L_22 - .L_21)
	.align		4
.L_21:
        /*0040*/ 	.word	index@(_ZN7cutlass13device_kernelIN5flash11enable_sm90INS1_16FlashAttnFwdSm90INS1_25CollectiveMainloopFwdSm90ILi2EN4cute5tupleIJNS5_1CILi1EEES8_S8_EEENS6_IJNS7_ILi128EEENS7_ILi96EEENS7_ILi64EEEEEELi256ENS_10bfloat16_tEfNS_4arch4Sm90ELb1ELb0ELb0ELb1ELb1ELb1ELb0ELb1ELb0ELb1ELb0ELb0EEENS1_21CollectiveEpilogueFwdINS6_IJSA_NS7_ILi256EEESB_EEES9_SE_SG_Li256ELb1ELb1ELb0ELb0EEENS1_36VarlenDynamicPersistentTileSchedulerILi128ELi96ELi256ELi128ELb0ELb1ELb1ELb1ELb1ELb1EEEEEEEEEvNT_6ParamsE)
        /*0044*/ 	.word	0x00000000


	//----- nvinfo : EIATTR_REGCOUNT
	.align		4
.L_22:
        /*0048*/ 	.byte	0x04, 0x2f
        /*004a*/ 	.short	(.L_24 - .L_23)
	.align		4
.L_23:
        /*004c*/ 	.word	index@(_ZN7cutlass13device_kernelIN5flash11enable_sm90INS1_16FlashAttnFwdSm90INS1_25CollectiveMainloopFwdSm90ILi2EN4cute5tupleIJNS5_1CILi1EEES8_S8_EEENS6_IJNS7_ILi128EEENS7_ILi96EEENS7_ILi64EEEEEELi256ENS_10bfloat16_tEfNS_4arch4Sm90ELb1ELb0ELb0ELb1ELb1ELb0ELb0ELb1ELb0ELb1ELb0ELb0EEENS1_21CollectiveEpilogueFwdINS6_IJSA_NS7_ILi256EEESB_EEES9_SE_SG_Li256ELb1ELb1ELb0ELb0EEENS1_36VarlenDynamicPersistentTileSchedulerILi128ELi96ELi256ELi128ELb0ELb1ELb1ELb1ELb1ELb1EEEEEEEEEvNT_6ParamsE)
        /*0050*/ 	.word	0x00000004


	//----- nvinfo : EIATTR_FRAME_SIZE
	.align		4
.L_24:
        /*0054*/ 	.byte	0x04, 0x11
        /*0056*/ 	.short	(.L_26 - .L_25)
	.align		4
.L_25:
        /*0058*/ 	.word	index@(_ZN7cutlass13device_kernelIN5flash11enable_sm90INS1_16FlashAttnFwdSm90INS1_25CollectiveMainloopFwdSm90ILi2EN4cute5tupleIJNS5_1CILi1EEES8_S8_EEENS6_IJNS7_ILi128EEENS7_ILi96EEENS7_ILi64EEEEEELi256ENS_10bfloat16_tEfNS_4arch4Sm90ELb1ELb0ELb0ELb1ELb1ELb0ELb0ELb1ELb0ELb1ELb0ELb0EEENS1_21CollectiveEpilogueFwdINS6_IJSA_NS7_ILi256EEESB_EEES9_SE_SG_Li256ELb1ELb1ELb0ELb0EEENS1_36VarlenDynamicPersistentTileSchedulerILi128ELi96ELi256ELi128ELb0ELb1ELb1ELb1ELb1ELb1EEEEEEEEEvNT_6ParamsE)
        /*005c*/ 	.word	0x00000000


	//----- nvinfo : EIATTR_REGCOUNT
	.align		4
.L_26:
        /*0060*/ 	.byte	0x04, 0x2f
        /*0062*/ 	.short	(.L_28 - .L_27)
	.align		4
.L_27:
        /*0064*/ 	.word	index@(_ZN7cutlass13device_kernelIN5flash11enable_sm90INS1_16FlashAttnFwdSm90INS1_25CollectiveMainloopFwdSm90ILi2EN4cute5tupleIJNS5_1CILi1EEES8_S8_EEENS6_IJNS7_ILi128EEENS7_ILi96EEENS7_ILi64EEEEEELi256ENS_10bfloat16_tEfNS_4arch4Sm90ELb1ELb0ELb0ELb0ELb1ELb0ELb1ELb1ELb0ELb1ELb0ELb0EEENS1_21CollectiveEpilogueFwdINS6_IJSA_NS7_ILi256EEESB_EEES9_SE_SG_Li256ELb0ELb1ELb0ELb0EEENS1_30DynamicPersistentTileSchedulerILi256ELi128ELb0ELb1ELb1EEEEEEEEEvNT_6ParamsE)
        /*0068*/ 	.word	0x00000004


	//----- nvinfo : EIATTR_FRAME_SIZE
	.align		4
.L_28:
        /*006c*/ 	.byte	0x04, 0x11
        /*006e*/ 	.short	(.L_30 - .L_29)
	.align		4
.L_29:
        /*0070*/ 	.word	index@(_ZN7cutlass13device_kernelIN5flash11enable_sm90INS1_16FlashAttnFwdSm90INS1_25CollectiveMainloopFwdSm90ILi2EN4cute5tupleIJNS5_1CILi1EEES8_S8_EEENS6_IJNS7_ILi128EEENS7_ILi96EEENS7_ILi64EEEEEELi256ENS_10bfloat16_tEfNS_4arch4Sm90ELb1ELb0ELb0ELb0ELb1ELb0ELb1ELb1ELb0ELb1ELb0ELb0EEENS1_21CollectiveEpilogueFwdINS6_IJSA_NS7_ILi256EEESB_EEES9_SE_SG_Li256ELb0ELb1ELb0ELb0EEENS1_30DynamicPersistentTileSchedulerILi256ELi128ELb0ELb1ELb1EEEEEEEEEvNT_6ParamsE)
        /*0074*/ 	.word	0x00000000


	//----- nvinfo : EIATTR_REGCOUNT
	.align		4
.L_30:
        /*0078*/ 	.byte	0x04, 0x2f
        /*007a*/ 	.short	(.L_32 - .L_31)
	.align		4
.L_31:
        /*007c*/ 	.word	index@(_ZN7cutlass13device_kernelIN5flash11enable_sm90INS1_16FlashAttnFwdSm90INS1_25CollectiveMainloopFwdSm90ILi2EN4cute5tupleIJNS5_1CILi1EEES8_S8_EEENS6_IJNS7_ILi128EEENS7_ILi96EEENS7_ILi64EEEEEELi256ENS_10bfloat16_tEfNS_4arch4Sm90ELb1ELb0ELb0ELb0ELb1ELb0ELb0ELb1ELb0ELb1ELb0ELb0EEENS1_21CollectiveEpilogueFwdINS6_IJSA_NS7_ILi256EEESB_EEES9_SE_SG_Li256ELb0ELb1ELb0ELb0EEENS1_30DynamicPersistentTileSchedulerILi256ELi128ELb0ELb1ELb1EEEEEEEEEvNT_6ParamsE)
        /*0080*/ 	.word	0x00000004


	//----- nvinfo : EIATTR_FRAME_SIZE
	.align		4
.L_32:
        /*0084*/ 	.byte	0x04, 0x11
        /*0086*/ 	.short	(.L_34 - .L_33)
	.align		4
.L_33:
        /*0088*/ 	.word	index@(_ZN7cutlass13device_kernelIN5flash11enable_sm90INS1_16FlashAttnFwdSm90INS1_25CollectiveMainloopFwdSm90ILi2EN4cute5tupleIJNS5_1CILi1EEES8_S8_EEENS6_IJNS7_ILi128EEENS7_ILi96EEENS7_ILi64EEEEEELi256ENS_10bfloat16_tEfNS_4arch4Sm90ELb1ELb0ELb0ELb0ELb1ELb0ELb0ELb1ELb0ELb1ELb0ELb0EEENS1_21CollectiveEpilogueFwdINS6_IJSA_NS7_ILi256EEESB_EEES9_SE_SG_Li256ELb0ELb1ELb0ELb0EEENS1_30DynamicPersistentTileSchedulerILi256ELi128ELb0ELb1ELb1EEEEEEEEEvNT_6ParamsE)
        /*008c*/ 	.word	0x00000000


	//----- nvinfo : EIATTR_REGCOUNT
	.align		4
.L_34:
        /*0090*/ 	.byte	0x04, 0x2f
        /*0092*/ 	.short	(.L_36 - .L_35)
	.align		4
.L_35:
        /*0094*/ 	.word	index@(_ZN7cutlass13device_kernelIN5flash11enable_sm90INS1_16FlashAttnFwdSm90INS1_25CollectiveMainloopFwdSm90ILi2EN4cute5tupleIJNS5_1CILi1EEES8_S8_EEENS6_IJNS7_ILi128EEENS7_ILi96EEENS7_ILi64EEEEEELi256ENS_10bfloat16_tEfNS_4arch4Sm90ELb0ELb1ELb0ELb1ELb1ELb1ELb1ELb1ELb0ELb1ELb0ELb0EEENS1_21CollectiveEpilogueFwdINS6_IJSA_NS7_ILi256EEESB_EEES9_SE_SG_Li256ELb1ELb1ELb0ELb0EEENS1_36VarlenDynamicPersistentTileSchedulerILi128ELi96ELi256ELi128ELb0ELb1ELb1ELb1ELb0ELb1EEEEEEEEEvNT_6ParamsE)
        /*0098*/ 	.word	0x00000004


	//----- nvinfo : EIATTR_FRAME_SIZE
	.align		4
.L_36:
        /*009c*/ 	.byte	0x04, 0x11
        /*009e*/ 	.short	(.L_38 - .L_37)
	.align		4
.L_37:
        /*00a0*/ 	.word	index@(_ZN7cutlass13device_kernelIN5flash11enable_sm90INS1_16FlashAttnFwdSm90INS1_25CollectiveMainloopFwdSm90ILi2EN4cute5tupleIJNS5_1CILi1EEES8_S8_EEENS6_IJNS7_ILi128EEENS7_ILi96EEENS7_ILi64EEEEEELi256ENS_10bfloat16_tEfNS_4arch4Sm90ELb0ELb1ELb0ELb1ELb1ELb1ELb1ELb1ELb0ELb1ELb0ELb0EEENS1_21CollectiveEpilogueFwdINS6_IJSA_NS7_ILi256EEESB_EEES9_SE_SG_Li256ELb1ELb1ELb0ELb0EEENS1_36VarlenDynamicPersistentTileSchedulerILi128ELi96ELi256ELi128ELb0ELb1ELb1ELb1ELb0ELb1EEEEEEEEEvNT_6ParamsE)
        /*00a4*/ 	.word	0x00000000


	//----- nvinfo : EIATTR_REGCOUNT
	.align		4
.L_38:
        /*00a8*/ 	.byte	0x04, 0x2f
        /*00aa*/ 	.short	(.L_40 - .L_39)
	.align		4
.L_39:
        /*00ac*/ 	.word	index@(_ZN7cutlass13device_kernelIN5flash11enable_sm90INS1_16FlashAttnFwdSm90INS1_25CollectiveMainloopFwdSm90ILi2EN4cute5tupleIJNS5_1CILi1EEES8_S8_EEENS6_IJNS7_ILi128EEENS7_ILi96EEENS7_ILi64EEEEEELi256ENS_10bfloat16_tEfNS_4arch4Sm90ELb0ELb1ELb0ELb1ELb1ELb0ELb1ELb1ELb0ELb1ELb0ELb0EEENS1_21CollectiveEpilogueFwdINS6_IJSA_NS7_ILi256EEESB_EEES9_SE_SG_Li256ELb1ELb1ELb0ELb0EEENS1_36VarlenDynamicPersistentTileSchedulerILi128ELi96ELi256ELi128ELb0ELb1ELb1ELb1ELb0ELb1EEEEEEEEEvNT_6ParamsE)
        /*00b0*/ 	.word	0x00000004


	//----- nvinfo : EIATTR_FRAME_SIZE
	.align		4
.L_40:
        /*00b4*/ 	.byte	0x04, 0x11
        /*00b6*/ 	.short	(.L_42 - .L_41)
	.align		4
.L_41:
        /*00b8*/ 	.word	index@(_ZN7cutlass13device_kernelIN5flash11enable_sm90INS1_16FlashAttnFwdSm90INS1_25CollectiveMainloopFwdSm90ILi2EN4cute5tupleIJNS5_1CILi1EEES8_S8_EEENS6_IJNS7_ILi128EEENS7_ILi96EEENS7_ILi64EEEEEELi256ENS_10bfloat16_tEfNS_4arch4Sm90ELb0ELb1ELb0ELb1ELb1ELb0ELb1ELb1ELb0ELb1ELb0ELb0EEENS1_21CollectiveEpilogueFwdINS6_IJSA_NS7_ILi256EEESB_EEES9_SE_SG_Li256ELb1ELb1ELb0ELb0EEENS1_36VarlenDynamicPersistentTileSchedulerILi128ELi96ELi256ELi128ELb0ELb1ELb1ELb1ELb0ELb1EEEEEEEEEvNT_6ParamsE)
        /*00bc*/ 	.word	0x00000000


	//----- nvinfo : EIATTR_REGCOUNT
	.align		4
.L_42:
        /*00c0*/ 	.byte	0x04, 0x2f
        /*00c2*/ 	.short	(.L_44 - .L_43)
	.align		4
.L_43:
        /*00c4*/ 	.word	index@(_ZN7cutlass13device_kernelIN5flash11enable_sm90INS1_16FlashAttnFwdSm90INS1_25CollectiveMainloopFwdSm90ILi2EN4cute5tupleIJNS5_1CILi1EEES8_S8_EEENS6_IJNS7_ILi128EEENS7_ILi96EEENS7_ILi64EEEEEELi256ENS_10bfloat16_tEfNS_4arch4Sm90ELb0ELb1ELb0ELb1ELb1ELb1ELb0ELb1ELb0ELb1ELb0ELb0EEENS1_21CollectiveEpilogueFwdINS6_IJSA_NS7_ILi256EEESB_EEES9_SE_SG_Li256ELb1ELb1ELb0ELb0EEENS1_36VarlenDynamicPersistentTileSchedulerILi128ELi96ELi256ELi128ELb0ELb1ELb1ELb1ELb0ELb1EEEEEEEEEvNT_6ParamsE)
        /*00c8*/ 	.word	0x00000004


	//----- nvinfo : EIATTR_FRAME_SIZE
	.align		4
.L_44:
        /*00cc*/ 	.byte	0x04, 0x11
        /*00ce*/ 	.short	(.L_46 - .L_45)
	.align		4
.L_45:
        /*00d0*/ 	.word	index@(_ZN7cutlass13device_kernelIN5flash11enable_sm90INS1_16FlashAttnFwdSm90INS1_25CollectiveMainloopFwdSm90ILi2EN4cute5tupleIJNS5_1CILi1EEES8_S8_EEENS6_IJNS7_ILi128EEENS7_ILi96EEENS7_ILi64EEEEEELi256ENS_10bfloat16_tEfNS_4arch4Sm90ELb0ELb1ELb0ELb1ELb1ELb1ELb0ELb1ELb0ELb1ELb0ELb0EEENS1_21CollectiveEpilogueFwdINS6_IJSA_NS7_ILi256EEESB_EEES9_SE_SG_Li256ELb1ELb1ELb0ELb0EEENS1_36VarlenDynamicPersistentTileSchedulerILi128ELi96ELi256ELi128ELb0ELb1ELb1ELb1ELb0ELb1EEEEEEEEEvNT_6ParamsE)
        /*00d4*/ 	.word	0x00000000


	//----- nvinfo : EIATTR_REGCOUNT
	.align		4
.L_46:
        /*00d8*/ 	.byte	0x04, 0x2f
        /*00da*/ 	.short	(.L_48 - .L_47)
	.align		4
.L_47:
        /*00dc*/ 	.word	index@(_ZN7cutlass13device_kernelIN5flash11enable_sm90INS1_16FlashAttnFwdSm90INS1_25CollectiveMainloopFwdSm90ILi2EN4cute5tupleIJNS5_1CILi1EEES8_S8_EEENS6_IJNS7_ILi128EEENS7_ILi96EEENS7_ILi64EEEEEELi256ENS_10bfloat16_tEfNS_4arch4Sm90ELb0ELb1ELb0ELb1ELb1ELb0ELb0ELb1ELb0ELb1ELb0ELb0EEENS1_21CollectiveEpilogueFwdINS6_IJSA_NS7_ILi256EEESB_EEES9_SE_SG_Li256ELb1ELb1ELb0ELb0EEENS1_36VarlenDynamicPersistentTileSchedulerILi128ELi96ELi256ELi128ELb0ELb1ELb1ELb1ELb0ELb1EEEEEEEEEvNT_6ParamsE)
        /*00e0*/ 	.word	0x00000004


	//----- nvinfo : EIATTR_FRAME_SIZE
	.align		4
.L_48:
        /*00e4*/ 	.byte	0x04, 0x11
        /*00e6*/ 	.short	(.L_50 - .L_49)
	.align		4
.L_49:
        /*00e8*/ 	.word	index@(_ZN7cutlass13device_kernelIN5flash11enable_sm90INS1_16FlashAttnFwdSm90INS1_25CollectiveMainloopFwdSm90ILi2EN4cute5tupleIJNS5_1CILi1EEES8_S8_EEENS6_IJNS7_ILi128EEENS7_ILi96EEENS7_ILi64EEEEEELi256ENS_10bfloat16_tEfNS_4arch4Sm90ELb0ELb1ELb0ELb1ELb1ELb0ELb0ELb1ELb0ELb1ELb0ELb0EEENS1_21CollectiveEpilogueFwdINS6_IJSA_NS7_ILi256EEESB_EEES9_SE_SG_Li256ELb1ELb1ELb0ELb0EEENS1_36VarlenDynamicPersistentTileSchedulerILi128ELi96ELi256ELi128ELb0ELb1ELb1ELb1ELb0ELb1EEEEEEEEEvNT_6ParamsE)
        /*00ec*/ 	.word	0x00000000


	//----- nvinfo : EIATTR_REGCOUNT
	.align		4
.L_50:
        /*00f0*/ 	.byte	0x04, 0x2f
        /*00f2*/ 	.short	(.L_52 - .L_51)
	.align		4
.L_51:
        /*00f4*/ 	.word	index@(_ZN7cutlass13device_kernelIN5flash11enable_sm90INS1_16FlashAttnFwdSm90INS1_25CollectiveMainloopFwdSm90ILi2EN4cute5tupleIJNS5_1CILi1EEES8_S8_EEENS6_IJNS7_ILi128EEENS7_ILi96EEENS7_ILi64EEEEEELi256ENS_10bfloat16_tEfNS_4arch4Sm90ELb0ELb1ELb0ELb0ELb1ELb0ELb1ELb1ELb0ELb1ELb0ELb0EEENS1_21CollectiveEpilogueFwdINS6_IJSA_NS7_ILi256EEESB_EEES9_SE_SG_Li256ELb0ELb1ELb0ELb0EEENS1_30DynamicPersistentTileSchedulerILi256ELi128ELb0ELb1ELb1EEEEEEEEEvNT_6ParamsE)
        /*00f8*/ 	.word	0x00000004


	//----- nvinfo : EIATTR_FRAME_SIZE
	.align		4
.L_52:
        /*00fc*/ 	.byte	0x04, 0x11
        /*00fe*/ 	.short	(.L_54 - .L_53)
	.align		4
.L_53:
        /*0100*/ 	.word	index@(_ZN7cutlass13device_kernelIN5flash11enable_sm90INS1_16FlashAttnFwdSm90INS1_25CollectiveMainloopFwdSm90ILi2EN4cute5tupleIJNS5_1CILi1EEES8_S8_EEENS6_IJNS7_ILi128EEENS7_ILi96EEENS7_ILi64EEEEEELi256ENS_10bfloat16_tEfNS_4arch4Sm90ELb0ELb1ELb0ELb0ELb1ELb0ELb1ELb1ELb0ELb1ELb0ELb0EEENS1_21CollectiveEpilogueFwdINS6_IJSA_NS7_ILi256EEESB_EEES9_SE_SG_Li256ELb0ELb1ELb0ELb0EEENS1_30DynamicPersistentTileSchedulerILi256ELi128ELb0ELb1ELb1EEEEEEEEEvNT_6ParamsE)
        /*0104*/ 	.word	0x00000000


	//----- nvinfo : EIATTR_REGCOUNT
	.align		4
.L_54:
        /*0108*/ 	.byte	0x04, 0x2f
        /*010a*/ 	.short	(.L_56 - .L_55)
	.align		4
.L_55:
        /*010c*/ 	.word	index@(_ZN7cutlass13device_kernelIN5flash11enable_sm90INS1_16FlashAttnFwdSm90INS1_25CollectiveMainloopFwdSm90ILi2EN4cute5tupleIJNS5_1CILi1EEES8_S8_EEENS6_IJNS7_ILi128EEENS7_ILi96EEENS7_ILi64EEEEEELi256ENS_10bfloat16_tEfNS_4arch4Sm90ELb0ELb1ELb0ELb0ELb1ELb0ELb0ELb1ELb0ELb1ELb0ELb0EEENS1_21CollectiveEpilogueFwdINS6_IJSA_NS7_ILi256EEESB_EEES9_SE_SG_Li256ELb0ELb1ELb0ELb0EEENS1_30DynamicPersistentTileSchedulerILi256ELi128ELb0ELb1ELb1EEEEEEEEEvNT_6ParamsE)
        /*0110*/ 	.word	0x00000004


	//----- nvinfo : EIATTR_FRAME_SIZE
	.align		4
.L_56:
        /*0114*/ 	.byte	0x04, 0x11
        /*0116*/ 	.short	(.L_58 - .L_57)
	.align		4
.L_57:
        /*0118*/ 	.word	index@(_ZN7cutlass13device_kernelIN5flash11enable_sm90INS1_16FlashAttnFwdSm90INS1_25CollectiveMainloopFwdSm90ILi2EN4cute5tupleIJNS5_1CILi1EEES8_S8_EEENS6_IJNS7_ILi128EEENS7_ILi96EEENS7_ILi64EEEEEELi256ENS_10bfloat16_tEfNS_4arch4Sm90ELb0ELb1ELb0ELb0ELb1ELb0ELb0ELb1ELb0ELb1ELb0ELb0EEENS1_21CollectiveEpilogueFwdINS6_IJSA_NS7_ILi256EEESB_EEES9_SE_SG_Li256ELb0ELb1ELb0ELb0EEENS1_30DynamicPersistentTileSchedulerILi256ELi128ELb0ELb1ELb1EEEEEEEEEvNT_6ParamsE)
        /*011c*/ 	.word	0x00000000


	//----- nvinfo : EIATTR_REGCOUNT
	.align		4
.L_58:
        /*0120*/ 	.byte	0x04, 0x2f
        /*0122*/ 	.short	(.L_60 - .L_59)
	.align		4
.L_59:
        /*0124*/ 	.word	index@(_ZN7cutlass13device_kernelIN5flash11enable_sm90INS1_16FlashAttnFwdSm90INS1_25CollectiveMainloopFwdSm90ILi2EN4cute5tupleIJNS5_1CILi1EEES8_S8_EEENS6_IJNS7_ILi128EEENS7_ILi96EEENS7_ILi64EEEEEELi256ENS_10bfloat16_tEfNS_4arch4Sm90ELb0ELb0ELb0ELb1ELb1ELb1ELb1ELb1ELb0ELb1ELb0ELb0EEENS1_21CollectiveEpilogueFwdINS6_IJSA_NS7_ILi256EEESB_EEES9_SE_SG_Li256ELb1ELb1ELb0ELb0EEENS1_36VarlenDynamicPersistentTileSchedulerILi128ELi96ELi256ELi128ELb0ELb1ELb1ELb0ELb1ELb1EEEEEEEEEvNT_6ParamsE)
        /*0128*/ 	.word	0x00000004


	//----- nvinfo : EIATTR_FRAME_SIZE
	.align		4
.L_60:
        /*012c*/ 	.byte	0x04, 0x11
        /*012e*/ 	.short	(.L_62 - .L_61)
	.align		4
.L_61:
        /*0130*/ 	.word	index@(_ZN7cutlass13device_kernelIN5flash11enable_sm90INS1_16FlashAttnFwdSm90INS1_25CollectiveMainloopFwdSm90ILi2EN4cute5tupleIJNS5_1CILi1EEES8_S8_EEENS6_IJNS7_ILi128EEENS7_ILi96EEENS7_ILi64EEEEEELi256ENS_10bfloat16_tEfNS_4arch4Sm90ELb0ELb0ELb0ELb1ELb1ELb1ELb1ELb1ELb0ELb1ELb0ELb0EEENS1_21CollectiveEpilogueFwdINS6_IJSA_NS7_ILi256EEESB_EEES9_SE_SG_Li256ELb1ELb1ELb0ELb0EEENS1_36VarlenDynamicPersistentTileSchedulerILi128ELi96ELi256ELi128ELb0ELb1ELb1ELb0ELb1ELb1EEEEEEEEEvNT_6ParamsE)
        /*0134*/ 	.word	0x00000000


	//----- nvinfo : EIATTR_REGCOUNT
	.align		4
.L_62:
        /*0138*/ 	.byte	0x04, 0x2f
        /*013a*/ 	.short	(.L_64 - .L_63)
	.align		4
.L_63:
        /*013c*/ 	.word	index@(_ZN7cutlass13device_kernelIN5flash11enable_sm90INS1_16FlashAttnFwdSm90INS1_25CollectiveMainloopFwdSm90ILi2EN4cute5tupleIJNS5_1CILi1EEES8_S8_EEENS6_IJNS7_ILi128EEENS7_ILi96EEENS7_ILi64EEEEEELi256ENS_10bfloat16_tEfNS_4arch4Sm90ELb0ELb0ELb0ELb1ELb1ELb0ELb1ELb1ELb0ELb1ELb0ELb0EEENS1_21CollectiveEpilogueFwdINS6_IJSA_NS7_ILi256EEESB_EEES9_SE_SG_Li256ELb1ELb1ELb0ELb0EEENS1_36VarlenDynamicPersistentTileSchedulerILi128ELi96ELi256ELi128ELb0ELb1ELb1ELb0ELb1ELb1EEEEEEEEEvNT_6ParamsE)
        /*0140*/ 	.word	0x00000004


	//----- nvinfo : EIATTR_FRAME_SIZE
	.align		4
.L_64:
        /*0144*/ 	.byte	0x04, 0x11
        /*0146*/ 	.short	(.L_66 - .L_65)
	.align		4
.L_65:
        /*0148*/ 	.word	index@(_ZN7cutlass13device_kernelIN5flash11enable_sm90INS1_16FlashAttnFwdSm90INS1_25CollectiveMainloopFwdSm90ILi2EN4cute5tupleIJNS5_1CILi1EEES8_S8_EEENS6_IJNS7_ILi128EEENS7_ILi96EEENS7_ILi64EEEEEELi256ENS_10bfloat16_tEfNS_4arch4Sm90ELb0ELb0ELb0ELb1ELb1ELb0ELb1ELb1ELb0ELb1ELb0ELb0EEENS1_21CollectiveEpilogueFwdINS6_IJSA_NS7_ILi256EEESB_EEES9_SE_SG_Li256ELb1ELb1ELb0ELb0EEENS1_36VarlenDynamicPersistentTileSchedulerILi128ELi96ELi256ELi128ELb0ELb1ELb1ELb0ELb1ELb1EEEEEEEEEvNT_6ParamsE)
        /*014c*/ 	.word	0x00000000


	//----- nvinfo : EIATTR_REGCOUNT
	.align		4
.L_66:
        /*0150*/ 	.byte	0x04, 0x2f
        /*0152*/ 	.short	(.L_68 - .L_67)
	.align		4
.L_67:
        /*0154*/ 	.word	index@(_ZN7cutlass13device_kernelIN5flash11enable_sm90INS1_16FlashAttnFwdSm90INS1_25CollectiveMainloopFwdSm90ILi2EN4cute5tupleIJNS5_1CILi1EEES8_S8_EEENS6_IJNS7_ILi128EEENS7_ILi96EEENS7_ILi64EEEEEELi256ENS_10bfloat16_tEfNS_4arch4Sm90ELb0ELb0ELb0ELb1ELb1ELb1ELb0ELb1ELb0ELb1ELb0ELb0EEENS1_21CollectiveEpilogueFwdINS6_IJSA_NS7_ILi256EEESB_EEES9_SE_SG_Li256ELb1ELb1ELb0ELb0EEENS1_36VarlenDynamicPersistentTileSchedulerILi128ELi96ELi256ELi128ELb0ELb1ELb1ELb0ELb1ELb1EEEEEEEEEvNT_6ParamsE)
        /*0158*/ 	.word	0x00000004


	//----- nvinfo : EIATTR_FRAME_SIZE
	.align		4
.L_68:
        /*015c*/ 	.byte	0x04, 0x11
        /*015e*/ 	.short	(.L_70 - .L_69)
	.align		4
.L_69:
        /*0160*/ 	.word	index@(_ZN7cutlass13device_kernelIN5flash11enable_sm90INS1_16FlashAttnFwdSm90INS1_25CollectiveMainloopFwdSm90ILi2EN4cute5tupleIJNS5_1CILi1EEES8_S8_EEENS6_IJNS7_ILi128EEENS7_ILi96EEENS7_ILi64EEEEEELi256ENS_10bfloat16_tEfNS_4arch4Sm90ELb0ELb0ELb0ELb1ELb1ELb1ELb0ELb1ELb0ELb1ELb0ELb0EEENS1_21CollectiveEpilogueFwdINS6_IJSA_NS7_ILi256EEESB_EEES9_SE_SG_Li256ELb1ELb1ELb0ELb0EEENS1_36VarlenDynamicPersistentTileSchedulerILi128ELi96ELi256ELi128ELb0ELb1ELb1ELb0ELb1ELb1EEEEEEEEEvNT_6ParamsE)
        /*0164*/ 	.word	0x00000000


	//----- nvinfo : EIATTR_REGCOUNT
	.align		4
.L_70:
        /*0168*/ 	.byte	0x04, 0x2f
        /*016a*/ 	.short	(.L_72 - .L_71)
	.align		4
.L_71:
        /*016c*/ 	.word	index@(_ZN7cutlass13device_kernelIN5flash11enable_sm90INS1_16FlashAttnFwdSm90INS1_25CollectiveMainloopFwdSm90ILi2EN4cute5tupleIJNS5_1CILi1EEES8_S8_EEENS6_IJNS7_ILi128EEENS7_ILi96EEENS7_ILi64EEEEEELi256ENS_10bfloat16_tEfNS_4arch4Sm90ELb0ELb0ELb0ELb1ELb1ELb0ELb0ELb1ELb0ELb1ELb0ELb0EEENS1_21CollectiveEpilogueFwdINS6_IJSA_NS7_ILi256EEESB_EEES9_SE_SG_Li256ELb1ELb1ELb0ELb0EEENS1_36VarlenDynamicPersistentTileSchedulerILi128ELi96ELi256ELi128ELb0ELb1ELb1ELb0ELb1ELb1EEEEEEEEEvNT_6ParamsE)
        /*0170*/ 	.word	0x00000004


	//----- nvinfo : EIATTR_FRAME_SIZE
	.align		4
.L_72:
        /*0174*/ 	.byte	0x04, 0x11
        /*0176*/ 	.short	(.L_74 - .L_73)
	.align		4
.L_73:
        /*0178*/ 	.word	index@(_ZN7cutlass13device_kernelIN5flash11enable_sm90INS1_16FlashAttnFwdSm90INS1_25CollectiveMainloopFwdSm90ILi2EN4cute5tupleIJNS5_1CILi1EEES8_S8_EEENS6_IJNS7_ILi128EEENS7_ILi96EEENS7_ILi64EEEEEELi256ENS_10bfloat16_tEfNS_4arch4Sm90ELb0ELb0ELb0ELb1ELb1ELb0ELb0ELb1ELb0ELb1ELb0ELb0EEENS1_21CollectiveEpilogueFwdINS6_IJSA_NS7_ILi256EEESB_EEES9_SE_SG_Li256ELb1ELb1ELb0ELb0EEENS1_36VarlenDynamicPersistentTileSchedulerILi128ELi96ELi256ELi128ELb0ELb1ELb1ELb0ELb1ELb1EEEEEEEEEvNT_6ParamsE)
        /*017c*/ 	.word	0x00000000


	//----- nvinfo : EIATTR_REGCOUNT
	.align		4
.L_74:
        /*0180*/ 	.byte	0x04, 0x2f
        /*0182*/ 	.short	(.L_76 - .L_75)
	.align		4
.L_75:
        /*0184*/ 	.word	index@(_ZN7cutlass13device_kernelIN5flash11enable_sm90INS1_16FlashAttnFwdSm90INS1_25CollectiveMainloopFwdSm90ILi2EN4cute5tupleIJNS5_1CILi1EEES8_S8_EEENS6_IJNS7_ILi128EEENS7_ILi96EEENS7_ILi64EEEEEELi256ENS_10bfloat16_tEfNS_4arch4Sm90ELb0ELb0ELb0ELb0ELb1ELb0ELb1ELb1ELb0ELb1ELb0ELb0EEENS1_21CollectiveEpilogueFwdINS6_IJSA_NS7_ILi256EEESB_EEES9_SE_SG_Li256ELb0ELb1ELb0ELb0EEENS1_29StaticPersistentTileSchedulerILb0EEEEEEEEEvNT_6ParamsE)
        /*0188*/ 	.word	0x00000004


	//----- nvinfo : EIATTR_FRAME_SIZE
	.align		4
.L_76:
        /*018c*/ 	.byte	0x04, 0x11
        /*018e*/ 	.short	(.L_78 - .L_77)
	.align		4
.L_77:
        /*0190*/ 	.word	index@(_ZN7cutlass13device_kernelIN5flash11enable_sm90INS1_16FlashAttnFwdSm90INS1_25CollectiveMainloopFwdSm90ILi2EN4cute5tupleIJNS5_1CILi1EEES8_S8_EEENS6_IJNS7_ILi128EEENS7_ILi96EEENS7_ILi64EEEEEELi256ENS_10bfloat16_tEfNS_4arch4Sm90ELb0ELb0ELb0ELb0ELb1ELb0ELb1ELb1ELb0ELb1ELb0ELb0EEENS1_21CollectiveEpilogueFwdINS6_IJSA_NS7_ILi256EEESB_EEES9_SE_SG_Li256ELb0ELb1ELb0ELb0EEENS1_29StaticPersistentTileSchedulerILb0EEEEEEEEEvNT_6ParamsE)
        /*0194*/ 	.word	0x00000000


	//----- nvinfo : EIATTR_REGCOUNT
	.align		4
.L_78:
        /*0198*/ 	.byte	0x04, 0x2f
        /*019a*/ 	.short	(.L_80 - .L_79)
	.align		4
.L_79:
        /*019c*/ 	.word	index@(_ZN7cutlass13device_kernelIN5flash11enable_sm90INS1_16FlashAttnFwdSm90INS1_25CollectiveMainloopFwdSm90ILi2EN4cute5tupleIJNS5_1CILi1EEES8_S8_EEENS6_IJNS7_ILi128EEENS7_ILi96EEENS7_ILi64EEEEEELi256ENS_10bfloat16_tEfNS_4arch4Sm90ELb0ELb0ELb0ELb0ELb1ELb0ELb0ELb1ELb0ELb1ELb0ELb0EEENS1_21CollectiveEpilogueFwdINS6_IJSA_NS7_ILi256EEESB_EEES9_SE_SG_Li256ELb0ELb1ELb0ELb0EEENS1_29StaticPersistentTileSchedulerILb0EEEEEEEEEvNT_6ParamsE)
        /*01a0*/ 	.word	0x00000004


	//----- nvinfo : EIATTR_FRAME_SIZE
	.align		4
.L_80:
        /*01a4*/ 	.byte	0x04, 0x11
        /*01a6*/ 	.short	(.L_82 - .L_81)
	.align		4
.L_81:
        /*01a8*/ 	.word	index@(_ZN7cutlass13device_kernelIN5flash11enable_sm90INS1_16FlashAttnFwdSm90INS1_25CollectiveMainloopFwdSm90ILi2EN4cute5tupleIJNS5_1CILi1EEES8_S8_EEENS6_IJNS7_ILi128EEENS7_ILi96EEENS7_ILi64EEEEEELi256ENS_10bfloat16_tEfNS_4arch4Sm90ELb0ELb0ELb0ELb0ELb1ELb0ELb0ELb1ELb0ELb1ELb0ELb0EEENS1_21CollectiveEpilogueFwdINS6_IJSA_NS7_ILi256EEESB_EEES9_SE_SG_Li256ELb0ELb1ELb0ELb0EEENS1_29StaticPersistentTileSchedulerILb0EEEEEEEEEvNT_6ParamsE)
        /*01ac*/ 	.word	0x00000000


	//----- nvinfo : EIATTR_REGCOUNT
	.align		4
.L_82:
        /*01b0*/ 	.byte	0x04, 0x2f
        /*01b2*/ 	.short	(.L_84 - .L_83)
	.align		4
.L_83:
        /*01b4*/ 	.word	index@(_ZN7cutlass13device_kernelIN5flash11enable_sm90INS1_16FlashAttnFwdSm90INS1_25CollectiveMainloopFwdSm90ILi2EN4cute5tupleIJNS5_1CILi1EEES8_S8_EEENS6_IJNS7_ILi64EEESA_SA_EEELi512ENS_10bfloat16_tEfNS_4arch4Sm90ELb1ELb0ELb0ELb1ELb1ELb1ELb1ELb0ELb0ELb1ELb0ELb0EEENS1_21CollectiveEpilogueFwdINS6_IJSA_NS7_ILi512EEESA_EEES9_SC_SE_Li256ELb1ELb1ELb0ELb0EEENS1_36VarlenDynamicPersistentTileSchedulerILi64ELi64ELi256ELi128ELb0ELb1ELb1ELb1ELb1ELb1EEEEEEEEEvNT_6ParamsE)
        /*01b8*/ 	.word	0x00000004


	//----- nvinfo : EIATTR_FRAME_SIZE
	.align		4
.L_84:
        /*01bc*/ 	.byte	0x04, 0x11
        /*01be*/ 	.short	(.L_86 - .L_85)
	.align		4
.L_85:
        /*01c0*/ 	.word	index@(_ZN7cutlass13device_kernelIN5flash11enable_sm90INS1_16FlashAttnFwdSm90INS1_25CollectiveMainloopFwdSm90ILi2EN4cute5tupleIJNS5_1CILi1EEES8_S8_EEENS6_IJNS7_ILi64EEESA_SA_EEELi512ENS_10bfloat16_tEfNS_4arch4Sm90ELb1ELb0ELb0ELb1ELb1ELb1ELb1ELb0ELb0ELb1ELb0ELb0EEENS1_21CollectiveEpilogueFwdINS6_IJSA_NS7_ILi512EEESA_EEES9_SC_SE_Li256ELb1ELb1ELb0ELb0EEENS1_36VarlenDynamicPersistentTileSchedulerILi64ELi64ELi256ELi128ELb0ELb1ELb1ELb1ELb1ELb1EEEEEEEEEvNT_6ParamsE)
        /*01c4*/ 	.word	0x00000000


	//----- nvinfo : EIATTR_REGCOUNT
	.align		4
.L_86:
        /*01c8*/ 	.byte	0x04, 0x2f
        /*01ca*/ 	.short	(.L_88 - .L_87)
	.align		4
.L_87:
        /*01cc*/ 	.word	index@(_ZN7cutlass13device_kernelIN5flash11enable_sm90INS1_16FlashAttnFwdSm90INS1_25CollectiveMainloopFwdSm90ILi2EN4cute5tupleIJNS5_1CILi1EEES8_S8_EEENS6_IJNS7_ILi64EEESA_SA_EEELi512ENS_10bfloat16_tEfNS_4arch4Sm90ELb1ELb0ELb0ELb1ELb1ELb0ELb1ELb0ELb0ELb1ELb0ELb0EEENS1_21CollectiveEpilogueFwdINS6_IJSA_NS7_ILi512EEESA_EEES9_SC_SE_Li256ELb1ELb1ELb0ELb0EEENS1_36VarlenDynamicPersistentTileSchedulerILi64ELi64ELi256ELi128ELb0ELb1ELb1ELb1ELb1ELb1EEEEEEEEEvNT_6ParamsE)
        /*01d0*/ 	.word	0x00000004


	//----- nvinfo : EIATTR_FRAME_SIZE
	.align		4
.L_88:
        /*01d4*/ 	.byte	0x04, 0x11
        /*01d6*/ 	.short	(.L_90 - .L_89)
	.align		4
.L_89:
        /*01d8*/ 	.word	index@(_ZN7cutlass13device_kernelIN5flash11enable_sm90INS1_16FlashAttnFwdSm90INS1_25CollectiveMainloopFwdSm90ILi2EN4cute5tupleIJNS5_1CILi1EEES8_S8_EEENS6_IJNS7_ILi64EEESA_SA_EEELi512ENS_10bfloat16_tEfNS_4arch4Sm90ELb1ELb0ELb0ELb1ELb1ELb0ELb1ELb0ELb0ELb1ELb0ELb0EEENS1_21CollectiveEpilogueFwdINS6_IJSA_NS7_ILi512EEESA_EEES9_SC_SE_Li256ELb1ELb1ELb0ELb0EEENS1_36VarlenDynamicPersistentTileSchedulerILi64ELi64ELi256ELi128ELb0ELb1ELb1ELb1ELb1ELb1EEEEEEEEEvNT_6ParamsE)
        /*01dc*/ 	.word	0x00000000


	//----- nvinfo : EIATTR_REGCOUNT
	.align		4
.L_90:
        /*01e0*/ 	.byte	0x04, 0x2f
        /*01e2*/ 	.short	(.L_92 - .L_91)
	.align		4
.L_91:
        /*01e4*/ 	.word	index@(_ZN7cutlass13device_kernelIN5flash11enable_sm90INS1_16FlashAttnFwdSm90INS1_25CollectiveMainloopFwdSm90ILi2EN4cute5tupleIJNS5_1CILi1EEES8_S8_EEENS6_IJNS7_ILi64EEESA_SA_EEELi512ENS_10bfloat16_tEfNS_4arch4Sm90ELb1ELb0ELb0ELb1ELb1ELb1ELb0ELb0ELb0ELb1ELb0ELb0EEENS1_21CollectiveEpilogueFwdINS6_IJSA_NS7_ILi512EEESA_EEES9_SC_SE_Li256ELb1ELb1ELb0ELb0EEENS1_36VarlenDynamicPersistentTileSchedulerILi64ELi64ELi256ELi128ELb0ELb1ELb1ELb1ELb1ELb1EEEEEEEEEvNT_6ParamsE)
        /*01e8*/ 	.word	0x00000004


	//----- nvinfo : EIATTR_FRAME_SIZE
	.align		4
.L_92:
        /*01ec*/ 	.byte	0x04, 0x11
        /*01ee*/ 	.short	(.L_94 - .L_93)
	.align		4
.L_93:
        /*01f0*/ 	.word	index@(_ZN7cutlass13device_kernelIN5flash11enable_sm90INS1_16FlashAttnFwdSm90INS1_25CollectiveMainloopFwdSm90ILi2EN4cute5tupleIJNS5_1CILi1EEES8_S8_EEENS6_IJNS7_ILi64EEESA_SA_EEELi512ENS_10bfloat16_tEfNS_4arch4Sm90ELb1ELb0ELb0ELb1ELb1ELb1ELb0ELb0ELb0ELb1ELb0ELb0EEENS1_21CollectiveEpilogueFwdINS6_IJSA_NS7_ILi512EEESA_EEES9_SC_SE_Li256ELb1ELb1ELb0ELb0EEENS1_36VarlenDynamicPersistentTileSchedulerILi64ELi64ELi256ELi128ELb0ELb1ELb1ELb1ELb1ELb1EEEEEEEEEvNT_6ParamsE)
        /*01f4*/ 	.word	0x00000000


	//----- nvinfo : EIATTR_REGCOUNT
	.align		4
.L_94:
        /*01f8*/ 	.byte	0x04, 0x2f
        /*01fa*/ 	.short	(.L_96 - .L_95)
	.align		4
.L_95:
        /*01fc*/ 	.word	index@(_ZN7cutlass13device_kernelIN5flash11enable_sm90INS1_16FlashAttnFwdSm90INS1_25CollectiveMainloopFwdSm90ILi2EN4cute5tupleIJNS5_1CILi1EEES8_S8_EEENS6_IJNS7_ILi64EEESA_SA_EEELi512ENS_10bfloat16_tEfNS_4arch4Sm90ELb1ELb0ELb0ELb1ELb1ELb0ELb0ELb0ELb0ELb1ELb0ELb0EEENS1_21CollectiveEpilogueFwdINS6_IJSA_NS7_ILi512EEESA_EEES9_SC_SE_Li256ELb1ELb1ELb0ELb0EEENS1_36VarlenDynamicPersistentTileSchedulerILi64ELi64ELi256ELi128ELb0ELb1ELb1ELb1ELb1ELb1EEEEEEEEEvNT_6ParamsE)
        /*0200*/ 	.word	0x00000004


	//----- nvinfo : EIATTR_FRAME_SIZE
	.align		4
.L_96:
        /*0204*/ 	.byte	0x04, 0x11
        /*0206*/ 	.short	(.L_98 - .L_97)
	.align		4
.L_97:
        /*0208*/ 	.word	index@(_ZN7cutlass13device_kernelIN5flash11enable_sm90INS1_16FlashAttnFwdSm90INS1_25CollectiveMainloopFwdSm90ILi2EN4cute5tupleIJNS5_1CILi1EEES8_S8_EEENS6_IJNS7_ILi64EEESA_SA_EEELi512ENS_10bfloat16_tEfNS_4arch4Sm90ELb1ELb0ELb0ELb1ELb1ELb0ELb0ELb0ELb0ELb1ELb0ELb0EEENS1_21CollectiveEpilogueFwdINS6_IJSA_NS7_ILi512EEESA_EEES9_SC_SE_Li256ELb1ELb1ELb0ELb0EEENS1_36VarlenDynamicPersistentTileSchedulerILi64ELi64ELi256ELi128ELb0ELb1ELb1ELb1ELb1ELb1EEEEEEEEEvNT_6ParamsE)
        /*020c*/ 	.word	0x00000000


	//----- nvinfo : EIATTR_REGCOUNT
	.align		4
.L_98:
        /*0210*/ 	.byte	0x04, 0x2f
        /*0212*/ 	.short	(.L_100 - .L_99)
	.align		4
.L_99:
        /*0214*/ 	.word	index@(_ZN7cutlass13device_kernelIN5flash11enable_sm90INS1_16FlashAttnFwdSm90INS1_25CollectiveMainloopFwdSm90ILi2EN4cute5tupleIJNS5_1CILi1EEES8_S8_EEENS6_IJNS7_ILi64EEESA_SA_EEELi512ENS_10bfloat16_tEfNS_4arch4Sm90ELb1ELb0ELb0ELb0ELb1ELb0ELb1ELb0ELb0ELb1ELb0ELb0EEENS1_21CollectiveEpilogueFwdINS6_IJSA_NS7_ILi512EEESA_EEES9_SC_SE_Li256ELb0ELb1ELb0ELb0EEENS1_30DynamicPersistentTileSchedulerILi256ELi128ELb0ELb1ELb1EEEEEEEEEvNT_6ParamsE)
        /*0218*/ 	.word	0x00000004


	//----- nvinfo : EIATTR_FRAME_SIZE
	.align		4
.L_100:
        /*021c*/ 	.byte	0x04, 0x11
        /*021e*/ 	.short	(.L_102 - .L_101)
	.align		4
.L_101:
        /*0220*/ 	.word	index@(_ZN7cutlass13device_kernelIN5flash11enable_sm90INS1_16FlashAttnFwdSm90INS1_25CollectiveMainloopFwdSm90ILi2EN4cute5tupleIJNS5_1CILi1EEES8_S8_EEENS6_IJNS7_ILi64EEESA_SA_EEELi512ENS_10bfloat16_tEfNS_4arch4Sm90ELb1ELb0ELb0ELb0ELb1ELb0ELb1ELb0ELb0ELb1ELb0ELb0EEENS1_21CollectiveEpilogueFwdINS6_IJSA_NS7_ILi512EEESA_EEES9_SC_SE_Li256ELb0ELb1ELb0ELb0EEENS1_30DynamicPersistentTileSchedulerILi256ELi128ELb0ELb1ELb1EEEEEEEEEvNT_6ParamsE)
        /*0224*/ 	.word	0x00000000


	//----- nvinfo : EIATTR_REGCOUNT
	.align		4
.L_102:
        /*0228*/ 	.byte	0x04, 0x2f
        /*022a*/ 	.short	(.L_104 - .L_103)
	.align		4
.L_103:
        /*022c*/ 	.word	index@(_ZN7cutlass13device_kernelIN5flash11enable_sm90INS1_16FlashAttnFwdSm90INS1_25CollectiveMainloopFwdSm90ILi2EN4cute5tupleIJNS5_1CILi1EEES8_S8_EEENS6_IJNS7_ILi64EEESA_SA_EEELi512ENS_10bfloat16_tEfNS_4arch4Sm90ELb1ELb0ELb0ELb0ELb1ELb0ELb0ELb0ELb0ELb1ELb0ELb0EEENS1_21CollectiveEpilogueFwdINS6_IJSA_NS7_ILi512EEESA_EEES9_SC_SE_Li256ELb0ELb1ELb0ELb0EEENS1_30DynamicPersistentTileSchedulerILi256ELi128ELb0ELb1ELb1EEEEEEEEEvNT_6ParamsE)
        /*0230*/ 	.word	0x00000004


	//----- nvinfo : EIATTR_FRAME_SIZE
	.align		4
.L_104:
        /*0234*/ 	.byte	0x04, 0x11
        /*0236*/ 	.short	(.L_106 - .L_105)
	.align		4
.L_105:
        /*0238*/ 	.word	index@(_ZN7cutlass13device_kernelIN5flash11enable_sm90INS1_16FlashAttnFwdSm90INS1_25CollectiveMainloopFwdSm90ILi2EN4cute5tupleIJNS5_1CILi1EEES8_S8_EEENS6_IJNS7_ILi64EEESA_SA_EEELi512ENS_10bfloat16_tEfNS_4arch4Sm90ELb1ELb0ELb0ELb0ELb1ELb0ELb0ELb0ELb0ELb1ELb0ELb0EEENS1_21CollectiveEpilogueFwdINS6_IJSA_NS7_ILi512EEESA_EEES9_SC_SE_Li256ELb0ELb1ELb0ELb0EEENS1_30DynamicPersistentTileSchedulerILi256ELi128ELb0ELb1ELb1EEEEEEEEEvNT_6ParamsE)
        /*023c*/ 	.word	0x00000000


	//----- nvinfo : EIATTR_REGCOUNT
	.align		4
.L_106:
        /*0240*/ 	.byte	0x04, 0x2f
        /*0242*/ 	.short	(.L_108 - .L_107)
	.align		4
.L_107:
        /*0244*/ 	.word	index@(_ZN7cutlass13device_kernelIN5flash11enable_sm90INS1_16FlashAttnFwdSm90INS1_25CollectiveMainloopFwdSm90ILi2EN4cute5tupleIJNS5_1CILi1EEES8_S8_EEENS6_IJNS7_ILi64EEESA_SA_EEELi512ENS_10bfloat16_tEfNS_4arch4Sm90ELb0ELb1ELb0ELb1ELb1ELb1ELb1ELb0ELb0ELb1ELb0ELb0EEENS1_21CollectiveEpilogueFwdINS6_IJSA_NS7_ILi512EEESA_EEES9_SC_SE_Li256ELb1ELb1ELb0ELb0EEENS1_36VarlenDynamicPersistentTileSchedulerILi64ELi64ELi256ELi128ELb0ELb1ELb1ELb1ELb0ELb1EEEEEEEEEvNT_6ParamsE)
        /*0248*/ 	.word	0x00000004


	//----- nvinfo : EIATTR_FRAME_SIZE
	.align		4
.L_108:
        /*024c*/ 	.byte	0x04, 0x11
        /*024e*/ 	.short	(.L_110 - .L_109)
	.align		4
.L_109:
        /*0250*/ 	.word	index@(_ZN7cutlass13device_kernelIN5flash11enable_sm90INS1_16FlashAttnFwdSm90INS1_25CollectiveMainloopFwdSm90ILi2EN4cute5tupleIJNS5_1CILi1EEES8_S8_EEENS6_IJNS7_ILi64EEESA_SA_EEELi512ENS_10bfloat16_tEfNS_4arch4Sm90ELb0ELb1ELb0ELb1ELb1ELb1ELb1ELb0ELb0ELb1ELb0ELb0EEENS1_21CollectiveEpilogueFwdINS6_IJSA_NS7_ILi512EEESA_EEES9_SC_SE_Li256ELb1ELb1ELb0ELb0EEENS1_36VarlenDynamicPersistentTileSchedulerILi64ELi64ELi256ELi128ELb0ELb1ELb1ELb1ELb0ELb1EEEEEEEEEvNT_6ParamsE)
        /*0254*/ 	.word	0x00000000


	//----- nvinfo : EIATTR_REGCOUNT
	.align		4
.L_110:
        /*0258*/ 	.byte	0x04, 0x2f
        /*025a*/ 	.short	(.L_112 - .L_111)
	.align		4
.L_111:
        /*025c*/ 	.word	index@(_ZN7cutlass13device_kernelIN5flash11enable_sm90INS1_16FlashAttnFwdSm90INS1_25CollectiveMainloopFwdSm90ILi2EN4cute5tupleIJNS5_1CILi1EEES8_S8_EEENS6_IJNS7_ILi64EEESA_SA_EEELi512ENS_10bfloat16_tEfNS_4arch4Sm90ELb0ELb1ELb0ELb1ELb1ELb0ELb1ELb0ELb0ELb1ELb0ELb0EEENS1_21CollectiveEpilogueFwdINS6_IJSA_NS7_ILi512EEESA_EEES9_SC_SE_Li256ELb1ELb1ELb0ELb0EEENS1_36VarlenDynamicPersistentTileSchedulerILi64ELi64ELi256ELi128ELb0ELb1ELb1ELb1ELb0ELb1EEEEEEEEEvNT_6ParamsE)
        /*0260*/ 	.word	0x00000004


	//----- nvinfo : EIATTR_FRAME_SIZE
	.align		4
.L_112:
        /*0264*/ 	.byte	0x04, 0x11
        /*0266*/ 	.short	(.L_114 - .L_113)
	.align		4
.L_113:
        /*0268*/ 	.word	index@(_ZN7cutlass13device_kernelIN5flash11enable_sm90INS1_16FlashAttnFwdSm90INS1_25CollectiveMainloopFwdSm90ILi2EN4cute5tupleIJNS5_1CILi1EEES8_S8_EEENS6_IJNS7_ILi64EEESA_SA_EEELi512ENS_10bfloat16_tEfNS_4arch4Sm90ELb0ELb1ELb0ELb1ELb1ELb0ELb1ELb0ELb0ELb1ELb0ELb0EEENS1_21CollectiveEpilogueFwdINS6_IJSA_NS7_ILi512EEESA_EEES9_SC_SE_Li256ELb1ELb1ELb0ELb0EEENS1_36VarlenDynamicPersistentTileSchedulerILi64ELi64ELi256ELi128ELb0ELb1ELb1ELb1ELb0ELb1EEEEEEEEEvNT_6ParamsE)
        /*026c*/ 	.word	0x00000000


	//----- nvinfo : EIATTR_REGCOUNT
	.align		4
.L_114:
        /*0270*/ 	.byte	0x04, 0x2f
        /*0272*/ 	.short	(.L_116 - .L_115)
	.align		4
.L_115:
        /*0274*/ 	.word	index@(_ZN7cutlass13device_kernelIN5flash11enable_sm90INS1_16FlashAttnFwdSm90INS1_25CollectiveMainloopFwdSm90ILi2EN4cute5tupleIJNS5_1CILi1EEES8_S8_EEENS6_IJNS7_ILi64EEESA_SA_EEELi512ENS_10bfloat16_tEfNS_4arch4Sm90ELb0ELb1ELb0ELb1ELb1ELb1ELb0ELb0ELb0ELb1ELb0ELb0EEENS1_21CollectiveEpilogueFwdINS6_IJSA_NS7_ILi512EEESA_EEES9_SC_SE_Li256ELb1ELb1ELb0ELb0EEENS1_36VarlenDynamicPersistentTileSchedulerILi64ELi64ELi256ELi128ELb0ELb1ELb1ELb1ELb0ELb1EEEEEEEEEvNT_6ParamsE)
        /*0278*/ 	.word	0x00000004


	//----- nvinfo : EIATTR_FRAME_SIZE
	.align		4
.L_116:
        /*027c*/ 	.byte	0x04, 0x11
        /*027e*/ 	.short	(.L_118 - .L_117)
	.align		4
.L_117:
        /*0280*/ 	.word	index@(_ZN7cutlass13device_kernelIN5flash11enable_sm90INS1_16FlashAttnFwdSm90INS1_25CollectiveMainloopFwdSm90ILi2EN4cute5tupleIJNS5_1CILi1EEES8_S8_EEENS6_IJNS7_ILi64EEESA_SA_EEELi512ENS_10bfloat16_tEfNS_4arch4Sm90ELb0ELb1ELb0ELb1ELb1ELb1ELb0ELb0ELb0ELb1ELb0ELb0EEENS1_21CollectiveEpilogueFwdINS6_IJSA_NS7_ILi512EEESA_EEES9_SC_SE_Li256ELb1ELb1ELb0ELb0EEENS1_36VarlenDynamicPersistentTileSchedulerILi64ELi64ELi256ELi128ELb0ELb1ELb1ELb1ELb0ELb1EEEEEEEEEvNT_6ParamsE)
        /*0284*/ 	.word	0x00000000


	//----- nvinfo : EIATTR_REGCOUNT
	.align		4
.L_118:
        /*0288*/ 	.byte	0x04, 0x2f
        /*028a*/ 	.short	(.L_120 - .L_119)
	.align		4
.L_119:
        /*028c*/ 	.word	index@(_ZN7cutlass13device_kernelIN5flash11enable_sm90INS1_16FlashAttnFwdSm90INS1_25CollectiveMainloopFwdSm90ILi2EN4cute5tupleIJNS5_1CILi1EEES8_S8_EEENS6_IJNS7_ILi64EEESA_SA_EEELi512ENS_10bfloat16_tEfNS_4arch4Sm90ELb0ELb1ELb0ELb1ELb1ELb0ELb0ELb0ELb0ELb1ELb0ELb0EEENS1_21CollectiveEpilogueFwdINS6_IJSA_NS7_ILi512EEESA_EEES9_SC_SE_Li256ELb1ELb1ELb0ELb0EEENS1_36VarlenDynamicPersistentTileSchedulerILi64ELi64ELi256ELi128ELb0ELb1ELb1ELb1ELb0ELb1EEEEEEEEEvNT_6ParamsE)
        /*0290*/ 	.word	0x00000004


	//----- nvinfo : EIATTR_FRAME_SIZE
	.align		4
.L_120:
        /*0294*/ 	.byte	0x04, 0x11
        /*0296*/ 	.short	(.L_122 - .L_121)
	.align		4
.L_121:
        /*0298*/ 	.word	index@(_ZN7cutlass13device_kernelIN5flash11enable_sm90INS1_16FlashAttnFwdSm90INS1_25CollectiveMainloopFwdSm90ILi2EN4cute5tupleIJNS5_1CILi1EEES8_S8_EEENS6_IJNS7_ILi64EEESA_SA_EEELi512ENS_10bfloat16_tEfNS_4arch4Sm90ELb0ELb1ELb0ELb1ELb1ELb0ELb0ELb0ELb0ELb1ELb0ELb0EEENS1_21CollectiveEpilogueFwdINS6_IJSA_NS7_ILi512EEESA_EEES9_SC_SE_Li256ELb1ELb1ELb0ELb0EEENS1_36VarlenDynamicPersistentTileSchedulerILi64ELi64ELi256ELi128ELb0ELb1ELb1ELb1ELb0ELb1EEEEEEEEEvNT_6ParamsE)
        /*029c*/ 	.word	0x00000000


	//----- nvinfo : EIATTR_REGCOUNT
	.align		4
.L_122:
        /*02a0*/ 	.byte	0x04, 0x2f
        /*02a2*/ 	.short	(.L_124 - .L_123)
	.align		4
.L_123:
        /*02a4*/ 	.word	index@(_ZN7cutlass13device_kernelIN5flash11enable_sm90INS1_16FlashAttnFwdSm90INS1_25CollectiveMainloopFwdSm90ILi2EN4cute5tupleIJNS5_1CILi1EEES8_S8_EEENS6_IJNS7_ILi64EEESA_SA_EEELi512ENS_10bfloat16_tEfNS_4arch4Sm90ELb0ELb1ELb0ELb0ELb1ELb0ELb1ELb0ELb0ELb1ELb0ELb0EEENS1_21CollectiveEpilogueFwdINS6_IJSA_NS7_ILi512EEESA_EEES9_SC_SE_Li256ELb0ELb1ELb0ELb0EEENS1_30DynamicPersistentTileSchedulerILi256ELi128ELb0ELb1ELb1EEEEEEEEEvNT_6ParamsE)
        /*02a8*/ 	.word	0x00000004


	//----- nvinfo : EIATTR_FRAME_SIZE
	.align		4
.L_124:
        /*02ac*/ 	.byte	0x04, 0x11
        /*02ae*/ 	.short	(.L_126 - .L_125)
	.align		4
.L_125:
        /*02b0*/ 	.word	index@(_ZN7cutlass13device_kernelIN5flash11enable_sm90INS1_16FlashAttnFwdSm90INS1_25CollectiveMainloopFwdSm90ILi2EN4cute5tupleIJNS5_1CILi1EEES8_S8_EEENS6_IJNS7_ILi64EEESA_SA_EEELi512ENS_10bfloat16_tEfNS_4arch4Sm90ELb0ELb1ELb0ELb0ELb1ELb0ELb1ELb0ELb0ELb1ELb0ELb0EEENS1_21CollectiveEpilogueFwdINS6_IJSA_NS7_ILi512EEESA_EEES9_SC_SE_Li256ELb0ELb1ELb0ELb0EEENS1_30DynamicPersistentTileSchedulerILi256ELi128ELb0ELb1ELb1EEEEEEEEEvNT_6ParamsE)
        /*02b4*/ 	.word	0x00000000


	//----- nvinfo : EIATTR_REGCOUNT
	.align		4
.L_126:
        /*02b8*/ 	.byte	0x04, 0x2f
        /*02ba*/ 	.short	(.L_128 - .L_127)
	.align		4
.L_127:
        /*02bc*/ 	.word	index@(_ZN7cutlass13device_kernelIN5flash11enable_sm90INS1_16FlashAttnFwdSm90INS1_25CollectiveMainloopFwdSm90ILi2EN4cute5tupleIJNS5_1CILi1EEES8_S8_EEENS6_IJNS7_ILi64EEESA_SA_EEELi512ENS_10bfloat16_tEfNS_4arch4Sm90ELb0ELb1ELb0ELb0ELb1ELb0ELb0ELb0ELb0ELb1ELb0ELb0EEENS1_21CollectiveEpilogueFwdINS6_IJSA_NS7_ILi512EEESA_EEES9_SC_SE_Li256ELb0ELb1ELb0ELb0EEENS1_30DynamicPersistentTileSchedulerILi256ELi128ELb0ELb1ELb1EEEEEEEEEvNT_6ParamsE)
        /*02c0*/ 	.word	0x00000004


	//----- nvinfo : EIATTR_FRAME_SIZE
	.align		4
.L_128:
        /*02c4*/ 	.byte	0x04, 0x11
        /*02c6*/ 	.short	(.L_130 - .L_129)
	.align		4
.L_129:
        /*02c8*/ 	.word	index@(_ZN7cutlass13device_kernelIN5flash11enable_sm90INS1_16FlashAttnFwdSm90INS1_25CollectiveMainloopFwdSm90ILi2EN4cute5tupleIJNS5_1CILi1EEES8_S8_EEENS6_IJNS7_ILi64EEESA_SA_EEELi512ENS_10bfloat16_tEfNS_4arch4Sm90ELb0ELb1ELb0ELb0ELb1ELb0ELb0ELb0ELb0ELb1ELb0ELb0EEENS1_21CollectiveEpilogueFwdINS6_IJSA_NS7_ILi512EEESA_EEES9_SC_SE_Li256ELb0ELb1ELb0ELb0EEENS1_30DynamicPersistentTileSchedulerILi256ELi128ELb0ELb1ELb1EEEEEEEEEvNT_6ParamsE)
        /*02cc*/ 	.word	0x00000000


	//----- nvinfo : EIATTR_REGCOUNT
	.align		4
.L_130:
        /*02d0*/ 	.byte	0x04, 0x2f
        /*02d2*/ 	.short	(.L_132 - .L_131)
	.align		4
.L_131:
        /*02d4*/ 	.word	index@(_ZN7cutlass13device_kernelIN5flash11enable_sm90INS1_16FlashAttnFwdSm90INS1_25CollectiveMainloopFwdSm90ILi2EN4cute5tupleIJNS5_1CILi1EEES8_S8_EEENS6_IJNS7_ILi64EEESA_SA_EEELi512ENS_10bfloat16_tEfNS_4arch4Sm90ELb0ELb0ELb0ELb1ELb1ELb1ELb1ELb0ELb0ELb1ELb0ELb0EEENS1_21CollectiveEpilogueFwdINS6_IJSA_NS7_ILi512EEESA_EEES9_SC_SE_Li256ELb1ELb1ELb0ELb0EEENS1_36VarlenDynamicPersistentTileSchedulerILi64ELi64ELi256ELi128ELb0ELb1ELb1ELb0ELb1ELb1EEEEEEEEEvNT_6ParamsE)
        /*02d8*/ 	.word	0x00000004


	//----- nvinfo : EIATTR_FRAME_SIZE
	.align		4
.L_132:
        /*02dc*/ 	.byte	0x04, 0x11
        /*02de*/ 	.short	(.L_134 - .L_133)
	.align		4
.L_133:
        /*02e0*/ 	.word	index@(_ZN7cutlass13device_kernelIN5flash11enable_sm90INS1_16FlashAttnFwdSm90INS1_25CollectiveMainloopFwdSm90ILi2EN4cute5tupleIJNS5_1CILi1EEES8_S8_EEENS6_IJNS7_ILi64EEESA_SA_EEELi512ENS_10bfloat16_tEfNS_4arch4Sm90ELb0ELb0ELb0ELb1ELb1ELb1ELb1ELb0ELb0ELb1ELb0ELb0EEENS1_21CollectiveEpilogueFwdINS6_IJSA_NS7_ILi512EEESA_EEES9_SC_SE_Li256ELb1ELb1ELb0ELb0EEENS1_36VarlenDynamicPersistentTileSchedulerILi64ELi64ELi256ELi128ELb0ELb1ELb1ELb0ELb1ELb1EEEEEEEEEvNT_6ParamsE)
        /*02e4*/ 	.word	0x00000000


	//----- nvinfo : EIATTR_REGCOUNT
	.align		4
.L_134:
        /*02e8*/ 	.byte	0x04, 0x2f
        /*02ea*/ 	.short	(.L_136 - .L_135)
	.align		4
.L_135:
        /*02ec*/ 	.word	index@(_ZN7cutlass13device_kernelIN5flash11enable_sm90INS1_16FlashAttnFwdSm90INS1_25CollectiveMainloopFwdSm90ILi2EN4cute5tupleIJNS5_1CILi1EEES8_S8_EEENS6_IJNS7_ILi64EEESA_SA_EEELi512ENS_10bfloat16_tEfNS_4arch4Sm90ELb0ELb0ELb0ELb1ELb1ELb0ELb1ELb0ELb0ELb1ELb0ELb0EEENS1_21CollectiveEpilogueFwdINS6_IJSA_NS7_ILi512EEESA_EEES9_SC_SE_Li256ELb1ELb1ELb0ELb0EEENS1_36VarlenDynamicPersistentTileSchedulerILi64ELi64ELi256ELi128ELb0ELb1ELb1ELb0ELb1ELb1EEEEEEEEEvNT_6ParamsE)
        /*02f0*/ 	.word	0x00000004


	//----- nvinfo : EIATTR_FRAME_SIZE
	.align		4
.L_136:
        /*02f4*/ 	.byte	0x04, 0x11
        /*02f6*/ 	.short	(.L_138 - .L_137)
	.align		4
.L_137:
        /*02f8*/ 	.word	index@(_ZN7cutlass13device_kernelIN5flash11enable_sm90INS1_16FlashAttnFwdSm90INS1_25CollectiveMainloopFwdSm90ILi2EN4cute5tupleIJNS5_1CILi1EEES8_S8_EEENS6_IJNS7_ILi64EEESA_SA_EEELi512ENS_10bfloat16_tEfNS_4arch4Sm90ELb0ELb0ELb0ELb1ELb1ELb0ELb1ELb0ELb0ELb1ELb0ELb0EEENS1_21CollectiveEpilogueFwdINS6_IJSA_NS7_ILi512EEESA_EEES9_SC_SE_Li256ELb1ELb1ELb0ELb0EEENS1_36VarlenDynamicPersistentTileSchedulerILi64ELi64ELi256ELi128ELb0ELb1ELb1ELb0ELb1ELb1EEEEEEEEEvNT_6ParamsE)
        /*02fc*/ 	.word	0x00000000


	//----- nvinfo : EIATTR_REGCOUNT
	.align		4
.L_138:
        /*0300*/ 	.byte	0x04, 0x2f
        /*0302*/ 	.short	(.L_140 - .L_139)
	.align		4
.L_139:
        /*0304*/ 	.word	index@(_ZN7cutlass13device_kernelIN5flash11enable_sm90INS1_16FlashAttnFwdSm90INS1_25CollectiveMainloopFwdSm90ILi2EN4cute5tupleIJNS5_1CILi1EEES8_S8_EEENS6_IJNS7_ILi64EEESA_SA_EEELi512ENS_10bfloat16_tEfNS_4arch4Sm90ELb0ELb0ELb0ELb1ELb1ELb1ELb0ELb0ELb0ELb1ELb0ELb0EEENS1_21CollectiveEpilogueFwdINS6_IJSA_NS7_ILi512EEESA_EEES9_SC_SE_Li256ELb1ELb1ELb0ELb0EEENS1_36VarlenDynamicPersistentTileSchedulerILi64ELi64ELi256ELi128ELb0ELb1ELb1ELb0ELb1ELb1EEEEEEEEEvNT_6ParamsE)
        /*0308*/ 	.word	0x00000004


	//----- nvinfo : EIATTR_FRAME_SIZE
	.align		4
.L_140:
        /*030c*/ 	.byte	0x04, 0x11
        /*030e*/ 	.short	(.L_142 - .L_141)
	.align		4
.L_141:
        /*0310*/ 	.word	index@(_ZN7cutlass13device_kernelIN5flash11enable_sm90INS1_16FlashAttnFwdSm90INS1_25CollectiveMainloopFwdSm90ILi2EN4cute5tupleIJNS5_1CILi1EEES8_S8_EEENS6_IJNS7_ILi64EEESA_SA_EEELi512ENS_10bfloat16_tEfNS_4arch4Sm90ELb0ELb0ELb0ELb1ELb1ELb1ELb0ELb0ELb0ELb1ELb0ELb0EEENS1_21CollectiveEpilogueFwdINS6_IJSA_NS7_ILi512EEESA_EEES9_SC_SE_Li256ELb1ELb1ELb0ELb0EEENS1_36VarlenDynamicPersistentTileSchedulerILi64ELi64ELi256ELi128ELb0ELb1ELb1ELb0ELb1ELb1EEEEEEEEEvNT_6ParamsE)
        /*0314*/ 	.word	0x00000000


	//----- nvinfo : EIATTR_REGCOUNT
	.align		4
.L_142:
        /*0318*/ 	.byte	0x04, 0x2f
        /*031a*/ 	.short	(.L_144 - .L_143)
	.align		4
.L_143:
        /*031c*/ 	.word	index@(_ZN7cutlass13device_kernelIN5flash11enable_sm90INS1_16FlashAttnFwdSm90INS1_25CollectiveMainloopFwdSm90ILi2EN4cute5tupleIJNS5_1CILi1EEES8_S8_EEENS6_IJNS7_ILi64EEESA_SA_EEELi512ENS_10bfloat16_tEfNS_4arch4Sm90ELb0ELb0ELb0ELb1ELb1ELb0ELb0ELb0ELb0ELb1ELb0ELb0EEENS1_21CollectiveEpilogueFwdINS6_IJSA_NS7_ILi512EEESA_EEES9_SC_SE_Li256ELb1ELb1ELb0ELb0EEENS1_36VarlenDynamicPersistentTileSchedulerILi64ELi64ELi256ELi128ELb0ELb1ELb1ELb0ELb1ELb1EEEEEEEEEvNT_6ParamsE)
        /*0320*/ 	.word	0x00000004


	//----- nvinfo : EIATTR_FRAME_SIZE
	.align		4
.L_144:
        /*0324*/ 	.byte	0x04, 0x11
        /*0326*/ 	.short	(.L_146 - .L_145)
	.align		4
.L_145:
        /*0328*/ 	.word	index@(_ZN7cutlass13device_kernelIN5flash11enable_sm90INS1_16FlashAttnFwdSm90INS1_25CollectiveMainloopFwdSm90ILi2EN4cute5tupleIJNS5_1CILi1EEES8_S8_EEENS6_IJNS7_ILi64EEESA_SA_EEELi512ENS_10bfloat16_tEfNS_4arch4Sm90ELb0ELb0ELb0ELb1ELb1ELb0ELb0ELb0ELb0ELb1ELb0ELb0EEENS1_21CollectiveEpilogueFwdINS6_IJSA_NS7_ILi512EEESA_EEES9_SC_SE_Li256ELb1ELb1ELb0ELb0EEENS1_36VarlenDynamicPersistentTileSchedulerILi64ELi64ELi256ELi128ELb0ELb1ELb1ELb0ELb1ELb1EEEEEEEEEvNT_6ParamsE)
        /*032c*/ 	.word	0x00000000


	//----- nvinfo : EIATTR_REGCOUNT
	.align		4
.L_146:
        /*0330*/ 	.byte	0x04, 0x2f
        /*0332*/ 	.short	(.L_148 - .L_147)
	.align		4
.L_147:
        /*0334*/ 	.word	index@(_ZN7cutlass13device_kernelIN5flash11enable_sm90INS1_16FlashAttnFwdSm90INS1_25CollectiveMainloopFwdSm90ILi2EN4cute5tupleIJNS5_1CILi1EEES8_S8_EEENS6_IJNS7_ILi64EEESA_SA_EEELi512ENS_10bfloat16_tEfNS_4arch4Sm90ELb0ELb0ELb0ELb0ELb1ELb0ELb1ELb0ELb0ELb1ELb0ELb0EEENS1_21CollectiveEpilogueFwdINS6_IJSA_NS7_ILi512EEESA_EEES9_SC_SE_Li256ELb0ELb1ELb0ELb0EEENS1_29StaticPersistentTileSchedulerILb0EEEEEEEEEvNT_6ParamsE)
        /*0338*/ 	.word	0x00000004


	//----- nvinfo : EIATTR_FRAME_SIZE
	.align		4
.L_148:
        /*033c*/ 	.byte	0x04, 0x11
        /*033e*/ 	.short	(.L_150 - .L_149)
	.align		4
.L_149:
        /*0340*/ 	.word	index@(_ZN7cutlass13device_kernelIN5flash11enable_sm90INS1_16FlashAttnFwdSm90INS1_25CollectiveMainloopFwdSm90ILi2EN4cute5tupleIJNS5_1CILi1EEES8_S8_EEENS6_IJNS7_ILi64EEESA_SA_EEELi512ENS_10bfloat16_tEfNS_4arch4Sm90ELb0ELb0ELb0ELb0ELb1ELb0ELb1ELb0ELb0ELb1ELb0ELb0EEENS1_21CollectiveEpilogueFwdINS6_IJSA_NS7_ILi512EEESA_EEES9_SC_SE_Li256ELb0ELb1ELb0ELb0EEENS1_29StaticPersistentTileSchedulerILb0EEEEEEEEEvNT_6ParamsE)
        /*0344*/ 	.word	0x00000000


	//----- nvinfo : EIATTR_REGCOUNT
	.align		4
.L_150:
        /*0348*/ 	.byte	0x04, 0x2f
        /*034a*/ 	.short	(.L_152 - .L_151)
	.align		4
.L_151:
        /*034c*/ 	.word	index@(_ZN7cutlass13device_kernelIN5flash11enable_sm90INS1_16FlashAttnFwdSm90INS1_25CollectiveMainloopFwdSm90ILi2EN4cute5tupleIJNS5_1CILi1EEES8_S8_EEENS6_IJNS7_ILi64EEESA_SA_EEELi512ENS_10bfloat16_tEfNS_4arch4Sm90ELb0ELb0ELb0ELb0ELb1ELb0ELb0ELb0ELb0ELb1ELb0ELb0EEENS1_21CollectiveEpilogueFwdINS6_IJSA_NS7_ILi512EEESA_EEES9_SC_SE_Li256ELb0ELb1ELb0ELb0EEENS1_29StaticPersistentTileSchedulerILb0EEEEEEEEEvNT_6ParamsE)
        /*0350*/ 	.word	0x00000004


	//----- nvinfo : EIATTR_FRAME_SIZE
	.align		4
.L_152:
        /*0354*/ 	.byte	0x04, 0x11
        /*0356*/ 	.short	(.L_154 - .L_153)
	.align		4
.L_153:
        /*0358*/ 	.word	index@(_ZN7cutlass13device_kernelIN5flash11enable_sm90INS1_16FlashAttnFwdSm90INS1_25CollectiveMainloopFwdSm90ILi2EN4cute5tupleIJNS5_1CILi1EEES8_S8_EEENS6_IJNS7_ILi64EEESA_SA_EEELi512ENS_10bfloat16_tEfNS_4arch4Sm90ELb0ELb0ELb0ELb0ELb1ELb0ELb0ELb0ELb0ELb1ELb0ELb0EEENS1_21CollectiveEpilogueFwdINS6_IJSA_NS7_ILi512EEESA_EEES9_SC_SE_Li256ELb0ELb1ELb0ELb0EEENS1_29StaticPersistentTileSchedulerILb0EEEEEEEEEvNT_6ParamsE)
        /*035c*/ 	.word	0x00000000


	//----- nvinfo : EIATTR_REGCOUNT
	.align		4
.L_154:
        /*0360*/ 	.byte	0x04, 0x2f
        /*0362*/ 	.short	(.L_156 - .L_155)
	.align		4
.L_155:
        /*0364*/ 	.word	index@(_ZN7cutlass13device_kernelIN5flash11enable_sm90INS1_16FlashAttnFwdSm90INS1_25CollectiveMainloopFwdSm90ILi2EN4cute5tupleIJNS5_1CILi1EEES8_S8_EEENS6_IJNS7_ILi128EEENS7_ILi96EEENS7_ILi192EEEEEELi128ENS_10bfloat16_tEfNS_4arch4Sm90ELb1ELb0ELb0ELb1ELb1ELb1ELb0ELb1ELb1ELb1ELb0ELb0EEENS1_21CollectiveEpilogueFwdINS6_IJSA_SA_SB_EEES9_SE_SG_Li256ELb1ELb1ELb0ELb0EEENS1_36VarlenDynamicPersistentTileSchedulerILi128ELi96ELi256ELi128ELb0ELb1ELb1ELb1ELb1ELb1EEEEEEEEEvNT_6ParamsE)
        /*0368*/ 	.word	0x00000004


	//----- nvinfo : EIATTR_FRAME_SIZE
	.align		4
.L_156:
        /*036c*/ 	.byte	0x04, 0x11
        /*036e*/ 	.short	(.L_158 - .L_157)
	.align		4
.L_157:
        /*0370*/ 	.word	index@(_ZN7cutlass13device_kernelIN5flash11enable_sm90INS1_16FlashAttnFwdSm90INS1_25CollectiveMainloopFwdSm90ILi2EN4cute5tupleIJNS5_1CILi1EEES8_S8_EEENS6_IJNS7_ILi128EEENS7_ILi96EEENS7_ILi192EEEEEELi128ENS_10bfloat16_tEfNS_4arch4Sm90ELb1ELb0ELb0ELb1ELb1ELb1ELb0ELb1ELb1ELb1ELb0ELb0EEENS1_21CollectiveEpilogueFwdINS6_IJSA_SA_SB_EEES9_SE_SG_Li256ELb1ELb1ELb0ELb0EEENS1_36VarlenDynamicPersistentTileSchedulerILi128ELi96ELi256ELi128ELb0ELb1ELb1ELb1ELb1ELb1EEEEEEEEEvNT_6ParamsE)
        /*0374*/ 	.word	0x00000000


	//----- nvinfo : EIATTR_REGCOUNT
	.align		4
.L_158:
        /*0378*/ 	.byte	0x04, 0x2f
        /*037a*/ 	.short	(.L_160 - .L_159)
	.align		4
.L_159:
        /*037c*/ 	.word	index@(_ZN7cutlass13device_kernelIN5flash11enable_sm90INS1_16FlashAttnFwdSm90INS1_25CollectiveMainloopFwdSm90ILi2EN4cute5tupleIJNS5_1CILi1EEES8_S8_EEENS6_IJNS7_ILi128EEENS7_ILi96EEENS7_ILi192EEEEEELi128ENS_10bfloat16_tEfNS_4arch4Sm90ELb1ELb0ELb0ELb1ELb1ELb0ELb0ELb1ELb1ELb1ELb0ELb0EEENS1_21CollectiveEpilogueFwdINS6_IJSA_SA_SB_EEES9_SE_SG_Li256ELb1ELb1ELb0ELb0EEENS1_36VarlenDynamicPersistentTileSchedulerILi128ELi96ELi256ELi128ELb0ELb1ELb1ELb1ELb1ELb1EEEEEEEEEvNT_6ParamsE)
        /*0380*/ 	.word	0x00000004


	//----- nvinfo : EIATTR_FRAME_SIZE
	.align		4
.L_160:
        /*0384*/ 	.byte	0x04, 0x11
        /*0386*/ 	.short	(.L_162 - .L_161)
	.align		4
.L_161:
        /*0388*/ 	.word	index@(_ZN7cutlass13device_kernelIN5flash11enable_sm90INS1_16FlashAttnFwdSm90INS1_25CollectiveMainloopFwdSm90ILi2EN4cute5tupleIJNS5_1CILi1EEES8_S8_EEENS6_IJNS7_ILi128EEENS7_ILi96EEENS7_ILi192EEEEEELi128ENS_10bfloat16_tEfNS_4arch4Sm90ELb1ELb0ELb0ELb1ELb1ELb0ELb0ELb1ELb1ELb1ELb0ELb0EEENS1_21CollectiveEpilogueFwdINS6_IJSA_SA_SB_EEES9_SE_SG_Li256ELb1ELb1ELb0ELb0EEENS1_36VarlenDynamicPersistentTileSchedulerILi128ELi96ELi256ELi128ELb0ELb1ELb1ELb1ELb1ELb1EEEEEEEEEvNT_6ParamsE)
        /*038c*/ 	.word	0x00000000


	//----- nvinfo : EIATTR_REGCOUNT
	.align		4
.L_162:
        /*0390*/ 	.byte	0x04, 0x2f
        /*0392*/ 	.short	(.L_164 - .L_163)
	.align		4
.L_163:
        /*0394*/ 	.word	index@(_ZN7cutlass13device_kernelIN5flash11enable_sm90INS1_16FlashAttnFwdSm90INS1_25CollectiveMainloopFwdSm90ILi2EN4cute5tupleIJNS5_1CILi1EEES8_S8_EEENS6_IJNS7_ILi128EEENS7_ILi96EEENS7_ILi192EEEEEELi128ENS_10bfloat16_tEfNS_4arch4Sm90ELb1ELb0ELb0ELb0ELb1ELb0ELb0ELb1ELb1ELb1ELb0ELb0EEENS1_21CollectiveEpilogueFwdINS6_IJSA_SA_SB_EEES9_SE_SG_Li256ELb0ELb1ELb0ELb0EEENS1_30DynamicPersistentTileSchedulerILi256ELi128ELb0ELb1ELb1EEEEEEEEEvNT_6ParamsE)
        /*0398*/ 	.word	0x00000004


	//----- nvinfo : EIATTR_FRAME_SIZE
	.align		4
.L_164:
        /*039c*/ 	.byte	0x04, 0x11
        /*039e*/ 	.short	(.L_166 - .L_165)
	.align		4
.L_165:
        /*03a0*/ 	.word	index@(_ZN7cutlass13device_kernelIN5flash11enable_sm90INS1_16FlashAttnFwdSm90INS1_25CollectiveMainloopFwdSm90ILi2EN4cute5tupleIJNS5_1CILi1EEES8_S8_EEENS6_IJNS7_ILi128EEENS7_ILi96EEENS7_ILi192EEEEEELi128ENS_10bfloat16_tEfNS_4arch4Sm90ELb1ELb0ELb0ELb0ELb1ELb0ELb0ELb1ELb1ELb1ELb0ELb0EEENS1_21CollectiveEpilogueFwdINS6_IJSA_SA_SB_EEES9_SE_SG_Li256ELb0ELb1ELb0ELb0EEENS1_30DynamicPersistentTileSchedulerILi256ELi128ELb0ELb1ELb1EEEEEEEEEvNT_6ParamsE)
        /*03a4*/ 	.word	0x00000000


	//----- nvinfo : EIATTR_REGCOUNT
	.align		4
.L_166:
        /*03a8*/ 	.byte	0x04, 0x2f
        /*03aa*/ 	.short	(.L_168 - .L_167)
	.align		4
.L_167:
        /*03ac*/ 	.word	index@(_ZN7cutlass13device_kernelIN5flash11enable_sm90INS1_16FlashAttnFwdSm90INS1_25CollectiveMainloopFwdSm90ILi2EN4cute5tupleIJNS5_1CILi1EEES8_S8_EEENS6_IJNS7_ILi128EEENS7_ILi96EEENS7_ILi192EEEEEELi128ENS_10bfloat16_tEfNS_4arch4Sm90ELb0ELb1ELb0ELb1ELb1ELb1ELb0ELb1ELb1ELb1ELb0ELb0EEENS1_21CollectiveEpilogueFwdINS6_IJSA_SA_SB_EEES9_SE_SG_Li256ELb1ELb1ELb0ELb0EEENS1_36VarlenDynamicPersistentTileSchedulerILi128ELi96ELi256ELi128ELb0ELb1ELb1ELb1ELb0ELb1EEEEEEEEEvNT_6ParamsE)
        /*03b0*/ 	.word	0x00000004


	//----- nvinfo : EIATTR_FRAME_SIZE
	.align		4
.L_168:
        /*03b4*/ 	.byte	0x04, 0x11
        /*03b6*/ 	.short	(.L_170 - .L_169)
	.align		4
.L_169:
        /*03b8*/ 	.word	index@(_ZN7cutlass13device_kernelIN5flash11enable_sm90INS1_16FlashAttnFwdSm90INS1_25CollectiveMainloopFwdSm90ILi2EN4cute5tupleIJNS5_1CILi1EEES8_S8_EEENS6_IJNS7_ILi128EEENS7_ILi96EEENS7_ILi192EEEEEELi128ENS_10bfloat16_tEfNS_4arch4Sm90ELb0ELb1ELb0ELb1ELb1ELb1ELb0ELb1ELb1ELb1ELb0ELb0EEENS1_21CollectiveEpilogueFwdINS6_IJSA_SA_SB_EEES9_SE_SG_Li256ELb1ELb1ELb0ELb0EEENS1_36VarlenDynamicPersistentTileSchedulerILi128ELi96ELi256ELi128ELb0ELb1ELb1ELb1ELb0ELb1EEEEEEEEEvNT_6ParamsE)
        /*03bc*/ 	.word	0x00000000


	//----- nvinfo : EIATTR_REGCOUNT
	.align		4
.L_170:
        /*03c0*/ 	.byte	0x04, 0x2f
        /*03c2*/ 	.short	(.L_172 - .L_171)
	.align		4
.L_171:
        /*03c4*/ 	.word	index@(_ZN7cutlass13device_kernelIN5flash11enable_sm90INS1_16FlashAttnFwdSm90INS1_25CollectiveMainloopFwdSm90ILi2EN4cute5tupleIJNS5_1CILi1EEES8_S8_EEENS6_IJNS7_ILi128EEENS7_ILi96EEENS7_ILi192EEEEEELi128ENS_10bfloat16_tEfNS_4arch4Sm90ELb0ELb1ELb0ELb1ELb1ELb0ELb0ELb1ELb1ELb1ELb0ELb0EEENS1_21CollectiveEpilogueFwdINS6_IJSA_SA_SB_EEES9_SE_SG_Li256ELb1ELb1ELb0ELb0EEENS1_36VarlenDynamicPersistentTileSchedulerILi128ELi96ELi256ELi128ELb0ELb1ELb1ELb1ELb0ELb1EEEEEEEEEvNT_6ParamsE)
        /*03c8*/ 	.word	0x00000004


	//----- nvinfo : EIATTR_FRAME_SIZE
	.align		4
.L_172:
        /*03cc*/ 	.byte	0x04, 0x11
        /*03ce*/ 	.short	(.L_174 - .L_173)
	.align		4
.L_173:
        /*03d0*/ 	.word	index@(_ZN7cutlass13device_kernelIN5flash11enable_sm90INS1_16FlashAttnFwdSm90INS1_25CollectiveMainloopFwdSm90ILi2EN4cute5tupleIJNS5_1CILi1EEES8_S8_EEENS6_IJNS7_ILi128EEENS7_ILi96EEENS7_ILi192EEEEEELi128ENS_10bfloat16_tEfNS_4arch4Sm90ELb0ELb1ELb0ELb1ELb1ELb0ELb0ELb1ELb1ELb1ELb0ELb0EEENS1_21CollectiveEpilogueFwdINS6_IJSA_SA_SB_EEES9_SE_SG_Li256ELb1ELb1ELb0ELb0EEENS1_36VarlenDynamicPersistentTileSchedulerILi128ELi96ELi256ELi128ELb0ELb1ELb1ELb1ELb0ELb1EEEEEEEEEvNT_6ParamsE)
        /*03d4*/ 	.word	0x00000000


	//----- nvinfo : EIATTR_REGCOUNT
	.align		4
.L_174:
        /*03d8*/ 	.byte	0x04, 0x2f
        /*03da*/ 	.short	(.L_176 - .L_175)
	.align		4
.L_175:
        /*03dc*/ 	.word	index@(_ZN7cutlass13device_kernelIN5flash11enable_sm90INS1_16FlashAttnFwdSm90INS1_25CollectiveMainloopFwdSm90ILi2EN4cute5tupleIJNS5_1CILi1EEES8_S8_EEENS6_IJNS7_ILi128EEENS7_ILi96EEENS7_ILi192EEEEEELi128ENS_10bfloat16_tEfNS_4arch4Sm90ELb0ELb1ELb0ELb0ELb1ELb0ELb0ELb1ELb1ELb1ELb0ELb0EEENS1_21CollectiveEpilogueFwdINS6_IJSA_SA_SB_EEES9_SE_SG_Li256ELb0ELb1ELb0ELb0EEENS1_30DynamicPersistentTileSchedulerILi256ELi128ELb0ELb1ELb1EEEEEEEEEvNT_6ParamsE)
        /*03e0*/ 	.word	0x00000004


	//----- nvinfo : EIATTR_FRAME_SIZE
	.align		4
.L_176:
        /*03e4*/ 	.byte	0x04, 0x11
        /*03e6*/ 	.short	(.L_178 - .L_177)
	.align		4
.L_177:
        /*03e8*/ 	.word	index@(_ZN7cutlass13device_kernelIN5flash11enable_sm90INS1_16FlashAttnFwdSm90INS1_25CollectiveMainloopFwdSm90ILi2EN4cute5tupleIJNS5_1CILi1EEES8_S8_EEENS6_IJNS7_ILi128EEENS7_ILi96EEENS7_ILi192EEEEEELi128ENS_10bfloat16_tEfNS_4arch4Sm90ELb0ELb1ELb0ELb0ELb1ELb0ELb0ELb1ELb1ELb1ELb0ELb0EEENS1_21CollectiveEpilogueFwdINS6_IJSA_SA_SB_EEES9_SE_SG_Li256ELb0ELb1ELb0ELb0EEENS1_30DynamicPersistentTileSchedulerILi256ELi128ELb0ELb1ELb1EEEEEEEEEvNT_6ParamsE)
        /*03ec*/ 	.word	0x00000000


	//----- nvinfo : EIATTR_REGCOUNT
	.align		4
.L_178:
        /*03f0*/ 	.byte	0x04, 0x2f
        /*03f2*/ 	.short	(.L_180 - .L_179)
	.align		4
.L_179:
        /*03f4*/ 	.word	index@(_ZN7cutlass13device_kernelIN5flash11enable_sm90INS1_16FlashAttnFwdSm90INS1_25CollectiveMainloopFwdSm90ILi2EN4cute5tupleIJNS5_1CILi1EEES8_S8_EEENS6_IJNS7_ILi128EEENS7_ILi96EEENS7_ILi192EEEEEELi128ENS_10bfloat16_tEfNS_4arch4Sm90ELb0ELb0ELb0ELb1ELb1ELb1ELb0ELb1ELb1ELb1ELb0ELb0EEENS1_21CollectiveEpilogueFwdINS6_IJSA_SA_SB_EEES9_SE_SG_Li256ELb1ELb1ELb0ELb0EEENS1_36VarlenDynamicPersistentTileSchedulerILi128ELi96ELi256ELi128ELb0ELb1ELb1ELb0ELb1ELb1EEEEEEEEEvNT_6ParamsE)
        /*03f8*/ 	.word	0x00000004


	//----- nvinfo : EIATTR_FRAME_SIZE
	.align		4
.L_180:
        /*03fc*/ 	.byte	0x04, 0x11
        /*03fe*/ 	.short	(.L_182 - .L_181)
	.align		4
.L_181:
        /*0400*/ 	.word	index@(_ZN7cutlass13device_kernelIN5flash11enable_sm90INS1_16FlashAttnFwdSm90INS1_25CollectiveMainloopFwdSm90ILi2EN4cute5tupleIJNS5_1CILi1EEES8_S8_EEENS6_IJNS7_ILi128EEENS7_ILi96EEENS7_ILi192EEEEEELi128ENS_10bfloat16_tEfNS_4arch4Sm90ELb0ELb0ELb0ELb1ELb1ELb1ELb0ELb1ELb1ELb1ELb0ELb0EEENS1_21CollectiveEpilogueFwdINS6_IJSA_SA_SB_EEES9_SE_SG_Li256ELb1ELb1ELb0ELb0EEENS1_36VarlenDynamicPersistentTileSchedulerILi128ELi96ELi256ELi128ELb0ELb1ELb1ELb0ELb1ELb1EEEEEEEEEvNT_6ParamsE)
        /*0404*/ 	.word	0x00000000


	//----- nvinfo : EIATTR_REGCOUNT
	.align		4
.L_182:
        /*0408*/ 	.byte	0x04, 0x2f
        /*040a*/ 	.short	(.L_184 - .L_183)
	.align		4
.L_183:
        /*040c*/ 	.word	index@(_ZN7cutlass13device_kernelIN5flash11enable_sm90INS1_16FlashAttnFwdSm90INS1_25CollectiveMainloopFwdSm90ILi2EN4cute5tupleIJNS5_1CILi1EEES8_S8_EEENS6_IJNS7_ILi128EEENS7_ILi96EEENS7_ILi192EEEEEELi128ENS_10bfloat16_tEfNS_4arch4Sm90ELb0ELb0ELb0ELb1ELb1ELb0ELb0ELb1ELb1ELb1ELb0ELb0EEENS1_21CollectiveEpilogueFwdINS6_IJSA_SA_SB_EEES9_SE_SG_Li256ELb1ELb1ELb0ELb0EEENS1_36VarlenDynamicPersistentTileSchedulerILi128ELi96ELi256ELi128ELb0ELb1ELb1ELb0ELb1ELb1EEEEEEEEEvNT_6ParamsE)
        /*0410*/ 	.word	0x00000004


	//----- nvinfo : EIATTR_FRAME_SIZE
	.align		4
.L_184:
        /*0414*/ 	.byte	0x04, 0x11
        /*0416*/ 	.short	(.L_186 - .L_185)
	.align		4
.L_185:
        /*0418*/ 	.word	index@(_ZN7cutlass13device_kernelIN5flash11enable_sm90INS1_16FlashAttnFwdSm90INS1_25CollectiveMainloopFwdSm90ILi2EN4cute5tupleIJNS5_1CILi1EEES8_S8_EEENS6_IJNS7_ILi128EEENS7_ILi96EEENS7_ILi192EEEEEELi128ENS_10bfloat16_tEfNS_4arch4Sm90ELb0ELb0ELb0ELb1ELb1ELb0ELb0ELb1ELb1ELb1ELb0ELb0EEENS1_21CollectiveEpilogueFwdINS6_IJSA_SA_SB_EEES9_SE_SG_Li256ELb1ELb1ELb0ELb0EEENS1_36VarlenDynamicPersistentTileSchedulerILi128ELi96ELi256ELi128ELb0ELb1ELb1ELb0ELb1ELb1EEEEEEEEEvNT_6ParamsE)
        /*041c*/ 	.word	0x00000000


	//----- nvinfo : EIATTR_REGCOUNT
	.align		4
.L_186:
        /*0420*/ 	.byte	0x04, 0x2f
        /*0422*/ 	.short	(.L_188 - .L_187)
	.align		4
.L_187:
        /*0424*/ 	.word	index@(_ZN7cutlass13device_kernelIN5flash11enable_sm90INS1_16FlashAttnFwdSm90INS1_25CollectiveMainloopFwdSm90ILi2EN4cute5tupleIJNS5_1CILi1EEES8_S8_EEENS6_IJNS7_ILi128EEENS7_ILi96EEENS7_ILi192EEEEEELi128ENS_10bfloat16_tEfNS_4arch4Sm90ELb0ELb0ELb0ELb0ELb1ELb0ELb0ELb1ELb1ELb1ELb0ELb0EEENS1_21CollectiveEpilogueFwdINS6_IJSA_SA_SB_EEES9_SE_SG_Li256ELb0ELb1ELb0ELb0EEENS1_29StaticPersistentTileSchedulerILb0EEEEEEEEEvNT_6ParamsE)
        /*0428*/ 	.word	0x00000004


	//----- nvinfo : EIATTR_FRAME_SIZE
	.align		4
.L_188:
        /*042c*/ 	.byte	0x04, 0x11
        /*042e*/ 	.short	(.L_190 - .L_189)
	.align		4
.L_189:
        /*0430*/ 	.word	index@(_ZN7cutlass13device_kernelIN5flash11enable_sm90INS1_16FlashAttnFwdSm90INS1_25CollectiveMainloopFwdSm90ILi2EN4cute5tupleIJNS5_1CILi1EEES8_S8_EEENS6_IJNS7_ILi128EEENS7_ILi96EEENS7_ILi192EEEEEELi128ENS_10bfloat16_tEfNS_4arch4Sm90ELb0ELb0ELb0ELb0ELb1ELb0ELb0ELb1ELb1ELb1ELb0ELb0EEENS1_21CollectiveEpilogueFwdINS6_IJSA_SA_SB_EEES9_SE_SG_Li256ELb0ELb1ELb0ELb0EEENS1_29StaticPersistentTileSchedulerILb0EEEEEEEEEvNT_6ParamsE)
        /*0434*/ 	.word	0x00000000


	//----- nvinfo : EIATTR_MIN_STACK_SIZE
	.align		4
.L_190:
        /*0438*/ 	.byte	0x04, 0x12
        /*043a*/ 	.short	(.L_192 - .L_191)
	.align		4
.L_191:
        /*043c*/ 	.word	index@(_ZN7cutlass13device_kernelIN5flash11enable_sm90INS1_16FlashAttnFwdSm90INS1_25CollectiveMainloopFwdSm90ILi2EN4cute5tupleIJNS5_1CILi1EEES8_S8_EEENS6_IJNS7_ILi128EEENS7_ILi96EEENS7_ILi192EEEEEELi128ENS_10bfloat16_tEfNS_4arch4Sm90ELb0ELb0ELb0ELb0ELb1ELb0ELb0ELb1ELb1ELb1ELb0ELb0EEENS1_21CollectiveEpilogueFwdINS6_IJSA_SA_SB_EEES9_SE_SG_Li256ELb0ELb1ELb0ELb0EEENS1_29StaticPersistentTileSchedulerILb0EEEEEEEEEvNT_6ParamsE)
        /*0440*/ 	.word	0x00000000


	//----- nvinfo : EIATTR_MIN_STACK_SIZE
	.align		4
.L_192:
        /*0444*/ 	.byte	0x04, 0x12
        /*0446*/ 	.short	(.L_194 - .L_193)
	.align		4
.L_193:
        /*0448*/ 	.word	index@(_ZN7cutlass13device_kernelIN5flash11enable_sm90INS1_16FlashAttnFwdSm90INS1_25CollectiveMainloopFwdSm90ILi2EN4cute5tupleIJNS5_1CILi1EEES8_S8_EEENS6_IJNS7_ILi128EEENS7_ILi96EEENS7_ILi192EEEEEELi128ENS_10bfloat16_tEfNS_4arch4Sm90ELb0ELb0ELb0ELb1ELb1ELb0ELb0ELb1ELb1ELb1ELb0ELb0EEENS1_21CollectiveEpilogueFwdINS6_IJSA_SA_SB_EEES9_SE_SG_Li256ELb1ELb1ELb0ELb0EEENS1_36VarlenDynamicPersistentTileSchedulerILi128ELi96ELi256ELi128ELb0ELb1ELb1ELb0ELb1ELb1EEEEEEEEEvNT_6ParamsE)
        /*044c*/ 	.word	0x00000000


	//----- nvinfo : EIATTR_MIN_STACK_SIZE
	.align		4
.L_194:
        /*0450*/ 	.byte	0x04, 0x12
        /*0452*/ 	.short	(.L_196 - .L_195)
	.align		4
.L_195:
        /*0454*/ 	.word	index@(_ZN7cutlass13device_kernelIN5flash11enable_sm90INS1_16FlashAttnFwdSm90INS1_25CollectiveMainloopFwdSm90ILi2EN4cute5tupleIJNS5_1CILi1EEES8_S8_EEENS6_IJNS7_ILi128EEENS7_ILi96EEENS7_ILi192EEEEEELi128ENS_10bfloat16_tEfNS_4arch4Sm90ELb0ELb0ELb0ELb1ELb1ELb1ELb0ELb1ELb1ELb1ELb0ELb0EEENS1_21CollectiveEpilogueFwdINS6_IJSA_SA_SB_EEES9_SE_SG_Li256ELb1ELb1ELb0ELb0EEENS1_36VarlenDynamicPersistentTileSchedulerILi128ELi96ELi256ELi128ELb0ELb1ELb1ELb0ELb1ELb1EEEEEEEEEvNT_6ParamsE)
        /*0458*/ 	.word	0x00000000


	//----- nvinfo : EIATTR_MIN_STACK_SIZE
	.align		4
.L_196:
        /*045c*/ 	.byte	0x04, 0x12
        /*045e*/ 	.short	(.L_198 - .L_197)
	.align		4
.L_197:
        /*0460*/ 	.word	index@(_ZN7cutlass13device_kernelIN5flash11enable_sm90INS1_16FlashAttnFwdSm90INS1_25CollectiveMainloopFwdSm90ILi2EN4cute5tupleIJNS5_1CILi1EEES8_S8_EEENS6_IJNS7_ILi128EEENS7_ILi96EEENS7_ILi192EEEEEELi128ENS_10bfloat16_tEfNS_4arch4Sm90ELb0ELb1ELb0ELb0ELb1ELb0ELb0ELb1ELb1ELb1ELb0ELb0EEENS1_21CollectiveEpilogueFwdINS6_IJSA_SA_SB_EEES9_SE_SG_Li256ELb0ELb1ELb0ELb0EEENS1_30DynamicPersistentTileSchedulerILi256ELi128ELb0ELb1ELb1EEEEEEEEEvNT_6ParamsE)
        /*0464*/ 	.word	0x00000000


	//----- nvinfo : EIATTR_MIN_STACK_SIZE
	.align		4
.L_198:
        /*0468*/ 	.byte	0x04, 0x12
        /*046a*/ 	.short	(.L_200 - .L_199)
	.align		4
.L_199:
        /*046c*/ 	.word	index@(_ZN7cutlass13device_kernelIN5flash11enable_sm90INS1_16FlashAttnFwdSm90INS1_25CollectiveMainloopFwdSm90ILi2EN4cute5tupleIJNS5_1CILi1EEES8_S8_EEENS6_IJNS7_ILi128EEENS7_ILi96EEENS7_ILi192EEEEEELi128ENS_10bfloat16_tEfNS_4arch4Sm90ELb0ELb1ELb0ELb1ELb1ELb0ELb0ELb1ELb1ELb1ELb0ELb0EEENS1_21CollectiveEpilogueFwdINS6_IJSA_SA_SB_EEES9_SE_SG_Li256ELb1ELb1ELb0ELb0EEENS1_36VarlenDynamicPersistentTileSchedulerILi128ELi96ELi256ELi128ELb0ELb1ELb1ELb1ELb0ELb1EEEEEEEEEvNT_6ParamsE)
        /*0470*/ 	.word	0x00000000


	//----- nvinfo : EIATTR_MIN_STACK_SIZE
	.align		4
.L_200:
        /*0474*/ 	.byte	0x04, 0x12
        /*0476*/ 	.short	(.L_202 - .L_201)
	.align		4
.L_201:
        /*0478*/ 	.word	index@(_ZN7cutlass13device_kernelIN5flash11enable_sm90INS1_16FlashAttnFwdSm90INS1_25CollectiveMainloopFwdSm90ILi2EN4cute5tupleIJNS5_1CILi1EEES8_S8_EEENS6_IJNS7_ILi128EEENS7_ILi96EEENS7_ILi192EEEEEELi128ENS_10bfloat16_tEfNS_4arch4Sm90ELb0ELb1ELb0ELb1ELb1ELb1ELb0ELb1ELb1ELb1ELb0ELb0EEENS1_21CollectiveEpilogueFwdINS6_IJSA_SA_SB_EEES9_SE_SG_Li256ELb1ELb1ELb0ELb0EEENS1_36VarlenDynamicPersistentTileSchedulerILi128ELi96ELi256ELi128ELb0ELb1ELb1ELb1ELb0ELb1EEEEEEEEEvNT_6ParamsE)
        /*047c*/ 	.word	0x00000000


	//----- nvinfo : EIATTR_MIN_STACK_SIZE
	.align		4
.L_202:
        /*0480*/ 	.byte	0x04, 0x12
        /*0482*/ 	.short	(.L_204 - .L_203)
	.align		4
.L_203:
        /*0484*/ 	.word	index@(_ZN7cutlass13device_kernelIN5flash11enable_sm90INS1_16FlashAttnFwdSm90INS1_25CollectiveMainloopFwdSm90ILi2EN4cute5tupleIJNS5_1CILi1EEES8_S8_EEENS6_IJNS7_ILi128EEENS7_ILi96EEENS7_ILi192EEEEEELi128ENS_10bfloat16_tEfNS_4arch4Sm90ELb1ELb0ELb0ELb0ELb1ELb0ELb0ELb1ELb1ELb1ELb0ELb0EEENS1_21CollectiveEpilogueFwdINS6_IJSA_SA_SB_EEES9_SE_SG_Li256ELb0ELb1ELb0ELb0EEENS1_30DynamicPersistentTileSchedulerILi256ELi128ELb0ELb1ELb1EEEEEEEEEvNT_6ParamsE)
        /*0488*/ 	.word	0x00000000


	//----- nvinfo : EIATTR_MIN_STACK_SIZE
	.align		4
.L_204:
        /*048c*/ 	.byte	0x04, 0x12
        /*048e*/ 	.short	(.L_206 - .L_205)
	.align		4
.L_205:
        /*0490*/ 	.word	index@(_ZN7cutlass13device_kernelIN5flash11enable_sm90INS1_16FlashAttnFwdSm90INS1_25CollectiveMainloopFwdSm90ILi2EN4cute5tupleIJNS5_1CILi1EEES8_S8_EEENS6_IJNS7_ILi128EEENS7_ILi96EEENS7_ILi192EEEEEELi128ENS_10bfloat16_tEfNS_4arch4Sm90ELb1ELb0ELb0ELb1ELb1ELb0ELb0ELb1ELb1ELb1ELb0ELb0EEENS1_21CollectiveEpilogueFwdINS6_IJSA_SA_SB_EEES9_SE_SG_Li256ELb1ELb1ELb0ELb0EEENS1_36VarlenDynamicPersistentTileSchedulerILi128ELi96ELi256ELi128ELb0ELb1ELb1ELb1ELb1ELb1EEEEEEEEEvNT_6ParamsE)
        /*0494*/ 	.word	0x00000000


	//----- nvinfo : EIATTR_MIN_STACK_SIZE
	.align		4
.L_206:
        /*0498*/ 	.byte	0x04, 0x12
        /*049a*/ 	.short	(.L_208 - .L_207)
	.align		4
.L_207:
        /*049c*/ 	.word	index@(_ZN7cutlass13device_kernelIN5flash11enable_sm90INS1_16FlashAttnFwdSm90INS1_25CollectiveMainloopFwdSm90ILi2EN4cute5tupleIJNS5_1CILi1EEES8_S8_EEENS6_IJNS7_ILi128EEENS7_ILi96EEENS7_ILi192EEEEEELi128ENS_10bfloat16_tEfNS_4arch4Sm90ELb1ELb0ELb0ELb1ELb1ELb1ELb0ELb1ELb1ELb1ELb0ELb0EEENS1_21CollectiveEpilogueFwdINS6_IJSA_SA_SB_EEES9_SE_SG_Li256ELb1ELb1ELb0ELb0EEENS1_36VarlenDynamicPersistentTileSchedulerILi128ELi96ELi256ELi128ELb0ELb1ELb1ELb1ELb1ELb1EEEEEEEEEvNT_6ParamsE)
        /*04a0*/ 	.word	0x00000000


	//----- nvinfo : EIATTR_MIN_STACK_SIZE
	.align		4
.L_208:
        /*04a4*/ 	.byte	0x04, 0x12
        /*04a6*/ 	.short	(.L_210 - .L_209)
	.align		4
.L_209:
        /*04a8*/ 	.word	index@(_ZN7cutlass13device_kernelIN5flash11enable_sm90INS1_16FlashAttnFwdSm90INS1_25CollectiveMainloopFwdSm90ILi2EN4cute5tupleIJNS5_1CILi1EEES8_S8_EEENS6_IJNS7_ILi64EEESA_SA_EEELi512ENS_10bfloat16_tEfNS_4arch4Sm90ELb0ELb0ELb0ELb0ELb1ELb0ELb0ELb0ELb0ELb1ELb0ELb0EEENS1_21CollectiveEpilogueFwdINS6_IJSA_NS7_ILi512EEESA_EEES9_SC_SE_Li256ELb0ELb1ELb0ELb0EEENS1_29StaticPersistentTileSchedulerILb0EEEEEEEEEvNT_6ParamsE)
        /*04ac*/ 	.word	0x00000000


	//----- nvinfo : EIATTR_MIN_STACK_SIZE
	.align		4
.L_210:
        /*04b0*/ 	.byte	0x04, 0x12
        /*04b2*/ 	.short	(.L_212 - .L_211)
	.align		4
.L_211:
        /*04b4*/ 	.word	index@(_ZN7cutlass13device_kernelIN5flash11enable_sm90INS1_16FlashAttnFwdSm90INS1_25CollectiveMainloopFwdSm90ILi2EN4cute5tupleIJNS5_1CILi1EEES8_S8_EEENS6_IJNS7_ILi64EEESA_SA_EEELi512ENS_10bfloat16_tEfNS_4arch4Sm90ELb0ELb0ELb0ELb0ELb1ELb0ELb1ELb0ELb0ELb1ELb0ELb0EEENS1_21CollectiveEpilogueFwdINS6_IJSA_NS7_ILi512EEESA_EEES9_SC_SE_Li256ELb0ELb1ELb0ELb0EEENS1_29StaticPersistentTileSchedulerILb0EEEEEEEEEvNT_6ParamsE)
        /*04b8*/ 	.word	0x00000000


	//----- nvinfo : EIATTR_MIN_STACK_SIZE
	.align		4
.L_212:
        /*04bc*/ 	.byte	0x04, 0x12
        /*04be*/ 	.short	(.L_214 - .L_213)
	.align		4
.L_213:
        /*04c0*/ 	.word	index@(_ZN7cutlass13device_kernelIN5flash11enable_sm90INS1_16FlashAttnFwdSm90INS1_25CollectiveMainloopFwdSm90ILi2EN4cute5tupleIJNS5_1CILi1EEES8_S8_EEENS6_IJNS7_ILi64EEESA_SA_EEELi512ENS_10bfloat16_tEfNS_4arch4Sm90ELb0ELb0ELb0ELb1ELb1ELb0ELb0ELb0ELb0ELb1ELb0ELb0EEENS1_21CollectiveEpilogueFwdINS6_IJSA_NS7_ILi512EEESA_EEES9_SC_SE_Li256ELb1ELb1ELb0ELb0EEENS1_36VarlenDynamicPersistentTileSchedulerILi64ELi64ELi256ELi128ELb0ELb1ELb1ELb0ELb1ELb1EEEEEEEEEvNT_6ParamsE)
        /*04c4*/ 	.word	0x00000000


	//----- nvinfo : EIATTR_MIN_STACK_SIZE
	.align		4
.L_214:
        /*04c8*/ 	.byte	0x04, 0x12
        /*04ca*/ 	.short	(.L_216 - .L_215)
	.align		4
.L_215:
        /*04cc*/ 	.word	index@(_ZN7cutlass13device_kernelIN5flash11enable_sm90INS1_16FlashAttnFwdSm90INS1_25CollectiveMainloopFwdSm90ILi2EN4cute5tupleIJNS5_1CILi1EEES8_S8_EEENS6_IJNS7_ILi64EEESA_SA_EEELi512ENS_10bfloat16_tEfNS_4arch4Sm90ELb0ELb0ELb0ELb1ELb1ELb1ELb0ELb0ELb0ELb1ELb0ELb0EEENS1_21CollectiveEpilogueFwdINS6_IJSA_NS7_ILi512EEESA_EEES9_SC_SE_Li256ELb1ELb1ELb0ELb0EEENS1_36VarlenDynamicPersistentTileSchedulerILi64ELi64ELi256ELi128ELb0ELb1ELb1ELb0ELb1ELb1EEEEEEEEEvNT_6ParamsE)
        /*04d0*/ 	.word	0x00000000


	//----- nvinfo : EIATTR_MIN_STACK_SIZE
	.align		4
.L_216:
        /*04d4*/ 	.byte	0x04, 0x12
        /*04d6*/ 	.short	(.L_218 - .L_217)
	.align		4
.L_217:
        /*04d8*/ 	.word	index@(_ZN7cutlass13device_kernelIN5flash11enable_sm90INS1_16FlashAttnFwdSm90INS1_25CollectiveMainloopFwdSm90ILi2EN4cute5tupleIJNS5_1CILi1EEES8_S8_EEENS6_IJNS7_ILi64EEESA_SA_EEELi512ENS_10bfloat16_tEfNS_4arch4Sm90ELb0ELb0ELb0ELb1ELb1ELb0ELb1ELb0ELb0ELb1ELb0ELb0EEENS1_21CollectiveEpilogueFwdINS6_IJSA_NS7_ILi512EEESA_EEES9_SC_SE_Li256ELb1ELb1ELb0ELb0EEENS1_36VarlenDynamicPersistentTileSchedulerILi64ELi64ELi256ELi128ELb0ELb1ELb1ELb0ELb1ELb1EEEEEEEEEvNT_6ParamsE)
        /*04dc*/ 	.word	0x00000000


	//----- nvinfo : EIATTR_MIN_STACK_SIZE
	.align		4
.L_218:
        /*04e0*/ 	.byte	0x04, 0x12
        /*04e2*/ 	.short	(.L_220 - .L_219)
	.align		4
.L_219:
        /*04e4*/ 	.word	index@(_ZN7cutlass13device_kernelIN5flash11enable_sm90INS1_16FlashAttnFwdSm90INS1_25CollectiveMainloopFwdSm90ILi2EN4cute5tupleIJNS5_1CILi1EEES8_S8_EEENS6_IJNS7_ILi64EEESA_SA_EEELi512ENS_10bfloat16_tEfNS_4arch4Sm90ELb0ELb0ELb0ELb1ELb1ELb1ELb1ELb0ELb0ELb1ELb0ELb0EEENS1_21CollectiveEpilogueFwdINS6_IJSA_NS7_ILi512EEESA_EEES9_SC_SE_Li256ELb1ELb1ELb0ELb0EEENS1_36VarlenDynamicPersistentTileSchedulerILi64ELi64ELi256ELi128ELb0ELb1ELb1ELb0ELb1ELb1EEEEEEEEEvNT_6ParamsE)
        /*04e8*/ 	.word	0x00000000


	//----- nvinfo : EIATTR_MIN_STACK_SIZE
	.align		4
.L_220:
        /*04ec*/ 	.byte	0x04, 0x12
        /*04ee*/ 	.short	(.L_222 - .L_221)
	.align		4
.L_221:
        /*04f0*/ 	.word	index@(_ZN7cutlass13device_kernelIN5flash11enable_sm90INS1_16FlashAttnFwdSm90INS1_25CollectiveMainloopFwdSm90ILi2EN4cute5tupleIJNS5_1CILi1EEES8_S8_EEENS6_IJNS7_ILi64EEESA_SA_EEELi512ENS_10bfloat16_tEfNS_4arch4Sm90ELb0ELb1ELb0ELb0ELb1ELb0ELb0ELb0ELb0ELb1ELb0ELb0EEENS1_21CollectiveEpilogueFwdINS6_IJSA_NS7_ILi512EEESA_EEES9_SC_SE_Li256ELb0ELb1ELb0ELb0EEENS1_30DynamicPersistentTileSchedulerILi256ELi128ELb0ELb1ELb1EEEEEEEEEvNT_6ParamsE)
        /*04f4*/ 	.word	0x00000000


	//----- nvinfo : EIATTR_MIN_STACK_SIZE
	.align		4
.L_222:
        /*04f8*/ 	.byte	0x04, 0x12
        /*04fa*/ 	.short	(.L_224 - .L_223)
	.align		4
.L_223:
        /*04fc*/ 	.word	index@(_ZN7cutlass13device_kernelIN5flash11enable_sm90INS1_16FlashAttnFwdSm90INS1_25CollectiveMainloopFwdSm90ILi2EN4cute5tupleIJNS5_1CILi1EEES8_S8_EEENS6_IJNS7_ILi64EEESA_SA_EEELi512ENS_10bfloat16_tEfNS_4arch4Sm90ELb0ELb1ELb0ELb0ELb1ELb0ELb1ELb0ELb0ELb1ELb0ELb0EEENS1_21CollectiveEpilogueFwdINS6_IJSA_NS7_ILi512EEESA_EEES9_SC_SE_Li256ELb0ELb1ELb0ELb0EEENS1_30DynamicPersistentTileSchedulerILi256ELi128ELb0ELb1ELb1EEEEEEEEEvNT_6ParamsE)
        /*0500*/ 	.word	0x00000000


	//----- nvinfo : EIATTR_MIN_STACK_SIZE
	.align		4
.L_224:
        /*0504*/ 	.byte	0x04, 0x12
        /*0506*/ 	.short	(.L_226 - .L_225)
	.align		4
.L_225:
        /*0508*/ 	.word	index@(_ZN7cutlass13device_kernelIN5flash11enable_sm90INS1_16FlashAttnFwdSm90INS1_25CollectiveMainloopFwdSm90ILi2EN4cute5tupleIJNS5_1CILi1EEES8_S8_EEENS6_IJNS7_ILi64EEESA_SA_EEELi512ENS_10bfloat16_tEfNS_4arch4Sm90ELb0ELb1ELb0ELb1ELb1ELb0ELb0ELb0ELb0ELb1ELb0ELb0EEENS1_21CollectiveEpilogueFwdINS6_IJSA_NS7_ILi512EEESA_EEES9_SC_SE_Li256ELb1ELb1ELb0ELb0EEENS1_36VarlenDynamicPersistentTileSchedulerILi64ELi64ELi256ELi128ELb0ELb1ELb1ELb1ELb0ELb1EEEEEEEEEvNT_6ParamsE)
        /*050c*/ 	.word	0x00000000


	//----- nvinfo : EIATTR_MIN_STACK_SIZE
	.align		4
.L_226:
        /*0510*/ 	.byte	0x04, 0x12
        /*0512*/ 	.short	(.L_228 - .L_227)
	.align		4
.L_227:
        /*0514*/ 	.word	index@(_ZN7cutlass13device_kernelIN5flash11enable_sm90INS1_16FlashAttnFwdSm90INS1_25CollectiveMainloopFwdSm90ILi2EN4cute5tupleIJNS5_1CILi1EEES8_S8_EEENS6_IJNS7_ILi64EEESA_SA_EEELi512ENS_10bfloat16_tEfNS_4arch4Sm90ELb0ELb1ELb0ELb1ELb1ELb1ELb0ELb0ELb0ELb1ELb0ELb0EEENS1_21CollectiveEpilogueFwdINS6_IJSA_NS7_ILi512EEESA_EEES9_SC_SE_Li256ELb1ELb1ELb0ELb0EEENS1_36VarlenDynamicPersistentTileSchedulerILi64ELi64ELi256ELi128ELb0ELb1ELb1ELb1ELb0ELb1EEEEEEEEEvNT_6ParamsE)
        /*0518*/ 	.word	0x00000000


	//----- nvinfo : EIATTR_MIN_STACK_SIZE
	.align		4
.L_228:
        /*051c*/ 	.byte	0x04, 0x12
        /*051e*/ 	.short	(.L_230 - .L_229)
	.align		4
.L_229:
        /*0520*/ 	.word	index@(_ZN7cutlass13device_kernelIN5flash11enable_sm90INS1_16FlashAttnFwdSm90INS1_25CollectiveMainloopFwdSm90ILi2EN4cute5tupleIJNS5_1CILi1EEES8_S8_EEENS6_IJNS7_ILi64EEESA_SA_EEELi512ENS_10bfloat16_tEfNS_4arch4Sm90ELb0ELb1ELb0ELb1ELb1ELb0ELb1ELb0ELb0ELb1ELb0ELb0EEENS1_21CollectiveEpilogueFwdINS6_IJSA_NS7_ILi512EEESA_EEES9_SC_SE_Li256ELb1ELb1ELb0ELb0EEENS1_36VarlenDynamicPersistentTileSchedulerILi64ELi64ELi256ELi128ELb0ELb1ELb1ELb1ELb0ELb1EEEEEEEEEvNT_6ParamsE)
        /*0524*/ 	.word	0x00000000


	//----- nvinfo : EIATTR_MIN_STACK_SIZE
	.align		4
.L_230:
        /*0528*/ 	.byte	0x04, 0x12
        /*052a*/ 	.short	(.L_232 - .L_231)
	.align		4
.L_231:
        /*052c*/ 	.word	index@(_ZN7cutlass13device_kernelIN5flash11enable_sm90INS1_16FlashAttnFwdSm90INS1_25CollectiveMainloopFwdSm90ILi2EN4cute5tupleIJNS5_1CILi1EEES8_S8_EEENS6_IJNS7_ILi64EEESA_SA_EEELi512ENS_10bfloat16_tEfNS_4arch4Sm90ELb0ELb1ELb0ELb1ELb1ELb1ELb1ELb0ELb0ELb1ELb0ELb0EEENS1_21CollectiveEpilogueFwdINS6_IJSA_NS7_ILi512EEESA_EEES9_SC_SE_Li256ELb1ELb1ELb0ELb0EEENS1_36VarlenDynamicPersistentTileSchedulerILi64ELi64ELi256ELi128ELb0ELb1ELb1ELb1ELb0ELb1EEEEEEEEEvNT_6ParamsE)
        /*0530*/ 	.word	0x00000000


	//----- nvinfo : EIATTR_MIN_STACK_SIZE
	.align		4
.L_232:
        /*0534*/ 	.byte	0x04, 0x12
        /*0536*/ 	.short	(.L_234 - .L_233)
	.align		4
.L_233:
        /*0538*/ 	.word	index@(_ZN7cutlass13device_kernelIN5flash11enable_sm90INS1_16FlashAttnFwdSm90INS1_25CollectiveMainloopFwdSm90ILi2EN4cute5tupleIJNS5_1CILi1EEES8_S8_EEENS6_IJNS7_ILi64EEESA_SA_EEELi512ENS_10bfloat16_tEfNS_4arch4Sm90ELb1ELb0ELb0ELb0ELb1ELb0ELb0ELb0ELb0ELb1ELb0ELb0EEENS1_21CollectiveEpilogueFwdINS6_IJSA_NS7_ILi512EEESA_EEES9_SC_SE_Li256ELb0ELb1ELb0ELb0EEENS1_30DynamicPersistentTileSchedulerILi256ELi128ELb0ELb1ELb1EEEEEEEEEvNT_6ParamsE)
        /*053c*/ 	.word	0x00000000


	//----- nvinfo : EIATTR_MIN_STACK_SIZE
	.align		4
.L_234:
        /*0540*/ 	.byte	0x04, 0x12
        /*0542*/ 	.short	(.L_236 - .L_235)
	.align		4
.L_235:
        /*0544*/ 	.word	index@(_ZN7cutlass13device_kernelIN5flash11enable_sm90INS1_16FlashAttnFwdSm90INS1_25CollectiveMainloopFwdSm90ILi2EN4cute5tupleIJNS5_1CILi1EEES8_S8_EEENS6_IJNS7_ILi64EEESA_SA_EEELi512ENS_10bfloat16_tEfNS_4arch4Sm90ELb1ELb0ELb0ELb0ELb1ELb0ELb1ELb0ELb0ELb1ELb0ELb0EEENS1_21CollectiveEpilogueFwdINS6_IJSA_NS7_ILi512EEESA_EEES9_SC_SE_Li256ELb0ELb1ELb0ELb0EEENS1_30DynamicPersistentTileSchedulerILi256ELi128ELb0ELb1ELb1EEEEEEEEEvNT_6ParamsE)
        /*0548*/ 	.word	0x00000000


	//----- nvinfo : EIATTR_MIN_STACK_SIZE
	.align		4
.L_236:
        /*054c*/ 	.byte	0x04, 0x12
        /*054e*/ 	.short	(.L_238 - .L_237)
	.align		4
.L_237:
        /*0550*/ 	.word	index@(_ZN7cutlass13device_kernelIN5flash11enable_sm90INS1_16FlashAttnFwdSm90INS1_25CollectiveMainloopFwdSm90ILi2EN4cute5tupleIJNS5_1CILi1EEES8_S8_EEENS6_IJNS7_ILi64EEESA_SA_EEELi512ENS_10bfloat16_tEfNS_4arch4Sm90ELb1ELb0ELb0ELb1ELb1ELb0ELb0ELb0ELb0ELb1ELb0ELb0EEENS1_21CollectiveEpilogueFwdINS6_IJSA_NS7_ILi512EEESA_EEES9_SC_SE_Li256ELb1ELb1ELb0ELb0EEENS1_36VarlenDynamicPersistentTileSchedulerILi64ELi64ELi256ELi128ELb0ELb1ELb1ELb1ELb1ELb1EEEEEEEEEvNT_6ParamsE)
        /*0554*/ 	.word	0x00000000


	//----- nvinfo : EIATTR_MIN_STACK_SIZE
	.align		4
.L_238:
        /*0558*/ 	.byte	0x04, 0x12
        /*055a*/ 	.short	(.L_240 - .L_239)
	.align		4
.L_239:
        /*055c*/ 	.word	index@(_ZN7cutlass13device_kernelIN5flash11enable_sm90INS1_16FlashAttnFwdSm90INS1_25CollectiveMainloopFwdSm90ILi2EN4cute5tupleIJNS5_1CILi1EEES8_S8_EEENS6_IJNS7_ILi64EEESA_SA_EEELi512ENS_10bfloat16_tEfNS_4arch4Sm90ELb1ELb0ELb0ELb1ELb1ELb1ELb0ELb0ELb0ELb1ELb0ELb0EEENS1_21CollectiveEpilogueFwdINS6_IJSA_NS7_ILi512EEESA_EEES9_SC_SE_Li256ELb1ELb1ELb0ELb0EEENS1_36VarlenDynamicPersistentTileSchedulerILi64ELi64ELi256ELi128ELb0ELb1ELb1ELb1ELb1ELb1EEEEEEEEEvNT_6ParamsE)
        /*0560*/ 	.word	0x00000000


	//----- nvinfo : EIATTR_MIN_STACK_SIZE
	.align		4
.L_240:
        /*0564*/ 	.byte	0x04, 0x12
        /*0566*/ 	.short	(.L_242 - .L_241)
	.align		4
.L_241:
        /*0568*/ 	.word	index@(_ZN7cutlass13device_kernelIN5flash11enable_sm90INS1_16FlashAttnFwdSm90INS1_25CollectiveMainloopFwdSm90ILi2EN4cute5tupleIJNS5_1CILi1EEES8_S8_EEENS6_IJNS7_ILi64EEESA_SA_EEELi512ENS_10bfloat16_tEfNS_4arch4Sm90ELb1ELb0ELb0ELb1ELb1ELb0ELb1ELb0ELb0ELb1ELb0ELb0EEENS1_21CollectiveEpilogueFwdINS6_IJSA_NS7_ILi512EEESA_EEES9_SC_SE_Li256ELb1ELb1ELb0ELb0EEENS1_36VarlenDynamicPersistentTileSchedulerILi64ELi64ELi256ELi128ELb0ELb1ELb1ELb1ELb1ELb1EEEEEEEEEvNT_6ParamsE)
        /*056c*/ 	.word	0x00000000


	//----- nvinfo : EIATTR_MIN_STACK_SIZE
	.align		4
.L_242:
        /*0570*/ 	.byte	0x04, 0x12
        /*0572*/ 	.short	(.L_244 - .L_243)
	.align		4
.L_243:
        /*0574*/ 	.word	index@(_ZN7cutlass13device_kernelIN5flash11enable_sm90INS1_16FlashAttnFwdSm90INS1_25CollectiveMainloopFwdSm90ILi2EN4cute5tupleIJNS5_1CILi1EEES8_S8_EEENS6_IJNS7_ILi64EEESA_SA_EEELi512ENS_10bfloat16_tEfNS_4arch4Sm90ELb1ELb0ELb0ELb1ELb1ELb1ELb1ELb0ELb0ELb1ELb0ELb0EEENS1_21CollectiveEpilogueFwdINS6_IJSA_NS7_ILi512EEESA_EEES9_SC_SE_Li256ELb1ELb1ELb0ELb0EEENS1_36VarlenDynamicPersistentTileSchedulerILi64ELi64ELi256ELi128ELb0ELb1ELb1ELb1ELb1ELb1EEEEEEEEEvNT_6ParamsE)
        /*0578*/ 	.word	0x00000000


	//----- nvinfo : EIATTR_MIN_STACK_SIZE
	.align		4
.L_244:
        /*057c*/ 	.byte	0x04, 0x12
        /*057e*/ 	.short	(.L_246 - .L_245)
	.align		4
.L_245:
        /*0580*/ 	.word	index@(_ZN7cutlass13device_kernelIN5flash11enable_sm90INS1_16FlashAttnFwdSm90INS1_25CollectiveMainloopFwdSm90ILi2EN4cute5tupleIJNS5_1CILi1EEES8_S8_EEENS6_IJNS7_ILi128EEENS7_ILi96EEENS7_ILi64EEEEEELi256ENS_10bfloat16_tEfNS_4arch4Sm90ELb0ELb0ELb0ELb0ELb1ELb0ELb0ELb1ELb0ELb1ELb0ELb0EEENS1_21CollectiveEpilogueFwdINS6_IJSA_NS7_ILi256EEESB_EEES9_SE_SG_Li256ELb0ELb1ELb0ELb0EEENS1_29StaticPersistentTileSchedulerILb0EEEEEEEEEvNT_6ParamsE)
        /*0584*/ 	.word	0x00000000


	//----- nvinfo : EIATTR_MIN_STACK_SIZE
	.align		4
.L_246:
        /*0588*/ 	.byte	0x04, 0x12
        /*058a*/ 	.short	(.L_248 - .L_247)
	.align		4
.L_247:
        /*058c*/ 	.word	index@(_ZN7cutlass13device_kernelIN5flash11enable_sm90INS1_16FlashAttnFwdSm90INS1_25CollectiveMainloopFwdSm90ILi2EN4cute5tupleIJNS5_1CILi1EEES8_S8_EEENS6_IJNS7_ILi128EEENS7_ILi96EEENS7_ILi64EEEEEELi256ENS_10bfloat16_tEfNS_4arch4Sm90ELb0ELb0ELb0ELb0ELb1ELb0ELb1ELb1ELb0ELb1ELb0ELb0EEENS1_21CollectiveEpilogueFwdINS6_IJSA_NS7_ILi256EEESB_EEES9_SE_SG_Li256ELb0ELb1ELb0ELb0EEENS1_29StaticPersistentTileSchedulerILb0EEEEEEEEEvNT_6ParamsE)
        /*0590*/ 	.word	0x00000000


	//----- nvinfo : EIATTR_MIN_STACK_SIZE
	.align		4
.L_248:
        /*0594*/ 	.byte	0x04, 0x12
        /*0596*/ 	.short	(.L_250 - .L_249)
	.align		4
.L_249:
        /*0598*/ 	.word	index@(_ZN7cutlass13device_kernelIN5flash11enable_sm90INS1_16FlashAttnFwdSm90INS1_25CollectiveMainloopFwdSm90ILi2EN4cute5tupleIJNS5_1CILi1EEES8_S8_EEENS6_IJNS7_ILi128EEENS7_ILi96EEENS7_ILi64EEEEEELi256ENS_10bfloat16_tEfNS_4arch4Sm90ELb0ELb0ELb0ELb1ELb1ELb0ELb0ELb1ELb0ELb1ELb0ELb0EEENS1_21CollectiveEpilogueFwdINS6_IJSA_NS7_ILi256EEESB_EEES9_SE_SG_Li256ELb1ELb1ELb0ELb0EEENS1_36VarlenDynamicPersistentTileSchedulerILi128ELi96ELi256ELi128ELb0ELb1ELb1ELb0ELb1ELb1EEEEEEEEEvNT_6ParamsE)
        /*059c*/ 	.word	0x00000000


	//----- nvinfo : EIATTR_MIN_STACK_SIZE
	.align		4
.L_250:
        /*05a0*/ 	.byte	0x04, 0x12
        /*05a2*/ 	.short	(.L_252 - .L_251)
	.align		4
.L_251:
        /*05a4*/ 	.word	index@(_ZN7cutlass13device_kernelIN5flash11enable_sm90INS1_16FlashAttnFwdSm90INS1_25CollectiveMainloopFwdSm90ILi2EN4cute5tupleIJNS5_1CILi1EEES8_S8_EEENS6_IJNS7_ILi128EEENS7_ILi96EEENS7_ILi64EEEEEELi256ENS_10bfloat16_tEfNS_4arch4Sm90ELb0ELb0ELb0ELb1ELb1ELb1ELb0ELb1ELb0ELb1ELb0ELb0EEENS1_21CollectiveEpilogueFwdINS6_IJSA_NS7_ILi256EEESB_EEES9_SE_SG_Li256ELb1ELb1ELb0ELb0EEENS1_36VarlenDynamicPersistentTileSchedulerILi128ELi96ELi256ELi128ELb0ELb1ELb1ELb0ELb1ELb1EEEEEEEEEvNT_6ParamsE)
        /*05a8*/ 	.word	0x00000000


	//----- nvinfo : EIATTR_MIN_STACK_SIZE
	.align		4
.L_252:
        /*05ac*/ 	.byte	0x04, 0x12
        /*05ae*/ 	.short	(.L_254 - .L_253)
	.align		4
.L_253:
        /*05b0*/ 	.word	index@(_ZN7cutlass13device_kernelIN5flash11enable_sm90INS1_16FlashAttnFwdSm90INS1_25CollectiveMainloopFwdSm90ILi2EN4cute5tupleIJNS5_1CILi1EEES8_S8_EEENS6_IJNS7_ILi128EEENS7_ILi96EEENS7_ILi64EEEEEELi256ENS_10bfloat16_tEfNS_4arch4Sm90ELb0ELb0ELb0ELb1ELb1ELb0ELb1ELb1ELb0ELb1ELb0ELb0EEENS1_21CollectiveEpilogueFwdINS6_IJSA_NS7_ILi256EEESB_EEES9_SE_SG_Li256ELb1ELb1ELb0ELb0EEENS1_36VarlenDynamicPersistentTileSchedulerILi128ELi96ELi256ELi128ELb0ELb1ELb1ELb0ELb1ELb1EEEEEEEEEvNT_6ParamsE)
        /*05b4*/ 	.word	0x00000000


	//----- nvinfo : EIATTR_MIN_STACK_SIZE
	.align		4
.L_254:
        /*05b8*/ 	.byte	0x04, 0x12
        /*05ba*/ 	.short	(.L_256 - .L_255)
	.align		4
.L_255:
        /*05bc*/ 	.word	index@(_ZN7cutlass13device_kernelIN5flash11enable_sm90INS1_16FlashAttnFwdSm90INS1_25CollectiveMainloopFwdSm90ILi2EN4cute5tupleIJNS5_1CILi1EEES8_S8_EEENS6_IJNS7_ILi128EEENS7_ILi96EEENS7_ILi64EEEEEELi256ENS_10bfloat16_tEfNS_4arch4Sm90ELb0ELb0ELb0ELb1ELb1ELb1ELb1ELb1ELb0ELb1ELb0ELb0EEENS1_21CollectiveEpilogueFwdINS6_IJSA_NS7_ILi256EEESB_EEES9_SE_SG_Li256ELb1ELb1ELb0ELb0EEENS1_36VarlenDynamicPersistentTileSchedulerILi128ELi96ELi256ELi128ELb0ELb1ELb1ELb0ELb1ELb1EEEEEEEEEvNT_6ParamsE)
        /*05c0*/ 	.word	0x00000000


	//----- nvinfo : EIATTR_MIN_STACK_SIZE
	.align		4
.L_256:
        /*05c4*/ 	.byte	0x04, 0x12
        /*05c6*/ 	.short	(.L_258 - .L_257)
	.align		4
.L_257:
        /*05c8*/ 	.word	index@(_ZN7cutlass13device_kernelIN5flash11enable_sm90INS1_16FlashAttnFwdSm90INS1_25CollectiveMainloopFwdSm90ILi2EN4cute5tupleIJNS5_1CILi1EEES8_S8_EEENS6_IJNS7_ILi128EEENS7_ILi96EEENS7_ILi64EEEEEELi256ENS_10bfloat16_tEfNS_4arch4Sm90ELb0ELb1ELb0ELb0ELb1ELb0ELb0ELb1ELb0ELb1ELb0ELb0EEENS1_21CollectiveEpilogueFwdINS6_IJSA_NS7_ILi256EEESB_EEES9_SE_SG_Li256ELb0ELb1ELb0ELb0EEENS1_30DynamicPersistentTileSchedulerILi256ELi128ELb0ELb1ELb1EEEEEEEEEvNT_6ParamsE)
        /*05cc*/ 	.word	0x00000000


	//----- nvinfo : EIATTR_MIN_STACK_SIZE
	.align		4
.L_258:
        /*05d0*/ 	.byte	0x04, 0x12
        /*05d2*/ 	.short	(.L_260 - .L_259)
	.align		4
.L_259:
        /*05d4*/ 	.word	index@(_ZN7cutlass13device_kernelIN5flash11enable_sm90INS1_16FlashAttnFwdSm90INS1_25CollectiveMainloopFwdSm90ILi2EN4cute5tupleIJNS5_1CILi1EEES8_S8_EEENS6_IJNS7_ILi128EEENS7_ILi96EEENS7_ILi64EEEEEELi256ENS_10bfloat16_tEfNS_4arch4Sm90ELb0ELb1ELb0ELb0ELb1ELb0ELb1ELb1ELb0ELb1ELb0ELb0EEENS1_21CollectiveEpilogueFwdINS6_IJSA_NS7_ILi256EEESB_EEES9_SE_SG_Li256ELb0ELb1ELb0ELb0EEENS1_30DynamicPersistentTileSchedulerILi256ELi128ELb0ELb1ELb1EEEEEEEEEvNT_6ParamsE)
        /*05d8*/ 	.word	0x00000000


	//----- nvinfo : EIATTR_MIN_STACK_SIZE
	.align		4
.L_260:
        /*05dc*/ 	.byte	0x04, 0x12
        /*05de*/ 	.short	(.L_262 - .L_261)
	.align		4
.L_261:
        /*05e0*/ 	.word	index@(_ZN7cutlass13device_kernelIN5flash11enable_sm90INS1_16FlashAttnFwdSm90INS1_25CollectiveMainloopFwdSm90ILi2EN4cute5tupleIJNS5_1CILi1EEES8_S8_EEENS6_IJNS7_ILi128EEENS7_ILi96EEENS7_ILi64EEEEEELi256ENS_10bfloat16_tEfNS_4arch4Sm90ELb0ELb1ELb0ELb1ELb1ELb0ELb0ELb1ELb0ELb1ELb0ELb0EEENS1_21CollectiveEpilogueFwdINS6_IJSA_NS7_ILi256EEESB_EEES9_SE_SG_Li256ELb1ELb1ELb0ELb0EEENS1_36VarlenDynamicPersistentTileSchedulerILi128ELi96ELi256ELi128ELb0ELb1ELb1ELb1ELb0ELb1EEEEEEEEEvNT_6ParamsE)
        /*05e4*/ 	.word	0x00000000


	//----- nvinfo : EIATTR_MIN_STACK_SIZE
	.align		4
.L_262:
        /*05e8*/ 	.byte	0x04, 0x12
        /*05ea*/ 	.short	(.L_264 - .L_263)
	.align		4
.L_263:
        /*05ec*/ 	.word	index@(_ZN7cutlass13device_kernelIN5flash11enable_sm90INS1_16FlashAttnFwdSm90INS1_25CollectiveMainloopFwdSm90ILi2EN4cute5tupleIJNS5_1CILi1EEES8_S8_EEENS6_IJNS7_ILi128EEENS7_ILi96EEENS7_ILi64EEEEEELi256ENS_10bfloat16_tEfNS_4arch4Sm90ELb0ELb1ELb0ELb1ELb1ELb1ELb0ELb1ELb0ELb1ELb0ELb0EEENS1_21CollectiveEpilogueFwdINS6_IJSA_NS7_ILi256EEESB_EEES9_SE_SG_Li256ELb1ELb1ELb0ELb0EEENS1_36VarlenDynamicPersistentTileSchedulerILi128ELi96ELi256ELi128ELb0ELb1ELb1ELb1ELb0ELb1EEEEEEEEEvNT_6ParamsE)
        /*05f0*/ 	.word	0x00000000


	//----- nvinfo : EIATTR_MIN_STACK_SIZE
	.align		4
.L_264:
        /*05f4*/ 	.byte	0x04, 0x12
        /*05f6*/ 	.short	(.L_266 - .L_265)
	.align		4
.L_265:
        /*05f8*/ 	.word	index@(_ZN7cutlass13device_kernelIN5flash11enable_sm90INS1_16FlashAttnFwdSm90INS1_25CollectiveMainloopFwdSm90ILi2EN4cute5tupleIJNS5_1CILi1EEES8_S8_EEENS6_IJNS7_ILi128EEENS7_ILi96EEENS7_ILi64EEEEEELi256ENS_10bfloat16_tEfNS_4arch4Sm90ELb0ELb1ELb0ELb1ELb1ELb0ELb1ELb1ELb0ELb1ELb0ELb0EEENS1_21CollectiveEpilogueFwdINS6_IJSA_NS7_ILi256EEESB_EEES9_SE_SG_Li256ELb1ELb1ELb0ELb0EEENS1_36VarlenDynamicPersistentTileSchedulerILi128ELi96ELi256ELi128ELb0ELb1ELb1ELb1ELb0ELb1EEEEEEEEEvNT_6ParamsE)
        /*05fc*/ 	.word	0x00000000


	//----- nvinfo : EIATTR_MIN_STACK_SIZE
	.align		4
.L_266:
        /*0600*/ 	.byte	0x04, 0x12
        /*0602*/ 	.short	(.L_268 - .L_267)
	.align		4
.L_267:
        /*0604*/ 	.word	index@(_ZN7cutlass13device_kernelIN5flash11enable_sm90INS1_16FlashAttnFwdSm90INS1_25CollectiveMainloopFwdSm90ILi2EN4cute5tupleIJNS5_1CILi1EEES8_S8_EEENS6_IJNS7_ILi128EEENS7_ILi96EEENS7_ILi64EEEEEELi256ENS_10bfloat16_tEfNS_4arch4Sm90ELb0ELb1ELb0ELb1ELb1ELb1ELb1ELb1ELb0ELb1ELb0ELb0EEENS1_21CollectiveEpilogueFwdINS6_IJSA_NS7_ILi256EEESB_EEES9_SE_SG_Li256ELb1ELb1ELb0ELb0EEENS1_36VarlenDynamicPersistentTileSchedulerILi128ELi96ELi256ELi128ELb0ELb1ELb1ELb1ELb0ELb1EEEEEEEEEvNT_6ParamsE)
        /*0608*/ 	.word	0x00000000


	//----- nvinfo : EIATTR_MIN_STACK_SIZE
	.align		4
.L_268:
        /*060c*/ 	.byte	0x04, 0x12
        /*060e*/ 	.short	(.L_270 - .L_269)
	.align		4
.L_269:
        /*0610*/ 	.word	index@(_ZN7cutlass13device_kernelIN5flash11enable_sm90INS1_16FlashAttnFwdSm90INS1_25CollectiveMainloopFwdSm90ILi2EN4cute5tupleIJNS5_1CILi1EEES8_S8_EEENS6_IJNS7_ILi128EEENS7_ILi96EEENS7_ILi64EEEEEELi256ENS_10bfloat16_tEfNS_4arch4Sm90ELb1ELb0ELb0ELb0ELb1ELb0ELb0ELb1ELb0ELb1ELb0ELb0EEENS1_21CollectiveEpilogueFwdINS6_IJSA_NS7_ILi256EEESB_EEES9_SE_SG_Li256ELb0ELb1ELb0ELb0EEENS1_30DynamicPersistentTileSchedulerILi256ELi128ELb0ELb1ELb1EEEEEEEEEvNT_6ParamsE)
        /*0614*/ 	.word	0x00000000


	//----- nvinfo : EIATTR_MIN_STACK_SIZE
	.align		4
.L_270:
        /*0618*/ 	.byte	0x04, 0x12
        /*061a*/ 	.short	(.L_272 - .L_271)
	.align		4
.L_271:
        /*061c*/ 	.word	index@(_ZN7cutlass13device_kernelIN5flash11enable_sm90INS1_16FlashAttnFwdSm90INS1_25CollectiveMainloopFwdSm90ILi2EN4cute5tupleIJNS5_1CILi1EEES8_S8_EEENS6_IJNS7_ILi128EEENS7_ILi96EEENS7_ILi64EEEEEELi256ENS_10bfloat16_tEfNS_4arch4Sm90ELb1ELb0ELb0ELb0ELb1ELb0ELb1ELb1ELb0ELb1ELb0ELb0EEENS1_21CollectiveEpilogueFwdINS6_IJSA_NS7_ILi256EEESB_EEES9_SE_SG_Li256ELb0ELb1ELb0ELb0EEENS1_30DynamicPersistentTileSchedulerILi256ELi128ELb0ELb1ELb1EEEEEEEEEvNT_6ParamsE)
        /*0620*/ 	.word	0x00000000


	//----- nvinfo : EIATTR_MIN_STACK_SIZE
	.align		4
.L_272:
        /*0624*/ 	.byte	0x04, 0x12
        /*0626*/ 	.short	(.L_274 - .L_273)
	.align		4
.L_273:
        /*0628*/ 	.word	index@(_ZN7cutlass13device_kernelIN5flash11enable_sm90INS1_16FlashAttnFwdSm90INS1_25CollectiveMainloopFwdSm90ILi2EN4cute5tupleIJNS5_1CILi1EEES8_S8_EEENS6_IJNS7_ILi128EEENS7_ILi96EEENS7_ILi64EEEEEELi256ENS_10bfloat16_tEfNS_4arch4Sm90ELb1ELb0ELb0ELb1ELb1ELb0ELb0ELb1ELb0ELb1ELb0ELb0EEENS1_21CollectiveEpilogueFwdINS6_IJSA_NS7_ILi256EEESB_EEES9_SE_SG_Li256ELb1ELb1ELb0ELb0EEENS1_36VarlenDynamicPersistentTileSchedulerILi128ELi96ELi256ELi128ELb0ELb1ELb1ELb1ELb1ELb1EEEEEEEEEvNT_6ParamsE)
        /*062c*/ 	.word	0x00000000


	//----- nvinfo : EIATTR_MIN_STACK_SIZE
	.align		4
.L_274:
        /*0630*/ 	.byte	0x04, 0x12
        /*0632*/ 	.short	(.L_276 - .L_275)
	.align		4
.L_275:
        /*0634*/ 	.word	index@(_ZN7cutlass13device_kernelIN5flash11enable_sm90INS1_16FlashAttnFwdSm90INS1_25CollectiveMainloopFwdSm90ILi2EN4cute5tupleIJNS5_1CILi1EEES8_S8_EEENS6_IJNS7_ILi128EEENS7_ILi96EEENS7_ILi64EEEEEELi256ENS_10bfloat16_tEfNS_4arch4Sm90ELb1ELb0ELb0ELb1ELb1ELb1ELb0ELb1ELb0ELb1ELb0ELb0EEENS1_21CollectiveEpilogueFwdINS6_IJSA_NS7_ILi256EEESB_EEES9_SE_SG_Li256ELb1ELb1ELb0ELb0EEENS1_36VarlenDynamicPersistentTileSchedulerILi128ELi96ELi256ELi128ELb0ELb1ELb1ELb1ELb1ELb1EEEEEEEEEvNT_6ParamsE)
        /*0638*/ 	.word	0x00000000


	//----- nvinfo : EIATTR_MIN_STACK_SIZE
	.align		4
.L_276:
        /*063c*/ 	.byte	0x04, 0x12
        /*063e*/ 	.short	(.L_278 - .L_277)
	.align		4
.L_277:
        /*0640*/ 	.word	index@(_ZN7cutlass13device_kernelIN5flash11enable_sm90INS1_16FlashAttnFwdSm90INS1_25CollectiveMainloopFwdSm90ILi2EN4cute5tupleIJNS5_1CILi1EEES8_S8_EEENS6_IJNS7_ILi128EEENS7_ILi96EEENS7_ILi64EEEEEELi256ENS_10bfloat16_tEfNS_4arch4Sm90ELb1ELb0ELb0ELb1ELb1ELb0ELb1ELb1ELb0ELb1ELb0ELb0EEENS1_21CollectiveEpilogueFwdINS6_IJSA_NS7_ILi256EEESB_EEES9_SE_SG_Li256ELb1ELb1ELb0ELb0EEENS1_36VarlenDynamicPersistentTileSchedulerILi128ELi96ELi256ELi128ELb0ELb1ELb1ELb1ELb1ELb1EEEEEEEEEvNT_6ParamsE)
        /*0644*/ 	.word	0x00000000


	//----- nvinfo : EIATTR_MIN_STACK_SIZE
	.align		4
.L_278:
        /*0648*/ 	.byte	0x04, 0x12
        /*064a*/ 	.short	(.L_280 - .L_279)
	.align		4
.L_279:
        /*064c*/ 	.word	index@(_ZN7cutlass13device_kernelIN5flash11enable_sm90INS1_16FlashAttnFwdSm90INS1_25CollectiveMainloopFwdSm90ILi2EN4cute5tupleIJNS5_1CILi1EEES8_S8_EEENS6_IJNS7_ILi128EEENS7_ILi96EEENS7_ILi64EEEEEELi256ENS_10bfloat16_tEfNS_4arch4Sm90ELb1ELb0ELb0ELb1ELb1ELb1ELb1ELb1ELb0ELb1ELb0ELb0EEENS1_21CollectiveEpilogueFwdINS6_IJSA_NS7_ILi256EEESB_EEES9_SE_SG_Li256ELb1ELb1ELb0ELb0EEENS1_36VarlenDynamicPersistentTileSchedulerILi128ELi96ELi256ELi128ELb0ELb1ELb1ELb1ELb1ELb1EEEEEEEEEvNT_6ParamsE)
        /*0650*/ 	.word	0x00000000
.L_280:


//--------------------- .nv.compat                --------------------------
	.section	.nv.compat,"",@"SHT_CUDA_COMPAT_INFO"
	.align	4
        /*0000*/ 	.byte	0x02, 0x09, 0x01, 0x00, 0x02, 0x02, 0x01, 0x00, 0x02, 0x05, 0x05, 0x00, 0x03, 0x07, 0x01, 0x01
        /*0010*/ 	.byte	0x02, 0x03, 0x00, 0x00, 0x02, 0x06, 0x01, 0x00, 0x04, 0x0b, 0x08, 0x00, 0x00, 0x00, 0x00, 0x00
        /*0020*/ 	.byte	0x00, 0x00, 0x00, 0x00


//--------------------- .nv.info._ZN7cutlass13device_kernelIN5flash11enable_sm90INS1_16FlashAttnFwdSm90INS1_25CollectiveMainloopFwdSm90ILi2EN4cute5tupleIJNS5_1CILi1EEES8_S8_EEENS6_IJNS7_ILi128EEENS7_ILi96EEENS7_ILi192EEEEEELi128ENS_10bfloat16_tEfNS_4arch4Sm90ELb0ELb0ELb0ELb0ELb1ELb0ELb0ELb1ELb1ELb1ELb0ELb0EEENS1_21CollectiveEpilogueFwdINS6_IJSA_SA_SB_EEES9_SE_SG_Li256ELb0ELb1ELb0ELb0EEENS1_29StaticPersistentTileSchedulerILb0EEEEEEEEEvNT_6ParamsE --------------------------
	.section	.nv.info._ZN7cutlass13device_kernelIN5flash11enable_sm90INS1_16FlashAttnFwdSm90INS1_25CollectiveMainloopFwdSm90ILi2EN4cute5tupleIJNS5_1CILi1EEES8_S8_EEENS6_IJNS7_ILi128EEENS7_ILi96EEENS7_ILi192EEEEEELi128ENS_10bfloat16_tEfNS_4arch4Sm90ELb0ELb0ELb0ELb0ELb1ELb0ELb0ELb1ELb1ELb1ELb0ELb0EEENS1_21CollectiveEpilogueFwdINS6_IJSA_SA_SB_EEES9_SE_SG_Li256ELb0ELb1ELb0ELb0EEENS1_29StaticPersistentTileSchedulerILb0EEEEEEEEEvNT_6ParamsE,"",@"SHT_CUDA_INFO"
	.sectionflags	@""
	.align	4


	//----- nvinfo : EIATTR_CUDA_API_VERSION
	.align		4
        /*0000*/ 	.byte	0x04, 0x37
        /*0002*/ 	.short	(.L_282 - .L_281)
.L_281:
        /*0004*/ 	.word	0x00000082


	//----- nvinfo : EIATTR_KPARAM_INFO
	.align		4
.L_282:
        /*0008*/ 	.byte	0x04, 0x17
        /*000a*/ 	.short	(.L_284 - .L_283)
.L_283:
        /*000c*/ 	.word	0x00000000
        /*0010*/ 	.short	0x0000
        /*0012*/ 	.short	0x0000
        /*0014*/ 	.byte	0x00, 0xf0, 0x01, 0x28


	//----- nvinfo : EIATTR_SPARSE_MMA_MASK
	.align		4
.L_284:
        /*0018*/ 	.byte	0x03, 0x50
        /*001a*/ 	.short	0x0000


	//----- nvinfo : EIATTR_MAXREG_COUNT
	.align		4
        /*001c*/ 	.byte	0x03, 0x1b
        /*001e*/ 	.short	0x00a8


	//----- nvinfo : EIATTR_MERCURY_ISA_VERSION
	.align		4
        /*0020*/ 	.byte	0x03, 0x5f
        /*0022*/ 	.short	0x0101


	//----- nvinfo : EIATTR_VRC_CTA_INIT_COUNT
	.align		4
        /*0024*/ 	.byte	0x02, 0x4a
	.zero		1
	.zero		1


	//----- nvinfo : EIATTR_EXIT_INSTR_OFFSETS
	.align		4
        /*0028*/ 	.byte	0x04, 0x1c
        /*002a*/ 	.short	(.L_286 - .L_285)


	//   ....[0]....
.L_285:
        /*002c*/ 	.word	0x00000010


	//----- nvinfo : EIATTR_MAX_THREADS
	.align		4
.L_286:
        /*0030*/ 	.byte	0x04, 0x05
        /*0032*/ 	.short	(.L_288 - .L_287)
.L_287:
        /*0034*/ 	.word	0x00000180
        /*0038*/ 	.word	0x00000001
        /*003c*/ 	.word	0x00000001


	//----- nvinfo : EIATTR_CBANK_PARAM_SIZE
	.align		4
.L_288:
        /*0040*/ 	.byte	0x03, 0x19
        /*0042*/ 	.short	0x0a00


	//----- nvinfo : EIATTR_PARAM_CBANK
	.align		4
        /*0044*/ 	.byte	0x04, 0x0a
        /*0046*/ 	.short	(.L_290 - .L_289)
	.align		4
.L_289:
        /*0048*/ 	.word	index@(.nv.constant0._ZN7cutlass13device_kernelIN5flash11enable_sm90INS1_16FlashAttnFwdSm90INS1_25CollectiveMainloopFwdSm90ILi2EN4cute5tupleIJNS5_1CILi1EEES8_S8_EEENS6_IJNS7_ILi128EEENS7_ILi96EEENS7_ILi192EEEEEELi128ENS_10bfloat16_tEfNS_4arch4Sm90ELb0ELb0ELb0ELb0ELb1ELb0ELb0ELb1ELb1ELb1ELb0ELb0EEENS1_21CollectiveEpilogueFwdINS6_IJSA_SA_SB_EEES9_SE_SG_Li256ELb0ELb1ELb0ELb0EEENS1_29StaticPersistentTileSchedulerILb0EEEEEEEEEvNT_6ParamsE)
        /*004c*/ 	.short	0x0380
        /*004e*/ 	.short	0x0a00


	//----- nvinfo : EIATTR_SW_WAR
	.align		4
.L_290:
        /*0050*/ 	.byte	0x04, 0x36
        /*0052*/ 	.short	(.L_292 - .L_291)
.L_291:
        /*0054*/ 	.word	0x00000008
.L_292:


//--------------------- .nv.info._ZN7cutlass13device_kernelIN5flash11enable_sm90INS1_16FlashAttnFwdSm90INS1_25CollectiveMainloopFwdSm90ILi2EN4cute5tupleIJNS5_1CILi1EEES8_S8_EEENS6_IJNS7_ILi128EEENS7_ILi96EEENS7_ILi192EEEEEELi128ENS_10bfloat16_tEfNS_4arch4Sm90ELb0ELb0ELb0ELb1ELb1ELb0ELb0ELb1ELb1ELb1ELb0ELb0EEENS1_21CollectiveEpilogueFwdINS6_IJSA_SA_SB_EEES9_SE_SG_Li256ELb1ELb1ELb0ELb0EEENS1_36VarlenDynamicPersistentTileSchedulerILi128ELi96ELi256ELi128ELb0ELb1ELb1ELb0ELb1ELb1EEEEEEEEEvNT_6ParamsE --------------------------
	.section	.nv.info._ZN7cutlass13device_kernelIN5flash11enable_sm90INS1_16FlashAttnFwdSm90INS1_25CollectiveMainloopFwdSm90ILi2EN4cute5tupleIJNS5_1CILi1EEES8_S8_EEENS6_IJNS7_ILi128EEENS7_ILi96EEENS7_ILi192EEEEEELi128ENS_10bfloat16_tEfNS_4arch4Sm90ELb0ELb0ELb0ELb1ELb1ELb0ELb0ELb1ELb1ELb1ELb0ELb0EEENS1_21CollectiveEpilogueFwdINS6_IJSA_SA_SB_EEES9_SE_SG_Li256ELb1ELb1ELb0ELb0EEENS1_36VarlenDynamicPersistentTileSchedulerILi128ELi96ELi256ELi128ELb0ELb1ELb1ELb0ELb1ELb1EEEEEEEEEvNT_6ParamsE,"",@"SHT_CUDA_INFO"
	.sectionflags	@""
	.align	4


	//----- nvinfo : EIATTR_CUDA_API_VERSION
	.align		4
        /*0000*/ 	.byte	0x04, 0x37
        /*0002*/ 	.short	(.L_294 - .L_293)
.L_293:
        /*0004*/ 	.word	0x00000082


	//----- nvinfo : EIATTR_KPARAM_INFO
	.align		4
.L_294:
        /*0008*/ 	.byte	0x04, 0x17
        /*000a*/ 	.short	(.L_296 - .L_295)
.L_295:
        /*000c*/ 	.word	0x00000000
        /*0010*/ 	.short	0x0000
        /*0012*/ 	.short	0x0000
        /*0014*/ 	.byte	0x00, 0xf0, 0x01, 0x2a


	//----- nvinfo : EIATTR_SPARSE_MMA_MASK
	.align		4
.L_296:
        /*0018*/ 	.byte	0x03, 0x50
        /*001a*/ 	.short	0x0000


	//----- nvinfo : EIATTR_MAXREG_COUNT
	.align		4
        /*001c*/ 	.byte	0x03, 0x1b
        /*001e*/ 	.short	0x00a8


	//----- nvinfo : EIATTR_MERCURY_ISA_VERSION
	.align		4
        /*0020*/ 	.byte	0x03, 0x5f
        /*0022*/ 	.short	0x0101


	//----- nvinfo : EIATTR_VRC_CTA_INIT_COUNT
	.align		4
        /*0024*/ 	.byte	0x02, 0x4a
	.zero		1
	.zero		1


	//----- nvinfo : EIATTR_EXIT_INSTR_OFFSETS
	.align		4
        /*0028*/ 	.byte	0x04, 0x1c
        /*002a*/ 	.short	(.L_298 - .L_297)


	//   ....[0]....
.L_297:
        /*002c*/ 	.word	0x00000010


	//----- nvinfo : EIATTR_MAX_THREADS
	.align		4
.L_298:
        /*0030*/ 	.byte	0x04, 0x05
        /*0032*/ 	.short	(.L_300 - .L_299)
.L_299:
        /*0034*/ 	.word	0x00000180
        /*0038*/ 	.word	0x00000001
        /*003c*/ 	.word	0x00000001


	//----- nvinfo : EIATTR_CBANK_PARAM_SIZE
	.align		4
.L_300:
        /*0040*/ 	.byte	0x03, 0x19
        /*0042*/ 	.short	0x0a80


	//----- nvinfo : EIATTR_PARAM_CBANK
	.align		4
        /*0044*/ 	.byte	0x04, 0x0a
        /*0046*/ 	.short	(.L_302 - .L_301)
	.align		4
.L_301:
        /*0048*/ 	.word	index@(.nv.constant0._ZN7cutlass13device_kernelIN5flash11enable_sm90INS1_16FlashAttnFwdSm90INS1_25CollectiveMainloopFwdSm90ILi2EN4cute5tupleIJNS5_1CILi1EEES8_S8_EEENS6_IJNS7_ILi128EEENS7_ILi96EEENS7_ILi192EEEEEELi128ENS_10bfloat16_tEfNS_4arch4Sm90ELb0ELb0ELb0ELb1ELb1ELb0ELb0ELb1ELb1ELb1ELb0ELb0EEENS1_21CollectiveEpilogueFwdINS6_IJSA_SA_SB_EEES9_SE_SG_Li256ELb1ELb1ELb0ELb0EEENS1_36VarlenDynamicPersistentTileSchedulerILi128ELi96ELi256ELi128ELb0ELb1ELb1ELb0ELb1ELb1EEEEEEEEEvNT_6ParamsE)
        /*004c*/ 	.short	0x0380
        /*004e*/ 	.short	0x0a80


	//----- nvinfo : EIATTR_SW_WAR
	.align		4
.L_302:
        /*0050*/ 	.byte	0x04, 0x36
        /*0052*/ 	.short	(.L_304 - .L_303)
.L_303:
        /*0054*/ 	.word	0x00000008
.L_304:


//--------------------- .nv.info._ZN7cutlass13device_kernelIN5flash11enable_sm90INS1_16FlashAttnFwdSm90INS1_25CollectiveMainloopFwdSm90ILi2EN4cute5tupleIJNS5_1CILi1EEES8_S8_EEENS6_IJNS7_ILi128EEENS7_ILi96EEENS7_ILi192EEEEEELi128ENS_10bfloat16_tEfNS_4arch4Sm90ELb0ELb0ELb0ELb1ELb1ELb1ELb0ELb1ELb1ELb1ELb0ELb0EEENS1_21CollectiveEpilogueFwdINS6_IJSA_SA_SB_EEES9_SE_SG_Li256ELb1ELb1ELb0ELb0EEENS1_36VarlenDynamicPersistentTileSchedulerILi128ELi96ELi256ELi128ELb0ELb1ELb1ELb0ELb1ELb1EEEEEEEEEvNT_6ParamsE --------------------------
	.section	.nv.info._ZN7cutlass13device_kernelIN5flash11enable_sm90INS1_16FlashAttnFwdSm90INS1_25CollectiveMainloopFwdSm90ILi2EN4cute5tupleIJNS5_1CILi1EEES8_S8_EEENS6_IJNS7_ILi128EEENS7_ILi96EEENS7_ILi192EEEEEELi128ENS_10bfloat16_tEfNS_4arch4Sm90ELb0ELb0ELb0ELb1ELb1ELb1ELb0ELb1ELb1ELb1ELb0ELb0EEENS1_21CollectiveEpilogueFwdINS6_IJSA_SA_SB_EEES9_SE_SG_Li256ELb1ELb1ELb0ELb0EEENS1_36VarlenDynamicPersistentTileSchedulerILi128ELi96ELi256ELi128ELb0ELb1ELb1ELb0ELb1ELb1EEEEEEEEEvNT_6ParamsE,"",@"SHT_CUDA_INFO"
	.sectionflags	@""
	.align	4


	//----- nvinfo : EIATTR_CUDA_API_VERSION
	.align		4
        /*0000*/ 	.byte	0x04, 0x37
        /*0002*/ 	.short	(.L_306 - .L_305)
.L_305:
        /*0004*/ 	.word	0x00000082


	//----- nvinfo : EIATTR_KPARAM_INFO
	.align		4
.L_306:
        /*0008*/ 	.byte	0x04, 0x17
        /*000a*/ 	.short	(.L_308 - .L_307)
.L_307:
        /*000c*/ 	.word	0x00000000
        /*0010*/ 	.short	0x0000
        /*0012*/ 	.short	0x0000
        /*0014*/ 	.byte	0x00, 0xf0, 0x01, 0x2a


	//----- nvinfo : EIATTR_SPARSE_MMA_MASK
	.align		4
.L_308:
        /*0018*/ 	.byte	0x03, 0x50
        /*001a*/ 	.short	0x0000


	//----- nvinfo : EIATTR_MAXREG_COUNT
	.align		4
        /*001c*/ 	.byte	0x03, 0x1b
        /*001e*/ 	.short	0x00a8


	//----- nvinfo : EIATTR_MERCURY_ISA_VERSION
	.align		4
        /*0020*/ 	.byte	0x03, 0x5f
        /*0022*/ 	.short	0x0101


	//----- nvinfo : EIATTR_VRC_CTA_INIT_COUNT
	.align		4
        /*0024*/ 	.byte	0x02, 0x4a
	.zero		1
	.zero		1


	//----- nvinfo : EIATTR_EXIT_INSTR_OFFSETS
	.align		4
        /*0028*/ 	.byte	0x04, 0x1c
        /*002a*/ 	.short	(.L_310 - .L_309)


	//   ....[0]....
.L_309:
        /*002c*/ 	.word	0x00000010


	//----- nvinfo : EIATTR_MAX_THREADS
	.align		4
.L_310:
        /*0030*/ 	.byte	0x04, 0x05
        /*0032*/ 	.short	(.L_312 - .L_311)
.L_311:
        /*0034*/ 	.word	0x00000180
        /*0038*/ 	.word	0x00000001
        /*003c*/ 	.word	0x00000001


	//----- nvinfo : EIATTR_CBANK_PARAM_SIZE
	.align		4
.L_312:
        /*0040*/ 	.byte	0x03, 0x19
        /*0042*/ 	.short	0x0a80


	//----- nvinfo : EIATTR_PARAM_CBANK
	.align		4
        /*0044*/ 	.byte	0x04, 0x0a
        /*0046*/ 	.short	(.L_314 - .L_313)
	.align		4
.L_313:
        /*0048*/ 	.word	index@(.nv.constant0._ZN7cutlass13device_kernelIN5flash11enable_sm90INS1_16FlashAttnFwdSm90INS1_25CollectiveMainloopFwdSm90ILi2EN4cute5tupleIJNS5_1CILi1EEES8_S8_EEENS6_IJNS7_ILi128EEENS7_ILi96EEENS7_ILi192EEEEEELi128ENS_10bfloat16_tEfNS_4arch4Sm90ELb0ELb0ELb0ELb1ELb1ELb1ELb0ELb1ELb1ELb1ELb0ELb0EEENS1_21CollectiveEpilogueFwdINS6_IJSA_SA_SB_EEES9_SE_SG_Li256ELb1ELb1ELb0ELb0EEENS1_36VarlenDynamicPersistentTileSchedulerILi128ELi96ELi256ELi128ELb0ELb1ELb1ELb0ELb1ELb1EEEEEEEEEvNT_6ParamsE)
        /*004c*/ 	.short	0x0380
        /*004e*/ 	.short	0x0a80


	//----- nvinfo : EIATTR_SW_WAR
	.align		4
.L_314:
        /*0050*/ 	.byte	0x04, 0x36
        /*0052*/ 	.short	(.L_316 - .L_315)
.L_315:
        /*0054*/ 	.word	0x00000008
.L_316:


//--------------------- .nv.info._ZN7cutlass13device_kernelIN5flash11enable_sm90INS1_16FlashAttnFwdSm90INS1_25CollectiveMainloopFwdSm90ILi2EN4cute5tupleIJNS5_1CILi1EEES8_S8_EEENS6_IJNS7_ILi128EEENS7_ILi96EEENS7_ILi192EEEEEELi128ENS_10bfloat16_tEfNS_4arch4Sm90ELb0ELb1ELb0ELb0ELb1ELb0ELb0ELb1ELb1ELb1ELb0ELb0EEENS1_21CollectiveEpilogueFwdINS6_IJSA_SA_SB_EEES9_SE_SG_Li256ELb0ELb1ELb0ELb0EEENS1_30DynamicPersistentTileSchedulerILi256ELi128ELb0ELb1ELb1EEEEEEEEEvNT_6ParamsE --------------------------
	.section	.nv.info._ZN7cutlass13device_kernelIN5flash11enable_sm90INS1_16FlashAttnFwdSm90INS1_25CollectiveMainloopFwdSm90ILi2EN4cute5tupleIJNS5_1CILi1EEES8_S8_EEENS6_IJNS7_ILi128EEENS7_ILi96EEENS7_ILi192EEEEEELi128ENS_10bfloat16_tEfNS_4arch4Sm90ELb0ELb1ELb0ELb0ELb1ELb0ELb0ELb1ELb1ELb1ELb0ELb0EEENS1_21CollectiveEpilogueFwdINS6_IJSA_SA_SB_EEES9_SE_SG_Li256ELb0ELb1ELb0ELb0EEENS1_30DynamicPersistentTileSchedulerILi256ELi128ELb0ELb1ELb1EEEEEEEEEvNT_6ParamsE,"",@"SHT_CUDA_INFO"
	.sectionflags	@""
	.align	4


	//----- nvinfo : EIATTR_CUDA_API_VERSION
	.align		4
        /*0000*/ 	.byte	0x04, 0x37
        /*0002*/ 	.short	(.L_318 - .L_317)
.L_317:
        /*0004*/ 	.word	0x00000082


	//----- nvinfo : EIATTR_KPARAM_INFO
	.align		4
.L_318:
        /*0008*/ 	.byte	0x04, 0x17
        /*000a*/ 	.short	(.L_320 - .L_319)
.L_319:
        /*000c*/ 	.word	0x00000000
        /*0010*/ 	.short	0x0000
        /*0012*/ 	.short	0x0000
        /*0014*/ 	.byte	0x00, 0xf0, 0x01, 0x2a


	//----- nvinfo : EIATTR_SPARSE_MMA_MASK
	.align		4
.L_320:
        /*0018*/ 	.byte	0x03, 0x50
        /*001a*/ 	.short	0x0000


	//----- nvinfo : EIATTR_MAXREG_COUNT
	.align		4
        /*001c*/ 	.byte	0x03, 0x1b
        /*001e*/ 	.short	0x00a8


	//----- nvinfo : EIATTR_MERCURY_ISA_VERSION
	.align		4
        /*0020*/ 	.byte	0x03, 0x5f
        /*0022*/ 	.short	0x0101


	//----- nvinfo : EIATTR_VRC_CTA_INIT_COUNT
	.align		4
        /*0024*/ 	.byte	0x02, 0x4a
	.zero		1
	.zero		1


	//----- nvinfo : EIATTR_EXIT_INSTR_OFFSETS
	.align		4
        /*0028*/ 	.byte	0x04, 0x1c
        /*002a*/ 	.short	(.L_322 - .L_321)


	//   ....[0]....
.L_321:
        /*002c*/ 	.word	0x00000010


	//----- nvinfo : EIATTR_MAX_THREADS
	.align		4
.L_322:
        /*0030*/ 	.byte	0x04, 0x05
        /*0032*/ 	.short	(.L_324 - .L_323)
.L_323:
        /*0034*/ 	.word	0x00000180
        /*0038*/ 	.word	0x00000001
        /*003c*/ 	.word	0x00000001


	//----- nvinfo : EIATTR_CBANK_PARAM_SIZE
	.align		4
.L_324:
        /*0040*/ 	.byte	0x03, 0x19
        /*0042*/ 	.short	0x0a80


	//----- nvinfo : EIATTR_PARAM_CBANK
	.align		4
        /*0044*/ 	.byte	0x04, 0x0a
        /*0046*/ 	.short	(.L_326 - .L_325)
	.align		4
.L_325:
        /*0048*/ 	.word	index@(.nv.constant0._ZN7cutlass13device_kernelIN5flash11enable_sm90INS1_16FlashAttnFwdSm90INS1_25CollectiveMainloopFwdSm90ILi2EN4cute5tupleIJNS5_1CILi1EEES8_S8_EEENS6_IJNS7_ILi128EEENS7_ILi96EEENS7_ILi192EEEEEELi128ENS_10bfloat16_tEfNS_4arch4Sm90ELb0ELb1ELb0ELb0ELb1ELb0ELb0ELb1ELb1ELb1ELb0ELb0EEENS1_21CollectiveEpilogueFwdINS6_IJSA_SA_SB_EEES9_SE_SG_Li256ELb0ELb1ELb0ELb0EEENS1_30DynamicPersistentTileSchedulerILi256ELi128ELb0ELb1ELb1EEEEEEEEEvNT_6ParamsE)
        /*004c*/ 	.short	0x0380
        /*004e*/ 	.short	0x0a80


	//----- nvinfo : EIATTR_SW_WAR
	.align		4
.L_326:
        /*0050*/ 	.byte	0x04, 0x36
        /*0052*/ 	.short	(.L_328 - .L_327)
.L_327:
        /*0054*/ 	.word	0x00000008
.L_328:


//--------------------- .nv.info._ZN7cutlass13device_kernelIN5flash11enable_sm90INS1_16FlashAttnFwdSm90INS1_25CollectiveMainloopFwdSm90ILi2EN4cute5tupleIJNS5_1CILi1EEES8_S8_EEENS6_IJNS7_ILi128EEENS7_ILi96EEENS7_ILi192EEEEEELi128ENS_10bfloat16_tEfNS_4arch4Sm90ELb0ELb1ELb0ELb1ELb1ELb0ELb0ELb1ELb1ELb1ELb0ELb0EEENS1_21CollectiveEpilogueFwdINS6_IJSA_SA_SB_EEES9_SE_SG_Li256ELb1ELb1ELb0ELb0EEENS1_36VarlenDynamicPersistentTileSchedulerILi128ELi96ELi256ELi128ELb0ELb1ELb1ELb1ELb0ELb1EEEEEEEEEvNT_6ParamsE --------------------------
	.section	.nv.info._ZN7cutlass13device_kernelIN5flash11enable_sm90INS1_16FlashAttnFwdSm90INS1_25CollectiveMainloopFwdSm90ILi2EN4cute5tupleIJNS5_1CILi1EEES8_S8_EEENS6_IJNS7_ILi128EEENS7_ILi96EEENS7_ILi192EEEEEELi128ENS_10bfloat16_tEfNS_4arch4Sm90ELb0ELb1ELb0ELb1ELb1ELb0ELb0ELb1ELb1ELb1ELb0ELb0EEENS1_21CollectiveEpilogueFwdINS6_IJSA_SA_SB_EEES9_SE_SG_Li256ELb1ELb1ELb0ELb0EEENS1_36VarlenDynamicPersistentTileSchedulerILi128ELi96ELi256ELi128ELb0ELb1ELb1ELb1ELb0ELb1EEEEEEEEEvNT_6ParamsE,"",@"SHT_CUDA_INFO"
	.sectionflags	@""
	.align	4


	//----- nvinfo : EIATTR_CUDA_API_VERSION
	.align		4
        /*0000*/ 	.byte	0x04, 0x37
        /*0002*/ 	.short	(.L_330 - .L_329)
.L_329:
        /*0004*/ 	.word	0x00000082


	//----- nvinfo : EIATTR_KPARAM_INFO
	.align		4
.L_330:
        /*0008*/ 	.byte	0x04, 0x17
        /*000a*/ 	.short	(.L_332 - .L_331)
.L_331:
        /*000c*/ 	.word	0x00000000
        /*0010*/ 	.short	0x0000
        /*0012*/ 	.short	0x0000
        /*0014*/ 	.byte	0x00, 0xf0, 0x01, 0x2a


	//----- nvinfo : EIATTR_SPARSE_MMA_MASK
	.align		4
.L_332:
        /*0018*/ 	.byte	0x03, 0x50
        /*001a*/ 	.short	0x0000


	//----- nvinfo : EIATTR_MAXREG_COUNT
	.align		4
        /*001c*/ 	.byte	0x03, 0x1b
        /*001e*/ 	.short	0x00a8


	//----- nvinfo : EIATTR_MERCURY_ISA_VERSION
	.align		4
        /*0020*/ 	.byte	0x03, 0x5f
        /*0022*/ 	.short	0x0101


	//----- nvinfo : EIATTR_VRC_CTA_INIT_COUNT
	.align		4
        /*0024*/ 	.byte	0x02, 0x4a
	.zero		1
	.zero		1


	//----- nvinfo : EIATTR_EXIT_INSTR_OFFSETS
	.align		4
        /*0028*/ 	.byte	0x04, 0x1c
        /*002a*/ 	.short	(.L_334 - .L_333)


	//   ....[0]....
.L_333:
        /*002c*/ 	.word	0x00000010


	//----- nvinfo : EIATTR_MAX_THREADS
	.align		4
.L_334:
        /*0030*/ 	.byte	0x04, 0x05
        /*0032*/ 	.short	(.L_336 - .L_335)
.L_335:
        /*0034*/ 	.word	0x00000180
        /*0038*/ 	.word	0x00000001
        /*003c*/ 	.word	0x00000001


	//----- nvinfo : EIATTR_CBANK_PARAM_SIZE
	.align		4
.L_336:
        /*0040*/ 	.byte	0x03, 0x19
        /*0042*/ 	.short	0x0a80


	//----- nvinfo : EIATTR_PARAM_CBANK
	.align		4
        /*0044*/ 	.byte	0x04, 0x0a
        /*0046*/ 	.short	(.L_338 - .L_337)
	.align		4
.L_337:
        /*0048*/ 	.word	index@(.nv.constant0._ZN7cutlass13device_kernelIN5flash11enable_sm90INS1_16FlashAttnFwdSm90INS1_25CollectiveMainloopFwdSm90ILi2EN4cute5tupleIJNS5_1CILi1EEES8_S8_EEENS6_IJNS7_ILi128EEENS7_ILi96EEENS7_ILi192EEEEEELi128ENS_10bfloat16_tEfNS_4arch4Sm90ELb0ELb1ELb0ELb1ELb1ELb0ELb0ELb1ELb1ELb1ELb0ELb0EEENS1_21CollectiveEpilogueFwdINS6_IJSA_SA_SB_EEES9_SE_SG_Li256ELb1ELb1ELb0ELb0EEENS1_36VarlenDynamicPersistentTileSchedulerILi128ELi96ELi256ELi128ELb0ELb1ELb1ELb1ELb0ELb1EEEEEEEEEvNT_6ParamsE)
        /*004c*/ 	.short	0x0380
        /*004e*/ 	.short	0x0a80


	//----- nvinfo : EIATTR_SW_WAR
	.align		4
.L_338:
        /*0050*/ 	.byte	0x04, 0x36
        /*0052*/ 	.short	(.L_340 - .L_339)
.L_339:
        /*0054*/ 	.word	0x00000008
.L_340:


//--------------------- .nv.info._ZN7cutlass13device_kernelIN5flash11enable_sm90INS1_16FlashAttnFwdSm90INS1_25CollectiveMainloopFwdSm90ILi2EN4cute5tupleIJNS5_1CILi1EEES8_S8_EEENS6_IJNS7_ILi128EEENS7_ILi96EEENS7_ILi192EEEEEELi128ENS_10bfloat16_tEfNS_4arch4Sm90ELb0ELb1ELb0ELb1ELb1ELb1ELb0ELb1ELb1ELb1ELb0ELb0EEENS1_21CollectiveEpilogueFwdINS6_IJSA_SA_SB_EEES9_SE_SG_Li256ELb1ELb1ELb0ELb0EEENS1_36VarlenDynamicPersistentTileSchedulerILi128ELi96ELi256ELi128ELb0ELb1ELb1ELb1ELb0ELb1EEEEEEEEEvNT_6ParamsE --------------------------
	.section	.nv.info._ZN7cutlass13device_kernelIN5flash11enable_sm90INS1_16FlashAttnFwdSm90INS1_25CollectiveMainloopFwdSm90ILi2EN4cute5tupleIJNS5_1CILi1EEES8_S8_EEENS6_IJNS7_ILi128EEENS7_ILi96EEENS7_ILi192EEEEEELi128ENS_10bfloat16_tEfNS_4arch4Sm90ELb0ELb1ELb0ELb1ELb1ELb1ELb0ELb1ELb1ELb1ELb0ELb0EEENS1_21CollectiveEpilogueFwdINS6_IJSA_SA_SB_EEES9_SE_SG_Li256ELb1ELb1ELb0ELb0EEENS1_36VarlenDynamicPersistentTileSchedulerILi128ELi96ELi256ELi128ELb0ELb1ELb1ELb1ELb0ELb1EEEEEEEEEvNT_6ParamsE,"",@"SHT_CUDA_INFO"
	.sectionflags	@""
	.align	4


	//----- nvinfo : EIATTR_CUDA_API_VERSION
	.align		4
        /*0000*/ 	.byte	0x04, 0x37
        /*0002*/ 	.short	(.L_342 - .L_341)
.L_341:
        /*0004*/ 	.word	0x00000082


	//----- nvinfo : EIATTR_KPARAM_INFO
	.align		4
.L_342:
        /*0008*/ 	.byte	0x04, 0x17
        /*000a*/ 	.short	(.L_344 - .L_343)
.L_343:
        /*000c*/ 	.word	0x00000000
        /*0010*/ 	.short	0x0000
        /*0012*/ 	.short	0x0000
        /*0014*/ 	.byte	0x00, 0xf0, 0x01, 0x2a


	//----- nvinfo : EIATTR_SPARSE_MMA_MASK
	.align		4
.L_344:
        /*0018*/ 	.byte	0x03, 0x50
        /*001a*/ 	.short	0x0000


	//----- nvinfo : EIATTR_MAXREG_COUNT
	.align		4
        /*001c*/ 	.byte	0x03, 0x1b
        /*001e*/ 	.short	0x00a8


	//----- nvinfo : EIATTR_MERCURY_ISA_VERSION
	.align		4
        /*0020*/ 	.byte	0x03, 0x5f
        /*0022*/ 	.short	0x0101


	//----- nvinfo : EIATTR_VRC_CTA_INIT_COUNT
	.align		4
        /*0024*/ 	.byte	0x02, 0x4a
	.zero		1
	.zero		1


	//----- nvinfo : EIATTR_EXIT_INSTR_OFFSETS
	.align		4
        /*0028*/ 	.byte	0x04, 0x1c
        /*002a*/ 	.short	(.L_346 - .L_345)


	//   ....[0]....
.L_345:
        /*002c*/ 	.word	0x00000010


	//----- nvinfo : EIATTR_MAX_THREADS
	.align		4
.L_346:
        /*0030*/ 	.byte	0x04, 0x05
        /*0032*/ 	.short	(.L_348 - .L_347)
.L_347:
        /*0034*/ 	.word	0x00000180
        /*0038*/ 	.word	0x00000001
        /*003c*/ 	.word	0x00000001


	//----- nvinfo : EIATTR_CBANK_PARAM_SIZE
	.align		4
.L_348:
        /*0040*/ 	.byte	0x03, 0x19
        /*0042*/ 	.short	0x0a80


	//----- nvinfo : EIATTR_PARAM_CBANK
	.align		4
        /*0044*/ 	.byte	0x04, 0x0a
        /*0046*/ 	.short	(.L_350 - .L_349)
	.align		4
.L_349:
        /*0048*/ 	.word	index@(.nv.constant0._ZN7cutlass13device_kernelIN5flash11enable_sm90INS1_16FlashAttnFwdSm90INS1_25CollectiveMainloopFwdSm90ILi2EN4cute5tupleIJNS5_1CILi1EEES8_S8_EEENS6_IJNS7_ILi128EEENS7_ILi96EEENS7_ILi192EEEEEELi128ENS_10bfloat16_tEfNS_4arch4Sm90ELb0ELb1ELb0ELb1ELb1ELb1ELb0ELb1ELb1ELb1ELb0ELb0EEENS1_21CollectiveEpilogueFwdINS6_IJSA_SA_SB_EEES9_SE_SG_Li256ELb1ELb1ELb0ELb0EEENS1_36VarlenDynamicPersistentTileSchedulerILi128ELi96ELi256ELi128ELb0ELb1ELb1ELb1ELb0ELb1EEEEEEEEEvNT_6ParamsE)
        /*004c*/ 	.short	0x0380
        /*004e*/ 	.short	0x0a80


	//----- nvinfo : EIATTR_SW_WAR
	.align		4
.L_350:
        /*0050*/ 	.byte	0x04, 0x36
        /*0052*/ 	.short	(.L_352 - .L_351)
.L_351:
        /*0054*/ 	.word	0x00000008
.L_352:


//--------------------- .nv.info._ZN7cutlass13device_kernelIN5flash11enable_sm90INS1_16FlashAttnFwdSm90INS1_25CollectiveMainloopFwdSm90ILi2EN4cute5tupleIJNS5_1CILi1EEES8_S8_EEENS6_IJNS7_ILi128EEENS7_ILi96EEENS7_ILi192EEEEEELi128ENS_10bfloat16_tEfNS_4arch4Sm90ELb1ELb0ELb0ELb0ELb1ELb0ELb0ELb1ELb1ELb1ELb0ELb0EEENS1_21CollectiveEpilogueFwdINS6_IJSA_SA_SB_EEES9_SE_SG_Li256ELb0ELb1ELb0ELb0EEENS1_30DynamicPersistentTileSchedulerILi256ELi128ELb0ELb1ELb1EEEEEEEEEvNT_6ParamsE --------------------------
	.section	.nv.info._ZN7cutlass13device_kernelIN5flash11enable_sm90INS1_16FlashAttnFwdSm90INS1_25CollectiveMainloopFwdSm90ILi2EN4cute5tupleIJNS5_1CILi1EEES8_S8_EEENS6_IJNS7_ILi128EEENS7_ILi96EEENS7_ILi192EEEEEELi128ENS_10bfloat16_tEfNS_4arch4Sm90ELb1ELb0ELb0ELb0ELb1ELb0ELb0ELb1ELb1ELb1ELb0ELb0EEENS1_21CollectiveEpilogueFwdINS6_IJSA_SA_SB_EEES9_SE_SG_Li256ELb0ELb1ELb0ELb0EEENS1_30DynamicPersistentTileSchedulerILi256ELi128ELb0ELb1ELb1EEEEEEEEEvNT_6ParamsE,"",@"SHT_CUDA_INFO"
	.sectionflags	@""
	.align	4


	//----- nvinfo : EIATTR_CUDA_API_VERSION
	.align		4
        /*0000*/ 	.byte	0x04, 0x37
        /*0002*/ 	.short	(.L_354 - .L_353)
.L_353:
        /*0004*/ 	.word	0x00000082


	//----- nvinfo : EIATTR_KPARAM_INFO
	.align		4
.L_354:
        /*0008*/ 	.byte	0x04, 0x17
        /*000a*/ 	.short	(.L_356 - .L_355)
.L_355:
        /*000c*/ 	.word	0x00000000
        /*0010*/ 	.short	0x0000
        /*0012*/ 	.short	0x0000
        /*0014*/ 	.byte	0x00, 0xf0, 0x01, 0x2a


	//----- nvinfo : EIATTR_SPARSE_MMA_MASK
	.align		4
.L_356:
        /*0018*/ 	.byte	0x03, 0x50
        /*001a*/ 	.short	0x0000


	//----- nvinfo : EIATTR_MAXREG_COUNT
	.align		4
        /*001c*/ 	.byte	0x03, 0x1b
        /*001e*/ 	.short	0x00a8


	//----- nvinfo : EIATTR_MERCURY_ISA_VERSION
	.align		4
        /*0020*/ 	.byte	0x03, 0x5f
        /*0022*/ 	.short	0x0101


	//----- nvinfo : EIATTR_VRC_CTA_INIT_COUNT
	.align		4
        /*0024*/ 	.byte	0x02, 0x4a
	.zero		1
	.zero		1


	//----- nvinfo : EIATTR_EXIT_INSTR_OFFSETS
	.align		4
        /*0028*/ 	.byte	0x04, 0x1c
        /*002a*/ 	.short	(.L_358 - .L_357)


	//   ....[0]....
.L_357:
        /*002c*/ 	.word	0x00000010


	//----- nvinfo : EIATTR_MAX_THREADS
	.align		4
.L_358:
        /*0030*/ 	.byte	0x04, 0x05
        /*0032*/ 	.short	(.L_360 - .L_359)
.L_359:
        /*0034*/ 	.word	0x00000180
        /*0038*/ 	.word	0x00000001
        /*003c*/ 	.word	0x00000001


	//----- nvinfo : EIATTR_CBANK_PARAM_SIZE
	.align		4
.L_360:
        /*0040*/ 	.byte	0x03, 0x19
        /*0042*/ 	.short	0x0a80


	//----- nvinfo : EIATTR_PARAM_CBANK
	.align		4
        /*0044*/ 	.byte	0x04, 0x0a
        /*0046*/ 	.short	(.L_362 - .L_361)
	.align		4
.L_361:
        /*0048*/ 	.word	index@(.nv.constant0._ZN7cutlass13device_kernelIN5flash11enable_sm90INS1_16FlashAttnFwdSm90INS1_25CollectiveMainloopFwdSm90ILi2EN4cute5tupleIJNS5_1CILi1EEES8_S8_EEENS6_IJNS7_ILi128EEENS7_ILi96EEENS7_ILi192EEEEEELi128ENS_10bfloat16_tEfNS_4arch4Sm90ELb1ELb0ELb0ELb0ELb1ELb0ELb0ELb1ELb1ELb1ELb0ELb0EEENS1_21CollectiveEpilogueFwdINS6_IJSA_SA_SB_EEES9_SE_SG_Li256ELb0ELb1ELb0ELb0EEENS1_30DynamicPersistentTileSchedulerILi256ELi128ELb0ELb1ELb1EEEEEEEEEvNT_6ParamsE)
        /*004c*/ 	.short	0x0380
        /*004e*/ 	.short	0x0a80


	//----- nvinfo : EIATTR_SW_WAR
	.align		4
.L_362:
        /*0050*/ 	.byte	0x04, 0x36
        /*0052*/ 	.short	(.L_364 - .L_363)
.L_363:
        /*0054*/ 	.word	0x00000008
.L_364:


//--------------------- .nv.info._ZN7cutlass13device_kernelIN5flash11enable_sm90INS1_16FlashAttnFwdSm90INS1_25CollectiveMainloopFwdSm90ILi2EN4cute5tupleIJNS5_1CILi1EEES8_S8_EEENS6_IJNS7_ILi128EEENS7_ILi96EEENS7_ILi192EEEEEELi128ENS_10bfloat16_tEfNS_4arch4Sm90ELb1ELb0ELb0ELb1ELb1ELb0ELb0ELb1ELb1ELb1ELb0ELb0EEENS1_21CollectiveEpilogueFwdINS6_IJSA_SA_SB_EEES9_SE_SG_Li256ELb1ELb1ELb0ELb0EEENS1_36VarlenDynamicPersistentTileSchedulerILi128ELi96ELi256ELi128ELb0ELb1ELb1ELb1ELb1ELb1EEEEEEEEEvNT_6ParamsE --------------------------
	.section	.nv.info._ZN7cutlass13device_kernelIN5flash11enable_sm90INS1_16FlashAttnFwdSm90INS1_25CollectiveMainloopFwdSm90ILi2EN4cute5tupleIJNS5_1CILi1EEES8_S8_EEENS6_IJNS7_ILi128EEENS7_ILi96EEENS7_ILi192EEEEEELi128ENS_10bfloat16_tEfNS_4arch4Sm90ELb1ELb0ELb0ELb1ELb1ELb0ELb0ELb1ELb1ELb1ELb0ELb0EEENS1_21CollectiveEpilogueFwdINS6_IJSA_SA_SB_EEES9_SE_SG_Li256ELb1ELb1ELb0ELb0EEENS1_36VarlenDynamicPersistentTileSchedulerILi128ELi96ELi256ELi128ELb0ELb1ELb1ELb1ELb1ELb1EEEEEEEEEvNT_6ParamsE,"",@"SHT_CUDA_INFO"
	.sectionflags	@""
	.align	4


	//----- nvinfo : EIATTR_CUDA_API_VERSION
	.align		4
        /*0000*/ 	.byte	0x04, 0x37
        /*0002*/ 	.short	(.L_366 - .L_365)
.L_365:
        /*0004*/ 	.word	0x00000082


	//----- nvinfo : EIATTR_KPARAM_INFO
	.align		4
.L_366:
        /*0008*/ 	.byte	0x04, 0x17
        /*000a*/ 	.short	(.L_368 - .L_367)
.L_367:
        /*000c*/ 	.word	0x00000000
        /*0010*/ 	.short	0x0000
        /*0012*/ 	.short	0x0000
        /*0014*/ 	.byte	0x00, 0xf0, 0x01, 0x2a


	//----- nvinfo : EIATTR_SPARSE_MMA_MASK
	.align		4
.L_368:
        /*0018*/ 	.byte	0x03, 0x50
        /*001a*/ 	.short	0x0000


	//----- nvinfo : EIATTR_MAXREG_COUNT
	.align		4
        /*001c*/ 	.byte	0x03, 0x1b
        /*001e*/ 	.short	0x00a8


	//----- nvinfo : EIATTR_MERCURY_ISA_VERSION
	.align		4
        /*0020*/ 	.byte	0x03, 0x5f
        /*0022*/ 	.short	0x0101


	//----- nvinfo : EIATTR_VRC_CTA_INIT_COUNT
	.align		4
        /*0024*/ 	.byte	0x02, 0x4a
	.zero		1
	.zero		1


	//----- nvinfo : EIATTR_EXIT_INSTR_OFFSETS
	.align		4
        /*0028*/ 	.byte	0x04, 0x1c
        /*002a*/ 	.short	(.L_370 - .L_369)


	//   ....[0]....
.L_369:
        /*002c*/ 	.word	0x00000010


	//----- nvinfo : EIATTR_MAX_THREADS
	.align		4
.L_370:
        /*0030*/ 	.byte	0x04, 0x05
        /*0032*/ 	.short	(.L_372 - .L_371)
.L_371:
        /*0034*/ 	.word	0x00000180
        /*0038*/ 	.word	0x00000001
        /*003c*/ 	.word	0x00000001


	//----- nvinfo : EIATTR_CBANK_PARAM_SIZE
	.align		4
.L_372:
        /*0040*/ 	.byte	0x03, 0x19
        /*0042*/ 	.short	0x0a80


	//----- nvinfo : EIATTR_PARAM_CBANK
	.align		4
        /*0044*/ 	.byte	0x04, 0x0a
        /*0046*/ 	.short	(.L_374 - .L_373)
	.align		4
.L_373:
        /*0048*/ 	.word	index@(.nv.constant0._ZN7cutlass13device_kernelIN5flash11enable_sm90INS1_16FlashAttnFwdSm90INS1_25CollectiveMainloopFwdSm90ILi2EN4cute5tupleIJNS5_1CILi1EEES8_S8_EEENS6_IJNS7_ILi128EEENS7_ILi96EEENS7_ILi192EEEEEELi128ENS_10bfloat16_tEfNS_4arch4Sm90ELb1ELb0ELb0ELb1ELb1ELb0ELb0ELb1ELb1ELb1ELb0ELb0EEENS1_21CollectiveEpilogueFwdINS6_IJSA_SA_SB_EEES9_SE_SG_Li256ELb1ELb1ELb0ELb0EEENS1_36VarlenDynamicPersistentTileSchedulerILi128ELi96ELi256ELi128ELb0ELb1ELb1ELb1ELb1ELb1EEEEEEEEEvNT_6ParamsE)
        /*004c*/ 	.short	0x0380
        /*004e*/ 	.short	0x0a80


	//----- nvinfo : EIATTR_SW_WAR
	.align		4
.L_374:
        /*0050*/ 	.byte	0x04, 0x36
        /*0052*/ 	.short	(.L_376 - .L_375)
.L_375:
        /*0054*/ 	.word	0x00000008
.L_376:


//--------------------- .nv.info._ZN7cutlass13device_kernelIN5flash11enable_sm90INS1_16FlashAttnFwdSm90INS1_25CollectiveMainloopFwdSm90ILi2EN4cute5tupleIJNS5_1CILi1EEES8_S8_EEENS6_IJNS7_ILi128EEENS7_ILi96EEENS7_ILi192EEEEEELi128ENS_10bfloat16_tEfNS_4arch4Sm90ELb1ELb0ELb0ELb1ELb1ELb1ELb0ELb1ELb1ELb1ELb0ELb0EEENS1_21CollectiveEpilogueFwdINS6_IJSA_SA_SB_EEES9_SE_SG_Li256ELb1ELb1ELb0ELb0EEENS1_36VarlenDynamicPersistentTileSchedulerILi128ELi96ELi256ELi128ELb0ELb1ELb1ELb1ELb1ELb1EEEEEEEEEvNT_6ParamsE --------------------------
	.section	.nv.info._ZN7cutlass13device_kernelIN5flash11enable_sm90INS1_16FlashAttnFwdSm90INS1_25CollectiveMainloopFwdSm90ILi2EN4cute5tupleIJNS5_1CILi1EEES8_S8_EEENS6_IJNS7_ILi128EEENS7_ILi96EEENS7_ILi192EEEEEELi128ENS_10bfloat16_tEfNS_4arch4Sm90ELb1ELb0ELb0ELb1ELb1ELb1ELb0ELb1ELb1ELb1ELb0ELb0EEENS1_21CollectiveEpilogueFwdINS6_IJSA_SA_SB_EEES9_SE_SG_Li256ELb1ELb1ELb0ELb0EEENS1_36VarlenDynamicPersistentTileSchedulerILi128ELi96ELi256ELi128ELb0ELb1ELb1ELb1ELb1ELb1EEEEEEEEEvNT_6ParamsE,"",@"SHT_CUDA_INFO"
	.sectionflags	@""
	.align	4


	//----- nvinfo : EIATTR_CUDA_API_VERSION
	.align		4
        /*0000*/ 	.byte	0x04, 0x37
        /*0002*/ 	.short	(.L_378 - .L_377)
.L_377:
        /*0004*/ 	.word	0x00000082


	//----- nvinfo : EIATTR_KPARAM_INFO
	.align		4
.L_378:
        /*0008*/ 	.byte	0x04, 0x17
        /*000a*/ 	.short	(.L_380 - .L_379)
.L_379:
        /*000c*/ 	.word	0x00000000
        /*0010*/ 	.short	0x0000
        /*0012*/ 	.short	0x0000
        /*0014*/ 	.byte	0x00, 0xf0, 0x01, 0x2a


	//----- nvinfo : EIATTR_SPARSE_MMA_MASK
	.align		4
.L_380:
        /*0018*/ 	.byte	0x03, 0x50
        /*001a*/ 	.short	0x0000


	//----- nvinfo : EIATTR_MAXREG_COUNT
	.align		4
        /*001c*/ 	.byte	0x03, 0x1b
        /*001e*/ 	.short	0x00a8


	//----- nvinfo : EIATTR_MERCURY_ISA_VERSION
	.align		4
        /*0020*/ 	.byte	0x03, 0x5f
        /*0022*/ 	.short	0x0101


	//----- nvinfo : EIATTR_VRC_CTA_INIT_COUNT
	.align		4
        /*0024*/ 	.byte	0x02, 0x4a
	.zero		1
	.zero		1


	//----- nvinfo : EIATTR_EXIT_INSTR_OFFSETS
	.align		4
        /*0028*/ 	.byte	0x04, 0x1c
        /*002a*/ 	.short	(.L_382 - .L_381)


	//   ....[0]....
.L_381:
        /*002c*/ 	.word	0x00000010


	//----- nvinfo : EIATTR_MAX_THREADS
	.align		4
.L_382:
        /*0030*/ 	.byte	0x04, 0x05
        /*0032*/ 	.short	(.L_384 - .L_383)
.L_383:
        /*0034*/ 	.word	0x00000180
        /*0038*/ 	.word	0x00000001
        /*003c*/ 	.word	0x00000001


	//----- nvinfo : EIATTR_CBANK_PARAM_SIZE
	.align		4
.L_384:
        /*0040*/ 	.byte	0x03, 0x19
        /*0042*/ 	.short	0x0a80


	//----- nvinfo : EIATTR_PARAM_CBANK
	.align		4
        /*0044*/ 	.byte	0x04, 0x0a
        /*0046*/ 	.short	(.L_386 - .L_385)
	.align		4
.L_385:
        /*0048*/ 	.word	index@(.nv.constant0._ZN7cutlass13device_kernelIN5flash11enable_sm90INS1_16FlashAttnFwdSm90INS1_25CollectiveMainloopFwdSm90ILi2EN4cute5tupleIJNS5_1CILi1EEES8_S8_EEENS6_IJNS7_ILi128EEENS7_ILi96EEENS7_ILi192EEEEEELi128ENS_10bfloat16_tEfNS_4arch4Sm90ELb1ELb0ELb0ELb1ELb1ELb1ELb0ELb1ELb1ELb1ELb0ELb0EEENS1_21CollectiveEpilogueFwdINS6_IJSA_SA_SB_EEES9_SE_SG_Li256ELb1ELb1ELb0ELb0EEENS1_36VarlenDynamicPersistentTileSchedulerILi128ELi96ELi256ELi128ELb0ELb1ELb1ELb1ELb1ELb1EEEEEEEEEvNT_6ParamsE)
        /*004c*/ 	.short	0x0380
        /*004e*/ 	.short	0x0a80


	//----- nvinfo : EIATTR_SW_WAR
	.align		4
.L_386:
        /*0050*/ 	.byte	0x04, 0x36
        /*0052*/ 	.short	(.L_388 - .L_387)
.L_387:
        /*0054*/ 	.word	0x00000008
.L_388:


//--------------------- .nv.info._ZN7cutlass13device_kernelIN5flash11enable_sm90INS1_16FlashAttnFwdSm90INS1_25CollectiveMainloopFwdSm90ILi2EN4cute5tupleIJNS5_1CILi1EEES8_S8_EEENS6_IJNS7_ILi64EEESA_SA_EEELi512ENS_10bfloat16_tEfNS_4arch4Sm90ELb0ELb0ELb0ELb0ELb1ELb0ELb0ELb0ELb0ELb1ELb0ELb0EEENS1_21CollectiveEpilogueFwdINS6_IJSA_NS7_ILi512EEESA_EEES9_SC_SE_Li256ELb0ELb1ELb0ELb0EEENS1_29StaticPersistentTileSchedulerILb0EEEEEEEEEvNT_6ParamsE --------------------------
	.section	.nv.info._ZN7cutlass13device_kernelIN5flash11enable_sm90INS1_16FlashAttnFwdSm90INS1_25CollectiveMainloopFwdSm90ILi2EN4cute5tupleIJNS5_1CILi1EEES8_S8_EEENS6_IJNS7_ILi64EEESA_SA_EEELi512ENS_10bfloat16_tEfNS_4arch4Sm90ELb0ELb0ELb0ELb0ELb1ELb0ELb0ELb0ELb0ELb1ELb0ELb0EEENS1_21CollectiveEpilogueFwdINS6_IJSA_NS7_ILi512EEESA_EEES9_SC_SE_Li256ELb0ELb1ELb0ELb0EEENS1_29StaticPersistentTileSchedulerILb0EEEEEEEEEvNT_6ParamsE,"",@"SHT_CUDA_INFO"
	.sectionflags	@""
	.align	4


	//----- nvinfo : EIATTR_CUDA_API_VERSION
	.align		4
        /*0000*/ 	.byte	0x04, 0x37
        /*0002*/ 	.short	(.L_390 - .L_389)
.L_389:
        /*0004*/ 	.word	0x00000082


	//----- nvinfo : EIATTR_KPARAM_INFO
	.align		4
.L_390:
        /*0008*/ 	.byte	0x04, 0x17
        /*000a*/ 	.short	(.L_392 - .L_391)
.L_391:
        /*000c*/ 	.word	0x00000000
        /*0010*/ 	.short	0x0000
        /*0012*/ 	.short	0x0000
        /*0014*/ 	.byte	0x00, 0xf0, 0x01, 0x28


	//----- nvinfo : EIATTR_SPARSE_MMA_MASK
	.align		4
.L_392:
        /*0018*/ 	.byte	0x03, 0x50
        /*001a*/ 	.short	0x0000


	//----- nvinfo : EIATTR_MAXREG_COUNT
	.align		4
        /*001c*/ 	.byte	0x03, 0x1b
        /*001e*/ 	.short	0x00a8


	//----- nvinfo : EIATTR_MERCURY_ISA_VERSION
	.align		4
        /*0020*/ 	.byte	0x03, 0x5f
        /*0022*/ 	.short	0x0101


	//----- nvinfo : EIATTR_VRC_CTA_INIT_COUNT
	.align		4
        /*0024*/ 	.byte	0x02, 0x4a
	.zero		1
	.zero		1


	//----- nvinfo : EIATTR_EXIT_INSTR_OFFSETS
	.align		4
        /*0028*/ 	.byte	0x04, 0x1c
        /*002a*/ 	.short	(.L_394 - .L_393)


	//   ....[0]....
.L_393:
        /*002c*/ 	.word	0x00000010


	//----- nvinfo : EIATTR_MAX_THREADS
	.align		4
.L_394:
        /*0030*/ 	.byte	0x04, 0x05
        /*0032*/ 	.short	(.L_396 - .L_395)
.L_395:
        /*0034*/ 	.word	0x00000180
        /*0038*/ 	.word	0x00000001
        /*003c*/ 	.word	0x00000001


	//----- nvinfo : EIATTR_CBANK_PARAM_SIZE
	.align		4
.L_396:
        /*0040*/ 	.byte	0x03, 0x19
        /*0042*/ 	.short	0x0a00


	//----- nvinfo : EIATTR_PARAM_CBANK
	.align		4
        /*0044*/ 	.byte	0x04, 0x0a
        /*0046*/ 	.short	(.L_398 - .L_397)
	.align		4
.L_397:
        /*0048*/ 	.word	index@(.nv.constant0._ZN7cutlass13device_kernelIN5flash11enable_sm90INS1_16FlashAttnFwdSm90INS1_25CollectiveMainloopFwdSm90ILi2EN4cute5tupleIJNS5_1CILi1EEES8_S8_EEENS6_IJNS7_ILi64EEESA_SA_EEELi512ENS_10bfloat16_tEfNS_4arch4Sm90ELb0ELb0ELb0ELb0ELb1ELb0ELb0ELb0ELb0ELb1ELb0ELb0EEENS1_21CollectiveEpilogueFwdINS6_IJSA_NS7_ILi512EEESA_EEES9_SC_SE_Li256ELb0ELb1ELb0ELb0EEENS1_29StaticPersistentTileSchedulerILb0EEEEEEEEEvNT_6ParamsE)
        /*004c*/ 	.short	0x0380
        /*004e*/ 	.short	0x0a00


	//----- nvinfo : EIATTR_SW_WAR
	.align		4
.L_398:
        /*0050*/ 	.byte	0x04, 0x36
        /*0052*/ 	.short	(.L_400 - .L_399)
.L_399:
        /*0054*/ 	.word	0x00000008
.L_400:


//--------------------- .nv.info._ZN7cutlass13device_kernelIN5flash11enable_sm90INS1_16FlashAttnFwdSm90INS1_25CollectiveMainloopFwdSm90ILi2EN4cute5tupleIJNS5_1CILi1EEES8_S8_EEENS6_IJNS7_ILi64EEESA_SA_EEELi512ENS_10bfloat16_tEfNS_4arch4Sm90ELb0ELb0ELb0ELb0ELb1ELb0ELb1ELb0ELb0ELb1ELb0ELb0EEENS1_21CollectiveEpilogueFwdINS6_IJSA_NS7_ILi512EEESA_EEES9_SC_SE_Li256ELb0ELb1ELb0ELb0EEENS1_29StaticPersistentTileSchedulerILb0EEEEEEEEEvNT_6ParamsE --------------------------
	.section	.nv.info._ZN7cutlass13device_kernelIN5flash11enable_sm90INS1_16FlashAttnFwdSm90INS1_25CollectiveMainloopFwdSm90ILi2EN4cute5tupleIJNS5_1CILi1EEES8_S8_EEENS6_IJNS7_ILi64EEESA_SA_EEELi512ENS_10bfloat16_tEfNS_4arch4Sm90ELb0ELb0ELb0ELb0ELb1ELb0ELb1ELb0ELb0ELb1ELb0ELb0EEENS1_21CollectiveEpilogueFwdINS6_IJSA_NS7_ILi512EEESA_EEES9_SC_SE_Li256ELb0ELb1ELb0ELb0EEENS1_29StaticPersistentTileSchedulerILb0EEEEEEEEEvNT_6ParamsE,"",@"SHT_CUDA_INFO"
	.sectionflags	@""
	.align	4


	//----- nvinfo : EIATTR_CUDA_API_VERSION
	.align		4
        /*0000*/ 	.byte	0x04, 0x37
        /*0002*/ 	.short	(.L_402 - .L_401)
.L_401:
        /*0004*/ 	.word	0x00000082


	//----- nvinfo : EIATTR_KPARAM_INFO
	.align		4
.L_402:
        /*0008*/ 	.byte	0x04, 0x17
        /*000a*/ 	.short	(.L_404 - .L_403)
.L_403:
        /*000c*/ 	.word	0x00000000
        /*0010*/ 	.short	0x0000
        /*0012*/ 	.short	0x0000
        /*0014*/ 	.byte	0x00, 0xf0, 0x01, 0x2c


	//----- nvinfo : EIATTR_SPARSE_MMA_MASK
	.align		4
.L_404:
        /*0018*/ 	.byte	0x03, 0x50
        /*001a*/ 	.short	0x0000


	//----- nvinfo : EIATTR_MAXREG_COUNT
	.align		4
        /*001c*/ 	.byte	0x03, 0x1b
        /*001e*/ 	.short	0x00a8


	//----- nvinfo : EIATTR_MERCURY_ISA_VERSION
	.align		4
        /*0020*/ 	.byte	0x03, 0x5f
        /*0022*/ 	.short	0x0101


	//----- nvinfo : EIATTR_VRC_CTA_INIT_COUNT
	.align		4
        /*0024*/ 	.byte	0x02, 0x4a
	.zero		1
	.zero		1


	//----- nvinfo : EIATTR_EXIT_INSTR_OFFSETS
	.align		4
        /*0028*/ 	.byte	0x04, 0x1c
        /*002a*/ 	.short	(.L_406 - .L_405)


	//   ....[0]....
.L_405:
        /*002c*/ 	.word	0x00000010


	//----- nvinfo : EIATTR_MAX_THREADS
	.align		4
.L_406:
        /*0030*/ 	.byte	0x04, 0x05
        /*0032*/ 	.short	(.L_408 - .L_407)
.L_407:
        /*0034*/ 	.word	0x00000180
        /*0038*/ 	.word	0x00000001
        /*003c*/ 	.word	0x00000001


	//----- nvinfo : EIATTR_CBANK_PARAM_SIZE
	.align		4
.L_408:
        /*0040*/ 	.byte	0x03, 0x19
        /*0042*/ 	.short	0x0b00


	//----- nvinfo : EIATTR_PARAM_CBANK
	.align		4
        /*0044*/ 	.byte	0x04, 0x0a
        /*0046*/ 	.short	(.L_410 - .L_409)
	.align		4
.L_409:
        /*0048*/ 	.word	index@(.nv.constant0._ZN7cutlass13device_kernelIN5flash11enable_sm90INS1_16FlashAttnFwdSm90INS1_25CollectiveMainloopFwdSm90ILi2EN4cute5tupleIJNS5_1CILi1EEES8_S8_EEENS6_IJNS7_ILi64EEESA_SA_EEELi512ENS_10bfloat16_tEfNS_4arch4Sm90ELb0ELb0ELb0ELb0ELb1ELb0ELb1ELb0ELb0ELb1ELb0ELb0EEENS1_21CollectiveEpilogueFwdINS6_IJSA_NS7_ILi512EEESA_EEES9_SC_SE_Li256ELb0ELb1ELb0ELb0EEENS1_29StaticPersistentTileSchedulerILb0EEEEEEEEEvNT_6ParamsE)
        /*004c*/ 	.short	0x0380
        /*004e*/ 	.short	0x0b00


	//----- nvinfo : EIATTR_SW_WAR
	.align		4
.L_410:
        /*0050*/ 	.byte	0x04, 0x36
        /*0052*/ 	.short	(.L_412 - .L_411)
.L_411:
        /*0054*/ 	.word	0x00000008
.L_412:


//--------------------- .nv.info._ZN7cutlass13device_kernelIN5flash11enable_sm90INS1_16FlashAttnFwdSm90INS1_25CollectiveMainloopFwdSm90ILi2EN4cute5tupleIJNS5_1CILi1EEES8_S8_EEENS6_IJNS7_ILi64EEESA_SA_EEELi512ENS_10bfloat16_tEfNS_4arch4Sm90ELb0ELb0ELb0ELb1ELb1ELb0ELb0ELb0ELb0ELb1ELb0ELb0EEENS1_21CollectiveEpilogueFwdINS6_IJSA_NS7_ILi512EEESA_EEES9_SC_SE_Li256ELb1ELb1ELb0ELb0EEENS1_36VarlenDynamicPersistentTileSchedulerILi64ELi64ELi256ELi128ELb0ELb1ELb1ELb0ELb1ELb1EEEEEEEEEvNT_6ParamsE --------------------------
	.section	.nv.info._ZN7cutlass13device_kernelIN5flash11enable_sm90INS1_16FlashAttnFwdSm90INS1_25CollectiveMainloopFwdSm90ILi2EN4cute5tupleIJNS5_1CILi1EEES8_S8_EEENS6_IJNS7_ILi64EEESA_SA_EEELi512ENS_10bfloat16_tEfNS_4arch4Sm90ELb0ELb0ELb0ELb1ELb1ELb0ELb0ELb0ELb0ELb1ELb0ELb0EEENS1_21CollectiveEpilogueFwdINS6_IJSA_NS7_ILi512EEESA_EEES9_SC_SE_Li256ELb1ELb1ELb0ELb0EEENS1_36VarlenDynamicPersistentTileSchedulerILi64ELi64ELi256ELi128ELb0ELb1ELb1ELb0ELb1ELb1EEEEEEEEEvNT_6ParamsE,"",@"SHT_CUDA_INFO"
	.sectionflags	@""
	.align	4


	//----- nvinfo : EIATTR_CUDA_API_VERSION
	.align		4
        /*0000*/ 	.byte	0x04, 0x37
        /*0002*/ 	.short	(.L_414 - .L_413)
.L_413:
        /*0004*/ 	.word	0x00000082


	//----- nvinfo : EIATTR_KPARAM_INFO
	.align		4
.L_414:
        /*0008*/ 	.byte	0x04, 0x17
        /*000a*/ 	.short	(.L_416 - .L_415)
.L_415:
        /*000c*/ 	.word	0x00000000
        /*0010*/ 	.short	0x0000
        /*0012*/ 	.short	0x0000
        /*0014*/ 	.byte	0x00, 0xf0, 0x01, 0x2a


	//----- nvinfo : EIATTR_SPARSE_MMA_MASK
	.align		4
.L_416:
        /*0018*/ 	.byte	0x03, 0x50
        /*001a*/ 	.short	0x0000


	//----- nvinfo : EIATTR_MAXREG_COUNT
	.align		4
        /*001c*/ 	.byte	0x03, 0x1b
        /*001e*/ 	.short	0x00a8


	//----- nvinfo : EIATTR_MERCURY_ISA_VERSION
	.align		4
        /*0020*/ 	.byte	0x03, 0x5f
        /*0022*/ 	.short	0x0101


	//----- nvinfo : EIATTR_VRC_CTA_INIT_COUNT
	.align		4
        /*0024*/ 	.byte	0x02, 0x4a
	.zero		1
	.zero		1


	//----- nvinfo : EIATTR_EXIT_INSTR_OFFSETS
	.align		4
        /*0028*/ 	.byte	0x04, 0x1c
        /*002a*/ 	.short	(.L_418 - .L_417)


	//   ....[0]....
.L_417:
        /*002c*/ 	.word	0x00000010


	//----- nvinfo : EIATTR_MAX_THREADS
	.align		4
.L_418:
        /*0030*/ 	.byte	0x04, 0x05
        /*0032*/ 	.short	(.L_420 - .L_419)
.L_419:
        /*0034*/ 	.word	0x00000180
        /*0038*/ 	.word	0x00000001
        /*003c*/ 	.word	0x00000001


	//----- nvinfo : EIATTR_CBANK_PARAM_SIZE
	.align		4
.L_420:
        /*0040*/ 	.byte	0x03, 0x19
        /*0042*/ 	.short	0x0a80


	//----- nvinfo : EIATTR_PARAM_CBANK
	.align		4
        /*0044*/ 	.byte	0x04, 0x0a
        /*0046*/ 	.short	(.L_422 - .L_421)
	.align		4
.L_421:
        /*0048*/ 	.word	index@(.nv.constant0._ZN7cutlass13device_kernelIN5flash11enable_sm90INS1_16FlashAttnFwdSm90INS1_25CollectiveMainloopFwdSm90ILi2EN4cute5tupleIJNS5_1CILi1EEES8_S8_EEENS6_IJNS7_ILi64EEESA_SA_EEELi512ENS_10bfloat16_tEfNS_4arch4Sm90ELb0ELb0ELb0ELb1ELb1ELb0ELb0ELb0ELb0ELb1ELb0ELb0EEENS1_21CollectiveEpilogueFwdINS6_IJSA_NS7_ILi512EEESA_EEES9_SC_SE_Li256ELb1ELb1ELb0ELb0EEENS1_36VarlenDynamicPersistentTileSchedulerILi64ELi64ELi256ELi128ELb0ELb1ELb1ELb0ELb1ELb1EEEEEEEEEvNT_6ParamsE)
        /*004c*/ 	.short	0x0380
        /*004e*/ 	.short	0x0a80


	//----- nvinfo : EIATTR_SW_WAR
	.align		4
.L_422:
        /*0050*/ 	.byte	0x04, 0x36
        /*0052*/ 	.short	(.L_424 - .L_423)
.L_423:
        /*0054*/ 	.word	0x00000008
.L_424:


//--------------------- .nv.info._ZN7cutlass13device_kernelIN5flash11enable_sm90INS1_16FlashAttnFwdSm90INS1_25CollectiveMainloopFwdSm90ILi2EN4cute5tupleIJNS5_1CILi1EEES8_S8_EEENS6_IJNS7_ILi64EEESA_SA_EEELi512ENS_10bfloat16_tEfNS_4arch4Sm90ELb0ELb0ELb0ELb1ELb1ELb1ELb0ELb0ELb0ELb1ELb0ELb0EEENS1_21CollectiveEpilogueFwdINS6_IJSA_NS7_ILi512EEESA_EEES9_SC_SE_Li256ELb1ELb1ELb0ELb0EEENS1_36VarlenDynamicPersistentTileSchedulerILi64ELi64ELi256ELi128ELb0ELb1ELb1ELb0ELb1ELb1EEEEEEEEEvNT_6ParamsE --------------------------
	.section	.nv.info._ZN7cutlass13device_kernelIN5flash11enable_sm90INS1_16FlashAttnFwdSm90INS1_25CollectiveMainloopFwdSm90ILi2EN4cute5tupleIJNS5_1CILi1EEES8_S8_EEENS6_IJNS7_ILi64EEESA_SA_EEELi512ENS_10bfloat16_tEfNS_4arch4Sm90ELb0ELb0ELb0ELb1ELb1ELb1ELb0ELb0ELb0ELb1ELb0ELb0EEENS1_21CollectiveEpilogueFwdINS6_IJSA_NS7_ILi512EEESA_EEES9_SC_SE_Li256ELb1ELb1ELb0ELb0EEENS1_36VarlenDynamicPersistentTileSchedulerILi64ELi64ELi256ELi128ELb0ELb1ELb1ELb0ELb1ELb1EEEEEEEEEvNT_6ParamsE,"",@"SHT_CUDA_INFO"
	.sectionflags	@""
	.align	4


	//----- nvinfo : EIATTR_CUDA_API_VERSION
	.align		4
        /*0000*/ 	.byte	0x04, 0x37
        /*0002*/ 	.short	(.L_426 - .L_425)
.L_425:
        /*0004*/ 	.word	0x00000082


	//----- nvinfo : EIATTR_KPARAM_INFO
	.align		4
.L_426:
        /*0008*/ 	.byte	0x04, 0x17
        /*000a*/ 	.short	(.L_428 - .L_427)
.L_427:
        /*000c*/ 	.word	0x00000000
        /*0010*/ 	.short	0x0000
        /*0012*/ 	.short	0x0000
        /*0014*/ 	.byte	0x00, 0xf0, 0x01, 0x2a


	//----- nvinfo : EIATTR_SPARSE_MMA_MASK
	.align		4
.L_428:
        /*0018*/ 	.byte	0x03, 0x50
        /*001a*/ 	.short	0x0000


	//----- nvinfo : EIATTR_MAXREG_COUNT
	.align		4
        /*001c*/ 	.byte	0x03, 0x1b
        /*001e*/ 	.short	0x00a8


	//----- nvinfo : EIATTR_MERCURY_ISA_VERSION
	.align		4
        /*0020*/ 	.byte	0x03, 0x5f
        /*0022*/ 	.short	0x0101


	//----- nvinfo : EIATTR_VRC_CTA_INIT_COUNT
	.align		4
        /*0024*/ 	.byte	0x02, 0x4a
	.zero		1
	.zero		1


	//----- nvinfo : EIATTR_EXIT_INSTR_OFFSETS
	.align		4
        /*0028*/ 	.byte	0x04, 0x1c
        /*002a*/ 	.short	(.L_430 - .L_429)


	//   ....[0]....
.L_429:
        /*002c*/ 	.word	0x00000010


	//----- nvinfo : EIATTR_MAX_THREADS
	.align		4
.L_430:
        /*0030*/ 	.byte	0x04, 0x05
        /*0032*/ 	.short	(.L_432 - .L_431)
.L_431:
        /*0034*/ 	.word	0x00000180
        /*0038*/ 	.word	0x00000001
        /*003c*/ 	.word	0x00000001


	//----- nvinfo : EIATTR_CBANK_PARAM_SIZE
	.align		4
.L_432:
        /*0040*/ 	.byte	0x03, 0x19
        /*0042*/ 	.short	0x0a80


	//----- nvinfo : EIATTR_PARAM_CBANK
	.align		4
        /*0044*/ 	.byte	0x04, 0x0a
        /*0046*/ 	.short	(.L_434 - .L_433)
	.align		4
.L_433:
        /*0048*/ 	.word	index@(.nv.constant0._ZN7cutlass13device_kernelIN5flash11enable_sm90INS1_16FlashAttnFwdSm90INS1_25CollectiveMainloopFwdSm90ILi2EN4cute5tupleIJNS5_1CILi1EEES8_S8_EEENS6_IJNS7_ILi64EEESA_SA_EEELi512ENS_10bfloat16_tEfNS_4arch4Sm90ELb0ELb0ELb0ELb1ELb1ELb1ELb0ELb0ELb0ELb1ELb0ELb0EEENS1_21CollectiveEpilogueFwdINS6_IJSA_NS7_ILi512EEESA_EEES9_SC_SE_Li256ELb1ELb1ELb0ELb0EEENS1_36VarlenDynamicPersistentTileSchedulerILi64ELi64ELi256ELi128ELb0ELb1ELb1ELb0ELb1ELb1EEEEEEEEEvNT_6ParamsE)
        /*004c*/ 	.short	0x0380
        /*004e*/ 	.short	0x0a80


	//----- nvinfo : EIATTR_SW_WAR
	.align		4
.L_434:
        /*0050*/ 	.byte	0x04, 0x36
        /*0052*/ 	.short	(.L_436 - .L_435)
.L_435:
        /*0054*/ 	.word	0x00000008
.L_436:


//--------------------- .nv.info._ZN7cutlass13device_kernelIN5flash11enable_sm90INS1_16FlashAttnFwdSm90INS1_25CollectiveMainloopFwdSm90ILi2EN4cute5tupleIJNS5_1CILi1EEES8_S8_EEENS6_IJNS7_ILi64EEESA_SA_EEELi512ENS_10bfloat16_tEfNS_4arch4Sm90ELb0ELb0ELb0ELb1ELb1ELb0ELb1ELb0ELb0ELb1ELb0ELb0EEENS1_21CollectiveEpilogueFwdINS6_IJSA_NS7_ILi512EEESA_EEES9_SC_SE_Li256ELb1ELb1ELb0ELb0EEENS1_36VarlenDynamicPersistentTileSchedulerILi64ELi64ELi256ELi128ELb0ELb1ELb1ELb0ELb1ELb1EEEEEEEEEvNT_6ParamsE --------------------------
	.section	.nv.info._ZN7cutlass13device_kernelIN5flash11enable_sm90INS1_16FlashAttnFwdSm90INS1_25CollectiveMainloopFwdSm90ILi2EN4cute5tupleIJNS5_1CILi1EEES8_S8_EEENS6_IJNS7_ILi64EEESA_SA_EEELi512ENS_10bfloat16_tEfNS_4arch4Sm90ELb0ELb0ELb0ELb1ELb1ELb0ELb1ELb0ELb0ELb1ELb0ELb0EEENS1_21CollectiveEpilogueFwdINS6_IJSA_NS7_ILi512EEESA_EEES9_SC_SE_Li256ELb1ELb1ELb0ELb0EEENS1_36VarlenDynamicPersistentTileSchedulerILi64ELi64ELi256ELi128ELb0ELb1ELb1ELb0ELb1ELb1EEEEEEEEEvNT_6ParamsE,"",@"SHT_CUDA_INFO"
	.sectionflags	@""
	.align	4


	//----- nvinfo : EIATTR_CUDA_API_VERSION
	.align		4
        /*0000*/ 	.byte	0x04, 0x37
        /*0002*/ 	.short	(.L_438 - .L_437)
.L_437:
        /*0004*/ 	.word	0x00000082


	//----- nvinfo : EIATTR_KPARAM_INFO
	.align		4
.L_438:
        /*0008*/ 	.byte	0x04, 0x17
        /*000a*/ 	.short	(.L_440 - .L_439)
.L_439:
        /*000c*/ 	.word	0x00000000
        /*0010*/ 	.short	0x0000
        /*0012*/ 	.short	0x0000
        /*0014*/ 	.byte	0x00, 0xf0, 0x01, 0x2e


	//----- nvinfo : EIATTR_SPARSE_MMA_MASK
	.align		4
.L_440:
        /*0018*/ 	.byte	0x03, 0x50
        /*001a*/ 	.short	0x0000


	//----- nvinfo : EIATTR_MAXREG_COUNT
	.align		4
        /*001c*/ 	.byte	0x03, 0x1b
        /*001e*/ 	.short	0x00a8


	//----- nvinfo : EIATTR_MERCURY_ISA_VERSION
	.align		4
        /*0020*/ 	.byte	0x03, 0x5f
        /*0022*/ 	.short	0x0101


	//----- nvinfo : EIATTR_VRC_CTA_INIT_COUNT
	.align		4
        /*0024*/ 	.byte	0x02, 0x4a
	.zero		1
	.zero		1


	//----- nvinfo : EIATTR_EXIT_INSTR_OFFSETS
	.align		4
        /*0028*/ 	.byte	0x04, 0x1c
        /*002a*/ 	.short	(.L_442 - .L_441)


	//   ....[0]....
.L_441:
        /*002c*/ 	.word	0x00000010


	//----- nvinfo : EIATTR_MAX_THREADS
	.align		4
.L_442:
        /*0030*/ 	.byte	0x04, 0x05
        /*0032*/ 	.short	(.L_444 - .L_443)
.L_443:
        /*0034*/ 	.word	0x00000180
        /*0038*/ 	.word	0x00000001
        /*003c*/ 	.word	0x00000001


	//----- nvinfo : EIATTR_CBANK_PARAM_SIZE
	.align		4
.L_444:
        /*0040*/ 	.byte	0x03, 0x19
        /*0042*/ 	.short	0x0b80


	//----- nvinfo : EIATTR_PARAM_CBANK
	.align		4
        /*0044*/ 	.byte	0x04, 0x0a
        /*0046*/ 	.short	(.L_446 - .L_445)
	.align		4
.L_445:
        /*0048*/ 	.word	index@(.nv.constant0._ZN7cutlass13device_kernelIN5flash11enable_sm90INS1_16FlashAttnFwdSm90INS1_25CollectiveMainloopFwdSm90ILi2EN4cute5tupleIJNS5_1CILi1EEES8_S8_EEENS6_IJNS7_ILi64EEESA_SA_EEELi512ENS_10bfloat16_tEfNS_4arch4Sm90ELb0ELb0ELb0ELb1ELb1ELb0ELb1ELb0ELb0ELb1ELb0ELb0EEENS1_21CollectiveEpilogueFwdINS6_IJSA_NS7_ILi512EEESA_EEES9_SC_SE_Li256ELb1ELb1ELb0ELb0EEENS1_36VarlenDynamicPersistentTileSchedulerILi64ELi64ELi256ELi128ELb0ELb1ELb1ELb0ELb1ELb1EEEEEEEEEvNT_6ParamsE)
        /*004c*/ 	.short	0x0380
        /*004e*/ 	.short	0x0b80


	//----- nvinfo : EIATTR_SW_WAR
	.align		4
.L_446:
        /*0050*/ 	.byte	0x04, 0x36
        /*0052*/ 	.short	(.L_448 - .L_447)
.L_447:
        /*0054*/ 	.word	0x00000008
.L_448:


//--------------------- .nv.info._ZN7cutlass13device_kernelIN5flash11enable_sm90INS1_16FlashAttnFwdSm90INS1_25CollectiveMainloopFwdSm90ILi2EN4cute5tupleIJNS5_1CILi1EEES8_S8_EEENS6_IJNS7_ILi64EEESA_SA_EEELi512ENS_10bfloat16_tEfNS_4arch4Sm90ELb0ELb0ELb0ELb1ELb1ELb1ELb1ELb0ELb0ELb1ELb0ELb0EEENS1_21CollectiveEpilogueFwdINS6_IJSA_NS7_ILi512EEESA_EEES9_SC_SE_Li256ELb1ELb1ELb0ELb0EEENS1_36VarlenDynamicPersistentTileSchedulerILi64ELi64ELi256ELi128ELb0ELb1ELb1ELb0ELb1ELb1EEEEEEEEEvNT_6ParamsE --------------------------
	.section	.nv.info._ZN7cutlass13device_kernelIN5flash11enable_sm90INS1_16FlashAttnFwdSm90INS1_25CollectiveMainloopFwdSm90ILi2EN4cute5tupleIJNS5_1CILi1EEES8_S8_EEENS6_IJNS7_ILi64EEESA_SA_EEELi512ENS_10bfloat16_tEfNS_4arch4Sm90ELb0ELb0ELb0ELb1ELb1ELb1ELb1ELb0ELb0ELb1ELb0ELb0EEENS1_21CollectiveEpilogueFwdINS6_IJSA_NS7_ILi512EEESA_EEES9_SC_SE_Li256ELb1ELb1ELb0ELb0EEENS1_36VarlenDynamicPersistentTileSchedulerILi64ELi64ELi256ELi128ELb0ELb1ELb1ELb0ELb1ELb1EEEEEEEEEvNT_6ParamsE,"",@"SHT_CUDA_INFO"
	.sectionflags	@""
	.align	4


	//----- nvinfo : EIATTR_CUDA_API_VERSION
	.align		4
        /*0000*/ 	.byte	0x04, 0x37
        /*0002*/ 	.short	(.L_450 - .L_449)
.L_449:
        /*0004*/ 	.word	0x00000082


	//----- nvinfo : EIATTR_KPARAM_INFO
	.align		4
.L_450:
        /*0008*/ 	.byte	0x04, 0x17
        /*000a*/ 	.short	(.L_452 - .L_451)
.L_451:
        /*000c*/ 	.word	0x00000000
        /*0010*/ 	.short	0x0000
        /*0012*/ 	.short	0x0000
        /*0014*/ 	.byte	0x00, 0xf0, 0x01, 0x2e


	//----- nvinfo : EIATTR_SPARSE_MMA_MASK
	.align		4
.L_452:
        /*0018*/ 	.byte	0x03, 0x50
        /*001a*/ 	.short	0x0000


	//----- nvinfo : EIATTR_MAXREG_COUNT
	.align		4
        /*001c*/ 	.byte	0x03, 0x1b
        /*001e*/ 	.short	0x00a8


	//----- nvinfo : EIATTR_MERCURY_ISA_VERSION
	.align		4
        /*0020*/ 	.byte	0x03, 0x5f
        /*0022*/ 	.short	0x0101


	//----- nvinfo : EIATTR_VRC_CTA_INIT_COUNT
	.align		4
        /*0024*/ 	.byte	0x02, 0x4a
	.zero		1
	.zero		1


	//----- nvinfo : EIATTR_EXIT_INSTR_OFFSETS
	.align		4
        /*0028*/ 	.byte	0x04, 0x1c
        /*002a*/ 	.short	(.L_454 - .L_453)


	//   ....[0]....
.L_453:
        /*002c*/ 	.word	0x00000010


	//----- nvinfo : EIATTR_MAX_THREADS
	.align		4
.L_454:
        /*0030*/ 	.byte	0x04, 0x05
        /*0032*/ 	.short	(.L_456 - .L_455)
.L_455:
        /*0034*/ 	.word	0x00000180
        /*0038*/ 	.word	0x00000001
        /*003c*/ 	.word	0x00000001


	//----- nvinfo : EIATTR_CBANK_PARAM_SIZE
	.align		4
.L_456:
        /*0040*/ 	.byte	0x03, 0x19
        /*0042*/ 	.short	0x0b80


	//----- nvinfo : EIATTR_PARAM_CBANK
	.align		4
        /*0044*/ 	.byte	0x04, 0x0a
        /*0046*/ 	.short	(.L_458 - .L_457)
	.align		4
.L_457:
        /*0048*/ 	.word	index@(.nv.constant0._ZN7cutlass13device_kernelIN5flash11enable_sm90INS1_16FlashAttnFwdSm90INS1_25CollectiveMainloopFwdSm90ILi2EN4cute5tupleIJNS5_1CILi1EEES8_S8_EEENS6_IJNS7_ILi64EEESA_SA_EEELi512ENS_10bfloat16_tEfNS_4arch4Sm90ELb0ELb0ELb0ELb1ELb1ELb1ELb1ELb0ELb0ELb1ELb0ELb0EEENS1_21CollectiveEpilogueFwdINS6_IJSA_NS7_ILi512EEESA_EEES9_SC_SE_Li256ELb1ELb1ELb0ELb0EEENS1_36VarlenDynamicPersistentTileSchedulerILi64ELi64ELi256ELi128ELb0ELb1ELb1ELb0ELb1ELb1EEEEEEEEEvNT_6ParamsE)
        /*004c*/ 	.short	0x0380
        /*004e*/ 	.short	0x0b80


	//----- nvinfo : EIATTR_SW_WAR
	.align		4
.L_458:
        /*0050*/ 	.byte	0x04, 0x36
        /*0052*/ 	.short	(.L_460 - .L_459)
.L_459:
        /*0054*/ 	.word	0x00000008
.L_460:


//--------------------- .nv.info._ZN7cutlass13device_kernelIN5flash11enable_sm90INS1_16FlashAttnFwdSm90INS1_25CollectiveMainloopFwdSm90ILi2EN4cute5tupleIJNS5_1CILi1EEES8_S8_EEENS6_IJNS7_ILi64EEESA_SA_EEELi512ENS_10bfloat16_tEfNS_4arch4Sm90ELb0ELb1ELb0ELb0ELb1ELb0ELb0ELb0ELb0ELb1ELb0ELb0EEENS1_21CollectiveEpilogueFwdINS6_IJSA_NS7_ILi512EEESA_EEES9_SC_SE_Li256ELb0ELb1ELb0ELb0EEENS1_30DynamicPersistentTileSchedulerILi256ELi128ELb0ELb1ELb1EEEEEEEEEvNT_6ParamsE --------------------------
	.section	.nv.info._ZN7cutlass13device_kernelIN5flash11enable_sm90INS1_16FlashAttnFwdSm90INS1_25CollectiveMainloopFwdSm90ILi2EN4cute5tupleIJNS5_1CILi1EEES8_S8_EEENS6_IJNS7_ILi64EEESA_SA_EEELi512ENS_10bfloat16_tEfNS_4arch4Sm90ELb0ELb1ELb0ELb0ELb1ELb0ELb0ELb0ELb0ELb1ELb0ELb0EEENS1_21CollectiveEpilogueFwdINS6_IJSA_NS7_ILi512EEESA_EEES9_SC_SE_Li256ELb0ELb1ELb0ELb0EEENS1_30DynamicPersistentTileSchedulerILi256ELi128ELb0ELb1ELb1EEEEEEEEEvNT_6ParamsE,"",@"SHT_CUDA_INFO"
	.sectionflags	@""
	.align	4


	//----- nvinfo : EIATTR_CUDA_API_VERSION
	.align		4
        /*0000*/ 	.byte	0x04, 0x37
        /*0002*/ 	.short	(.L_462 - .L_461)
.L_461:
        /*0004*/ 	.word	0x00000082


	//----- nvinfo : EIATTR_KPARAM_INFO
	.align		4
.L_462:
        /*0008*/ 	.byte	0x04, 0x17
        /*000a*/ 	.short	(.L_464 - .L_463)
.L_463:
        /*000c*/ 	.word	0x00000000
        /*0010*/ 	.short	0x0000
        /*0012*/ 	.short	0x0000
        /*0014*/ 	.byte	0x00, 0xf0, 0x01, 0x2a


	//----- nvinfo : EIATTR_SPARSE_MMA_MASK
	.align		4
.L_464:
        /*0018*/ 	.byte	0x03, 0x50
        /*001a*/ 	.short	0x0000


	//----- nvinfo : EIATTR_MAXREG_COUNT
	.align		4
        /*001c*/ 	.byte	0x03, 0x1b
        /*001e*/ 	.short	0x00a8


	//----- nvinfo : EIATTR_MERCURY_ISA_VERSION
	.align		4
        /*0020*/ 	.byte	0x03, 0x5f
        /*0022*/ 	.short	0x0101


	//----- nvinfo : EIATTR_VRC_CTA_INIT_COUNT
	.align		4
        /*0024*/ 	.byte	0x02, 0x4a
	.zero		1
	.zero		1


	//----- nvinfo : EIATTR_EXIT_INSTR_OFFSETS
	.align		4
        /*0028*/ 	.byte	0x04, 0x1c
        /*002a*/ 	.short	(.L_466 - .L_465)


	//   ....[0]....
.L_465:
        /*002c*/ 	.word	0x00000010


	//----- nvinfo : EIATTR_MAX_THREADS
	.align		4
.L_466:
        /*0030*/ 	.byte	0x04, 0x05
        /*0032*/ 	.short	(.L_468 - .L_467)
.L_467:
        /*0034*/ 	.word	0x00000180
        /*0038*/ 	.word	0x00000001
        /*003c*/ 	.word	0x00000001


	//----- nvinfo : EIATTR_CBANK_PARAM_SIZE
	.align		4
.L_468:
        /*0040*/ 	.byte	0x03, 0x19
        /*0042*/ 	.short	0x0a80


	//----- nvinfo : EIATTR_PARAM_CBANK
	.align		4
        /*0044*/ 	.byte	0x04, 0x0a
        /*0046*/ 	.short	(.L_470 - .L_469)
	.align		4
.L_469:
        /*0048*/ 	.word	index@(.nv.constant0._ZN7cutlass13device_kernelIN5flash11enable_sm90INS1_16FlashAttnFwdSm90INS1_25CollectiveMainloopFwdSm90ILi2EN4cute5tupleIJNS5_1CILi1EEES8_S8_EEENS6_IJNS7_ILi64EEESA_SA_EEELi512ENS_10bfloat16_tEfNS_4arch4Sm90ELb0ELb1ELb0ELb0ELb1ELb0ELb0ELb0ELb0ELb1ELb0ELb0EEENS1_21CollectiveEpilogueFwdINS6_IJSA_NS7_ILi512EEESA_EEES9_SC_SE_Li256ELb0ELb1ELb0ELb0EEENS1_30DynamicPersistentTileSchedulerILi256ELi128ELb0ELb1ELb1EEEEEEEEEvNT_6ParamsE)
        /*004c*/ 	.short	0x0380
        /*004e*/ 	.short	0x0a80


	//----- nvinfo : EIATTR_SW_WAR
	.align		4
.L_470:
        /*0050*/ 	.byte	0x04, 0x36
        /*0052*/ 	.short	(.L_472 - .L_471)
.L_471:
        /*0054*/ 	.word	0x00000008
.L_472:


//--------------------- .nv.info._ZN7cutlass13device_kernelIN5flash11enable_sm90INS1_16FlashAttnFwdSm90INS1_25CollectiveMainloopFwdSm90ILi2EN4cute5tupleIJNS5_1CILi1EEES8_S8_EEENS6_IJNS7_ILi64EEESA_SA_EEELi512ENS_10bfloat16_tEfNS_4arch4Sm90ELb0ELb1ELb0ELb0ELb1ELb0ELb1ELb0ELb0ELb1ELb0ELb0EEENS1_21CollectiveEpilogueFwdINS6_IJSA_NS7_ILi512EEESA_EEES9_SC_SE_Li256ELb0ELb1ELb0ELb0EEENS1_30DynamicPersistentTileSchedulerILi256ELi128ELb0ELb1ELb1EEEEEEEEEvNT_6ParamsE --------------------------
	.section	.nv.info._ZN7cutlass13device_kernelIN5flash11enable_sm90INS1_16FlashAttnFwdSm90INS1_25CollectiveMainloopFwdSm90ILi2EN4cute5tupleIJNS5_1CILi1EEES8_S8_EEENS6_IJNS7_ILi64EEESA_SA_EEELi512ENS_10bfloat16_tEfNS_4arch4Sm90ELb0ELb1ELb0ELb0ELb1ELb0ELb1ELb0ELb0ELb1ELb0ELb0EEENS1_21CollectiveEpilogueFwdINS6_IJSA_NS7_ILi512EEESA_EEES9_SC_SE_Li256ELb0ELb1ELb0ELb0EEENS1_30DynamicPersistentTileSchedulerILi256ELi128ELb0ELb1ELb1EEEEEEEEEvNT_6ParamsE,"",@"SHT_CUDA_INFO"
	.sectionflags	@""
	.align	4


	//----- nvinfo : EIATTR_CUDA_API_VERSION
	.align		4
        /*0000*/ 	.byte	0x04, 0x37
        /*0002*/ 	.short	(.L_474 - .L_473)
.L_473:
        /*0004*/ 	.word	0x00000082


	//----- nvinfo : EIATTR_KPARAM_INFO
	.align		4
.L_474:
        /*0008*/ 	.byte	0x04, 0x17
        /*000a*/ 	.short	(.L_476 - .L_475)
.L_475:
        /*000c*/ 	.word	0x00000000
        /*0010*/ 	.short	0x0000
        /*0012*/ 	.short	0x0000
        /*0014*/ 	.byte	0x00, 0xf0, 0x01, 0x2e


	//----- nvinfo : EIATTR_SPARSE_MMA_MASK
	.align		4
.L_476:
        /*0018*/ 	.byte	0x03, 0x50
        /*001a*/ 	.short	0x0000


	//----- nvinfo : EIATTR_MAXREG_COUNT
	.align		4
        /*001c*/ 	.byte	0x03, 0x1b
        /*001e*/ 	.short	0x00a8


	//----- nvinfo : EIATTR_MERCURY_ISA_VERSION
	.align		4
        /*0020*/ 	.byte	0x03, 0x5f
        /*0022*/ 	.short	0x0101


	//----- nvinfo : EIATTR_VRC_CTA_INIT_COUNT
	.align		4
        /*0024*/ 	.byte	0x02, 0x4a
	.zero		1
	.zero		1


	//----- nvinfo : EIATTR_EXIT_INSTR_OFFSETS
	.align		4
        /*0028*/ 	.byte	0x04, 0x1c
        /*002a*/ 	.short	(.L_478 - .L_477)


	//   ....[0]....
.L_477:
        /*002c*/ 	.word	0x00000010


	//----- nvinfo : EIATTR_MAX_THREADS
	.align		4
.L_478:
        /*0030*/ 	.byte	0x04, 0x05
        /*0032*/ 	.short	(.L_480 - .L_479)
.L_479:
        /*0034*/ 	.word	0x00000180
        /*0038*/ 	.word	0x00000001
        /*003c*/ 	.word	0x00000001


	//----- nvinfo : EIATTR_CBANK_PARAM_SIZE
	.align		4
.L_480:
        /*0040*/ 	.byte	0x03, 0x19
        /*0042*/ 	.short	0x0b80


	//----- nvinfo : EIATTR_PARAM_CBANK
	.align		4
        /*0044*/ 	.byte	0x04, 0x0a
        /*0046*/ 	.short	(.L_482 - .L_481)
	.align		4
.L_481:
        /*0048*/ 	.word	index@(.nv.constant0._ZN7cutlass13device_kernelIN5flash11enable_sm90INS1_16FlashAttnFwdSm90INS1_25CollectiveMainloopFwdSm90ILi2EN4cute5tupleIJNS5_1CILi1EEES8_S8_EEENS6_IJNS7_ILi64EEESA_SA_EEELi512ENS_10bfloat16_tEfNS_4arch4Sm90ELb0ELb1ELb0ELb0ELb1ELb0ELb1ELb0ELb0ELb1ELb0ELb0EEENS1_21CollectiveEpilogueFwdINS6_IJSA_NS7_ILi512EEESA_EEES9_SC_SE_Li256ELb0ELb1ELb0ELb0EEENS1_30DynamicPersistentTileSchedulerILi256ELi128ELb0ELb1ELb1EEEEEEEEEvNT_6ParamsE)
        /*004c*/ 	.short	0x0380
        /*004e*/ 	.short	0x0b80


	//----- nvinfo : EIATTR_SW_WAR
	.align		4
.L_482:
        /*0050*/ 	.byte	0x04, 0x36
        /*0052*/ 	.short	(.L_484 - .L_483)
.L_483:
        /*0054*/ 	.word	0x00000008
.L_484:


//--------------------- .nv.info._ZN7cutlass13device_kernelIN5flash11enable_sm90INS1_16FlashAttnFwdSm90INS1_25CollectiveMainloopFwdSm90ILi2EN4cute5tupleIJNS5_1CILi1EEES8_S8_EEENS6_IJNS7_ILi64EEESA_SA_EEELi512ENS_10bfloat16_tEfNS_4arch4Sm90ELb0ELb1ELb0ELb1ELb1ELb0ELb0ELb0ELb0ELb1ELb0ELb0EEENS1_21CollectiveEpilogueFwdINS6_IJSA_NS7_ILi512EEESA_EEES9_SC_SE_Li256ELb1ELb1ELb0ELb0EEENS1_36VarlenDynamicPersistentTileSchedulerILi64ELi64ELi256ELi128ELb0ELb1ELb1ELb1ELb0ELb1EEEEEEEEEvNT_6ParamsE --------------------------
	.section	.nv.info._ZN7cutlass13device_kernelIN5flash11enable_sm90INS1_16FlashAttnFwdSm90INS1_25CollectiveMainloopFwdSm90ILi2EN4cute5tupleIJNS5_1CILi1EEES8_S8_EEENS6_IJNS7_ILi64EEESA_SA_EEELi512ENS_10bfloat16_tEfNS_4arch4Sm90ELb0ELb1ELb0ELb1ELb1ELb0ELb0ELb0ELb0ELb1ELb0ELb0EEENS1_21CollectiveEpilogueFwdINS6_IJSA_NS7_ILi512EEESA_EEES9_SC_SE_Li256ELb1ELb1ELb0ELb0EEENS1_36VarlenDynamicPersistentTileSchedulerILi64ELi64ELi256ELi128ELb0ELb1ELb1ELb1ELb0ELb1EEEEEEEEEvNT_6ParamsE,"",@"SHT_CUDA_INFO"
	.sectionflags	@""
	.align	4


	//----- nvinfo : EIATTR_CUDA_API_VERSION
	.align		4
        /*0000*/ 	.byte	0x04, 0x37
        /*0002*/ 	.short	(.L_486 - .L_485)
.L_485:
        /*0004*/ 	.word	0x00000082


	//----- nvinfo : EIATTR_KPARAM_INFO
	.align		4
.L_486:
        /*0008*/ 	.byte	0x04, 0x17
        /*000a*/ 	.short	(.L_488 - .L_487)
.L_487:
        /*000c*/ 	.word	0x00000000
        /*0010*/ 	.short	0x0000
        /*0012*/ 	.short	0x0000
        /*0014*/ 	.byte	0x00, 0xf0, 0x01, 0x2a


	//----- nvinfo : EIATTR_SPARSE_MMA_MASK
	.align		4
.L_488:
        /*0018*/ 	.byte	0x03, 0x50
        /*001a*/ 	.short	0x0000


	//----- nvinfo : EIATTR_MAXREG_COUNT
	.align		4
        /*001c*/ 	.byte	0x03, 0x1b
        /*001e*/ 	.short	0x00a8


	//----- nvinfo : EIATTR_MERCURY_ISA_VERSION
	.align		4
        /*0020*/ 	.byte	0x03, 0x5f
        /*0022*/ 	.short	0x0101


	//----- nvinfo : EIATTR_VRC_CTA_INIT_COUNT
	.align		4
        /*0024*/ 	.byte	0x02, 0x4a
	.zero		1
	.zero		1


	//----- nvinfo : EIATTR_EXIT_INSTR_OFFSETS
	.align		4
        /*0028*/ 	.byte	0x04, 0x1c
        /*002a*/ 	.short	(.L_490 - .L_489)


	//   ....[0]....
.L_489:
        /*002c*/ 	.word	0x00000010


	//----- nvinfo : EIATTR_MAX_THREADS
	.align		4
.L_490:
        /*0030*/ 	.byte	0x04, 0x05
        /*0032*/ 	.short	(.L_492 - .L_491)
.L_491:
        /*0034*/ 	.word	0x00000180
        /*0038*/ 	.word	0x00000001
        /*003c*/ 	.word	0x00000001


	//----- nvinfo : EIATTR_CBANK_PARAM_SIZE
	.align		4
.L_492:
        /*0040*/ 	.byte	0x03, 0x19
        /*0042*/ 	.short	0x0a80


	//----- nvinfo : EIATTR_PARAM_CBANK
	.align		4
        /*0044*/ 	.byte	0x04, 0x0a
        /*0046*/ 	.short	(.L_494 - .L_493)
	.align		4
.L_493:
        /*0048*/ 	.word	index@(.nv.constant0._ZN7cutlass13device_kernelIN5flash11enable_sm90INS1_16FlashAttnFwdSm90INS1_25CollectiveMainloopFwdSm90ILi2EN4cute5tupleIJNS5_1CILi1EEES8_S8_EEENS6_IJNS7_ILi64EEESA_SA_EEELi512ENS_10bfloat16_tEfNS_4arch4Sm90ELb0ELb1ELb0ELb1ELb1ELb0ELb0ELb0ELb0ELb1ELb0ELb0EEENS1_21CollectiveEpilogueFwdINS6_IJSA_NS7_ILi512EEESA_EEES9_SC_SE_Li256ELb1ELb1ELb0ELb0EEENS1_36VarlenDynamicPersistentTileSchedulerILi64ELi64ELi256ELi128ELb0ELb1ELb1ELb1ELb0ELb1EEEEEEEEEvNT_6ParamsE)
        /*004c*/ 	.short	0x0380
        /*004e*/ 	.short	0x0a80


	//----- nvinfo : EIATTR_SW_WAR
	.align		4
.L_494:
        /*0050*/ 	.byte	0x04, 0x36
        /*0052*/ 	.short	(.L_496 - .L_495)
.L_495:
        /*0054*/ 	.word	0x00000008
.L_496:


//--------------------- .nv.info._ZN7cutlass13device_kernelIN5flash11enable_sm90INS1_16FlashAttnFwdSm90INS1_25CollectiveMainloopFwdSm90ILi2EN4cute5tupleIJNS5_1CILi1EEES8_S8_EEENS6_IJNS7_ILi64EEESA_SA_EEELi512ENS_10bfloat16_tEfNS_4arch4Sm90ELb0ELb1ELb0ELb1ELb1ELb1ELb0ELb0ELb0ELb1ELb0ELb0EEENS1_21CollectiveEpilogueFwdINS6_IJSA_NS7_ILi512EEESA_EEES9_SC_SE_Li256ELb1ELb1ELb0ELb0EEENS1_36VarlenDynamicPersistentTileSchedulerILi64ELi64ELi256ELi128ELb0ELb1ELb1ELb1ELb0ELb1EEEEEEEEEvNT_6ParamsE --------------------------
	.section	.nv.info._ZN7cutlass13device_kernelIN5flash11enable_sm90INS1_16FlashAttnFwdSm90INS1_25CollectiveMainloopFwdSm90ILi2EN4cute5tupleIJNS5_1CILi1EEES8_S8_EEENS6_IJNS7_ILi64EEESA_SA_EEELi512ENS_10bfloat16_tEfNS_4arch4Sm90ELb0ELb1ELb0ELb1ELb1ELb1ELb0ELb0ELb0ELb1ELb0ELb0EEENS1_21CollectiveEpilogueFwdINS6_IJSA_NS7_ILi512EEESA_EEES9_SC_SE_Li256ELb1ELb1ELb0ELb0EEENS1_36VarlenDynamicPersistentTileSchedulerILi64ELi64ELi256ELi128ELb0ELb1ELb1ELb1ELb0ELb1EEEEEEEEEvNT_6ParamsE,"",@"SHT_CUDA_INFO"
	.sectionflags	@""
	.align	4


	//----- nvinfo : EIATTR_CUDA_API_VERSION
	.align		4
        /*0000*/ 	.byte	0x04, 0x37
        /*0002*/ 	.short	(.L_498 - .L_497)
.L_497:
        /*0004*/ 	.word	0x00000082


	//----- nvinfo : EIATTR_KPARAM_INFO
	.align		4
.L_498:
        /*0008*/ 	.byte	0x04, 0x17
        /*000a*/ 	.short	(.L_500 - .L_499)
.L_499:
        /*000c*/ 	.word	0x00000000
        /*0010*/ 	.short	0x0000
        /*0012*/ 	.short	0x0000
        /*0014*/ 	.byte	0x00, 0xf0, 0x01, 0x2a


	//----- nvinfo : EIATTR_SPARSE_MMA_MASK
	.align		4
.L_500:
        /*0018*/ 	.byte	0x03, 0x50
        /*001a*/ 	.short	0x0000


	//----- nvinfo : EIATTR_MAXREG_COUNT
	.align		4
        /*001c*/ 	.byte	0x03, 0x1b
        /*001e*/ 	.short	0x00a8


	//----- nvinfo : EIATTR_MERCURY_ISA_VERSION
	.align		4
        /*0020*/ 	.byte	0x03, 0x5f
        /*0022*/ 	.short	0x0101


	//----- nvinfo : EIATTR_VRC_CTA_INIT_COUNT
	.align		4
        /*0024*/ 	.byte	0x02, 0x4a
	.zero		1
	.zero		1


	//----- nvinfo : EIATTR_EXIT_INSTR_OFFSETS
	.align		4
        /*0028*/ 	.byte	0x04, 0x1c
        /*002a*/ 	.short	(.L_502 - .L_501)


	//   ....[0]....
.L_501:
        /*002c*/ 	.word	0x00000010


	//----- nvinfo : EIATTR_MAX_THREADS
	.align		4
.L_502:
        /*0030*/ 	.byte	0x04, 0x05
        /*0032*/ 	.short	(.L_504 - .L_503)
.L_503:
        /*0034*/ 	.word	0x00000180
        /*0038*/ 	.word	0x00000001
        /*003c*/ 	.word	0x00000001


	//----- nvinfo : EIATTR_CBANK_PARAM_SIZE
	.align		4
.L_504:
        /*0040*/ 	.byte	0x03, 0x19
        /*0042*/ 	.short	0x0a80


	//----- nvinfo : EIATTR_PARAM_CBANK
	.align		4
        /*0044*/ 	.byte	0x04, 0x0a
        /*0046*/ 	.short	(.L_506 - .L_505)
	.align		4
.L_505:
        /*0048*/ 	.word	index@(.nv.constant0._ZN7cutlass13device_kernelIN5flash11enable_sm90INS1_16FlashAttnFwdSm90INS1_25CollectiveMainloopFwdSm90ILi2EN4cute5tupleIJNS5_1CILi1EEES8_S8_EEENS6_IJNS7_ILi64EEESA_SA_EEELi512ENS_10bfloat16_tEfNS_4arch4Sm90ELb0ELb1ELb0ELb1ELb1ELb1ELb0ELb0ELb0ELb1ELb0ELb0EEENS1_21CollectiveEpilogueFwdINS6_IJSA_NS7_ILi512EEESA_EEES9_SC_SE_Li256ELb1ELb1ELb0ELb0EEENS1_36VarlenDynamicPersistentTileSchedulerILi64ELi64ELi256ELi128ELb0ELb1ELb1ELb1ELb0ELb1EEEEEEEEEvNT_6ParamsE)
        /*004c*/ 	.short	0x0380
        /*004e*/ 	.short	0x0a80


	//----- nvinfo : EIATTR_SW_WAR
	.align		4
.L_506:
        /*0050*/ 	.byte	0x04, 0x36
        /*0052*/ 	.short	(.L_508 - .L_507)
.L_507:
        /*0054*/ 	.word	0x00000008
.L_508:


//--------------------- .nv.info._ZN7cutlass13device_kernelIN5flash11enable_sm90INS1_16FlashAttnFwdSm90INS1_25CollectiveMainloopFwdSm90ILi2EN4cute5tupleIJNS5_1CILi1EEES8_S8_EEENS6_IJNS7_ILi64EEESA_SA_EEELi512ENS_10bfloat16_tEfNS_4arch4Sm90ELb0ELb1ELb0ELb1ELb1ELb0ELb1ELb0ELb0ELb1ELb0ELb0EEENS1_21CollectiveEpilogueFwdINS6_IJSA_NS7_ILi512EEESA_EEES9_SC_SE_Li256ELb1ELb1ELb0ELb0EEENS1_36VarlenDynamicPersistentTileSchedulerILi64ELi64ELi256ELi128ELb0ELb1ELb1ELb1ELb0ELb1EEEEEEEEEvNT_6ParamsE --------------------------
	.section	.nv.info._ZN7cutlass13device_kernelIN5flash11enable_sm90INS1_16FlashAttnFwdSm90INS1_25CollectiveMainloopFwdSm90ILi2EN4cute5tupleIJNS5_1CILi1EEES8_S8_EEENS6_IJNS7_ILi64EEESA_SA_EEELi512ENS_10bfloat16_tEfNS_4arch4Sm90ELb0ELb1ELb0ELb1ELb1ELb0ELb1ELb0ELb0ELb1ELb0ELb0EEENS1_21CollectiveEpilogueFwdINS6_IJSA_NS7_ILi512EEESA_EEES9_SC_SE_Li256ELb1ELb1ELb0ELb0EEENS1_36VarlenDynamicPersistentTileSchedulerILi64ELi64ELi256ELi128ELb0ELb1ELb1ELb1ELb0ELb1EEEEEEEEEvNT_6ParamsE,"",@"SHT_CUDA_INFO"
	.sectionflags	@""
	.align	4


	//----- nvinfo : EIATTR_CUDA_API_VERSION
	.align		4
        /*0000*/ 	.byte	0x04, 0x37
        /*0002*/ 	.short	(.L_510 - .L_509)
.L_509:
        /*0004*/ 	.word	0x00000082


	//----- nvinfo : EIATTR_KPARAM_INFO
	.align		4
.L_510:
        /*0008*/ 	.byte	0x04, 0x17
        /*000a*/ 	.short	(.L_512 - .L_511)
.L_511:
        /*000c*/ 	.word	0x00000000
        /*0010*/ 	.short	0x0000
        /*0012*/ 	.short	0x0000
        /*0014*/ 	.byte	0x00, 0xf0, 0x01, 0x2e


	//----- nvinfo : EIATTR_SPARSE_MMA_MASK
	.align		4
.L_512:
        /*0018*/ 	.byte	0x03, 0x50
        /*001a*/ 	.short	0x0000


	//----- nvinfo : EIATTR_MAXREG_COUNT
	.align		4
        /*001c*/ 	.byte	0x03, 0x1b
        /*001e*/ 	.short	0x00a8


	//----- nvinfo : EIATTR_MERCURY_ISA_VERSION
	.align		4
        /*0020*/ 	.byte	0x03, 0x5f
        /*0022*/ 	.short	0x0101


	//----- nvinfo : EIATTR_VRC_CTA_INIT_COUNT
	.align		4
        /*0024*/ 	.byte	0x02, 0x4a
	.zero		1
	.zero		1


	//----- nvinfo : EIATTR_EXIT_INSTR_OFFSETS
	.align		4
        /*0028*/ 	.byte	0x04, 0x1c
        /*002a*/ 	.short	(.L_514 - .L_513)


	//   ....[0]....
.L_513:
        /*002c*/ 	.word	0x00000010


	//----- nvinfo : EIATTR_MAX_THREADS
	.align		4
.L_514:
        /*0030*/ 	.byte	0x04, 0x05
        /*0032*/ 	.short	(.L_516 - .L_515)
.L_515:
        /*0034*/ 	.word	0x00000180
        /*0038*/ 	.word	0x00000001
        /*003c*/ 	.word	0x00000001


	//----- nvinfo : EIATTR_CBANK_PARAM_SIZE
	.align		4
.L_516:
        /*0040*/ 	.byte	0x03, 0x19
        /*0042*/ 	.short	0x0b80


	//----- nvinfo : EIATTR_PARAM_CBANK
	.align		4
        /*0044*/ 	.byte	0x04, 0x0a
        /*0046*/ 	.short	(.L_518 - .L_517)
	.align		4
.L_517:
        /*0048*/ 	.word	index@(.nv.constant0._ZN7cutlass13device_kernelIN5flash11enable_sm90INS1_16FlashAttnFwdSm90INS1_25CollectiveMainloopFwdSm90ILi2EN4cute5tupleIJNS5_1CILi1EEES8_S8_EEENS6_IJNS7_ILi64EEESA_SA_EEELi512ENS_10bfloat16_tEfNS_4arch4Sm90ELb0ELb1ELb0ELb1ELb1ELb0ELb1ELb0ELb0ELb1ELb0ELb0EEENS1_21CollectiveEpilogueFwdINS6_IJSA_NS7_ILi512EEESA_EEES9_SC_SE_Li256ELb1ELb1ELb0ELb0EEENS1_36VarlenDynamicPersistentTileSchedulerILi64ELi64ELi256ELi128ELb0ELb1ELb1ELb1ELb0ELb1EEEEEEEEEvNT_6ParamsE)
        /*004c*/ 	.short	0x0380
        /*004e*/ 	.short	0x0b80


	//----- nvinfo : EIATTR_SW_WAR
	.align		4
.L_518:
        /*0050*/ 	.byte	0x04, 0x36
        /*0052*/ 	.short	(.L_520 - .L_519)
.L_519:
        /*0054*/ 	.word	0x00000008
.L_520:


//--------------------- .nv.info._ZN7cutlass13device_kernelIN5flash11enable_sm90INS1_16FlashAttnFwdSm90INS1_25CollectiveMainloopFwdSm90ILi2EN4cute5tupleIJNS5_1CILi1EEES8_S8_EEENS6_IJNS7_ILi64EEESA_SA_EEELi512ENS_10bfloat16_tEfNS_4arch4Sm90ELb0ELb1ELb0ELb1ELb1ELb1ELb1ELb0ELb0ELb1ELb0ELb0EEENS1_21CollectiveEpilogueFwdINS6_IJSA_NS7_ILi512EEESA_EEES9_SC_SE_Li256ELb1ELb1ELb0ELb0EEENS1_36VarlenDynamicPersistentTileSchedulerILi64ELi64ELi256ELi128ELb0ELb1ELb1ELb1ELb0ELb1EEEEEEEEEvNT_6ParamsE --------------------------
	.section	.nv.info._ZN7cutlass13device_kernelIN5flash11enable_sm90INS1_16FlashAttnFwdSm90INS1_25CollectiveMainloopFwdSm90ILi2EN4cute5tupleIJNS5_1CILi1EEES8_S8_EEENS6_IJNS7_ILi64EEESA_SA_EEELi512ENS_10bfloat16_tEfNS_4arch4Sm90ELb0ELb1ELb0ELb1ELb1ELb1ELb1ELb0ELb0ELb1ELb0ELb0EEENS1_21CollectiveEpilogueFwdINS6_IJSA_NS7_ILi512EEESA_EEES9_SC_SE_Li256ELb1ELb1ELb0ELb0EEENS1_36VarlenDynamicPersistentTileSchedulerILi64ELi64ELi256ELi128ELb0ELb1ELb1ELb1ELb0ELb1EEEEEEEEEvNT_6ParamsE,"",@"SHT_CUDA_INFO"
	.sectionflags	@""
	.align	4


	//----- nvinfo : EIATTR_CUDA_API_VERSION
	.align		4
        /*0000*/ 	.byte	0x04, 0x37
        /*0002*/ 	.short	(.L_522 - .L_521)
.L_521:
        /*0004*/ 	.word	0x00000082


	//----- nvinfo : EIATTR_KPARAM_INFO
	.align		4
.L_522:
        /*0008*/ 	.byte	0x04, 0x17
        /*000a*/ 	.short	(.L_524 - .L_523)
.L_523:
        /*000c*/ 	.word	0x00000000
        /*0010*/ 	.short	0x0000
        /*0012*/ 	.short	0x0000
        /*0014*/ 	.byte	0x00, 0xf0, 0x01, 0x2e


	//----- nvinfo : EIATTR_SPARSE_MMA_MASK
	.align		4
.L_524:
        /*0018*/ 	.byte	0x03, 0x50
        /*001a*/ 	.short	0x0000


	//----- nvinfo : EIATTR_MAXREG_COUNT
	.align		4
        /*001c*/ 	.byte	0x03, 0x1b
        /*001e*/ 	.short	0x00a8


	//----- nvinfo : EIATTR_MERCURY_ISA_VERSION
	.align		4
        /*0020*/ 	.byte	0x03, 0x5f
        /*0022*/ 	.short	0x0101


	//----- nvinfo : EIATTR_VRC_CTA_INIT_COUNT
	.align		4
        /*0024*/ 	.byte	0x02, 0x4a
	.zero		1
	.zero		1


	//----- nvinfo : EIATTR_EXIT_INSTR_OFFSETS
	.align		4
        /*0028*/ 	.byte	0x04, 0x1c
        /*002a*/ 	.short	(.L_526 - .L_525)


	//   ....[0]....
.L_525:
        /*002c*/ 	.word	0x00000010


	//----- nvinfo : EIATTR_MAX_THREADS
	.align		4
.L_526:
        /*0030*/ 	.byte	0x04, 0x05
        /*0032*/ 	.short	(.L_528 - .L_527)
.L_527:
        /*0034*/ 	.word	0x00000180
        /*0038*/ 	.word	0x00000001
        /*003c*/ 	.word	0x00000001


	//----- nvinfo : EIATTR_CBANK_PARAM_SIZE
	.align		4
.L_528:
        /*0040*/ 	.byte	0x03, 0x19
        /*0042*/ 	.short	0x0b80


	//----- nvinfo : EIATTR_PARAM_CBANK
	.align		4
        /*0044*/ 	.byte	0x04, 0x0a
        /*0046*/ 	.short	(.L_530 - .L_529)
	.align		4
.L_529:
        /*0048*/ 	.word	index@(.nv.constant0._ZN7cutlass13device_kernelIN5flash11enable_sm90INS1_16FlashAttnFwdSm90INS1_25CollectiveMainloopFwdSm90ILi2EN4cute5tupleIJNS5_1CILi1EEES8_S8_EEENS6_IJNS7_ILi64EEESA_SA_EEELi512ENS_10bfloat16_tEfNS_4arch4Sm90ELb0ELb1ELb0ELb1ELb1ELb1ELb1ELb0ELb0ELb1ELb0ELb0EEENS1_21CollectiveEpilogueFwdINS6_IJSA_NS7_ILi512EEESA_EEES9_SC_SE_Li256ELb1ELb1ELb0ELb0EEENS1_36VarlenDynamicPersistentTileSchedulerILi64ELi64ELi256ELi128ELb0ELb1ELb1ELb1ELb0ELb1EEEEEEEEEvNT_6ParamsE)
        /*004c*/ 	.short	0x0380
        /*004e*/ 	.short	0x0b80


	//----- nvinfo : EIATTR_SW_WAR
	.align		4
.L_530:
        /*0050*/ 	.byte	0x04, 0x36
        /*0052*/ 	.short	(.L_532 - .L_531)
.L_531:
        /*0054*/ 	.word	0x00000008
.L_532:


//--------------------- .nv.info._ZN7cutlass13device_kernelIN5flash11enable_sm90INS1_16FlashAttnFwdSm90INS1_25CollectiveMainloopFwdSm90ILi2EN4cute5tupleIJNS5_1CILi1EEES8_S8_EEENS6_IJNS7_ILi64EEESA_SA_EEELi512ENS_10bfloat16_tEfNS_4arch4Sm90ELb1ELb0ELb0ELb0ELb1ELb0ELb0ELb0ELb0ELb1ELb0ELb0EEENS1_21CollectiveEpilogueFwdINS6_IJSA_NS7_ILi512EEESA_EEES9_SC_SE_Li256ELb0ELb1ELb0ELb0EEENS1_30DynamicPersistentTileSchedulerILi256ELi128ELb0ELb1ELb1EEEEEEEEEvNT_6ParamsE --------------------------
	.section	.nv.info._ZN7cutlass13device_kernelIN5flash11enable_sm90INS1_16FlashAttnFwdSm90INS1_25CollectiveMainloopFwdSm90ILi2EN4cute5tupleIJNS5_1CILi1EEES8_S8_EEENS6_IJNS7_ILi64EEESA_SA_EEELi512ENS_10bfloat16_tEfNS_4arch4Sm90ELb1ELb0ELb0ELb0ELb1ELb0ELb0ELb0ELb0ELb1ELb0ELb0EEENS1_21CollectiveEpilogueFwdINS6_IJSA_NS7_ILi512EEESA_EEES9_SC_SE_Li256ELb0ELb1ELb0ELb0EEENS1_30DynamicPersistentTileSchedulerILi256ELi128ELb0ELb1ELb1EEEEEEEEEvNT_6ParamsE,"",@"SHT_CUDA_INFO"
	.sectionflags	@""
	.align	4


	//----- nvinfo : EIATTR_CUDA_API_VERSION
	.align		4
        /*0000*/ 	.byte	0x04, 0x37
        /*0002*/ 	.short	(.L_534 - .L_533)
.L_533:
        /*0004*/ 	.word	0x00000082


	//----- nvinfo : EIATTR_KPARAM_INFO
	.align		4
.L_534:
        /*0008*/ 	.byte	0x04, 0x17
        /*000a*/ 	.short	(.L_536 - .L_535)
.L_535:
        /*000c*/ 	.word	0x00000000
        /*0010*/ 	.short	0x0000
        /*0012*/ 	.short	0x0000
        /*0014*/ 	.byte	0x00, 0xf0, 0x01, 0x2a


	//----- nvinfo : EIATTR_SPARSE_MMA_MASK
	.align		4
.L_536:
        /*0018*/ 	.byte	0x03, 0x50
        /*001a*/ 	.short	0x0000


	//----- nvinfo : EIATTR_MAXREG_COUNT
	.align		4
        /*001c*/ 	.byte	0x03, 0x1b
        /*001e*/ 	.short	0x00a8


	//----- nvinfo : EIATTR_MERCURY_ISA_VERSION
	.align		4
        /*0020*/ 	.byte	0x03, 0x5f
        /*0022*/ 	.short	0x0101


	//----- nvinfo : EIATTR_VRC_CTA_INIT_COUNT
	.align		4
        /*0024*/ 	.byte	0x02, 0x4a
	.zero		1
	.zero		1


	//----- nvinfo : EIATTR_EXIT_INSTR_OFFSETS
	.align		4
        /*0028*/ 	.byte	0x04, 0x1c
        /*002a*/ 	.short	(.L_538 - .L_537)


	//   ....[0]....
.L_537:
        /*002c*/ 	.word	0x00000010


	//----- nvinfo : EIATTR_MAX_THREADS
	.align		4
.L_538:
        /*0030*/ 	.byte	0x04, 0x05
        /*0032*/ 	.short	(.L_540 - .L_539)
.L_539:
        /*0034*/ 	.word	0x00000180
        /*0038*/ 	.word	0x00000001
        /*003c*/ 	.word	0x00000001


	//----- nvinfo : EIATTR_CBANK_PARAM_SIZE
	.align		4
.L_540:
        /*0040*/ 	.byte	0x03, 0x19
        /*0042*/ 	.short	0x0a80


	//----- nvinfo : EIATTR_PARAM_CBANK
	.align		4
        /*0044*/ 	.byte	0x04, 0x0a
        /*0046*/ 	.short	(.L_542 - .L_541)
	.align		4
.L_541:
        /*0048*/ 	.word	index@(.nv.constant0._ZN7cutlass13device_kernelIN5flash11enable_sm90INS1_16FlashAttnFwdSm90INS1_25CollectiveMainloopFwdSm90ILi2EN4cute5tupleIJNS5_1CILi1EEES8_S8_EEENS6_IJNS7_ILi64EEESA_SA_EEELi512ENS_10bfloat16_tEfNS_4arch4Sm90ELb1ELb0ELb0ELb0ELb1ELb0ELb0ELb0ELb0ELb1ELb0ELb0EEENS1_21CollectiveEpilogueFwdINS6_IJSA_NS7_ILi512EEESA_EEES9_SC_SE_Li256ELb0ELb1ELb0ELb0EEENS1_30DynamicPersistentTileSchedulerILi256ELi128ELb0ELb1ELb1EEEEEEEEEvNT_6ParamsE)
        /*004c*/ 	.short	0x0380
        /*004e*/ 	.short	0x0a80


	//----- nvinfo : EIATTR_SW_WAR
	.align		4
.L_542:
        /*0050*/ 	.byte	0x04, 0x36
        /*0052*/ 	.short	(.L_544 - .L_543)
.L_543:
        /*0054*/ 	.word	0x00000008
.L_544:


//--------------------- .nv.info._ZN7cutlass13device_kernelIN5flash11enable_sm90INS1_16FlashAttnFwdSm90INS1_25CollectiveMainloopFwdSm90ILi2EN4cute5tupleIJNS5_1CILi1EEES8_S8_EEENS6_IJNS7_ILi64EEESA_SA_EEELi512ENS_10bfloat16_tEfNS_4arch4Sm90ELb1ELb0ELb0ELb0ELb1ELb0ELb1ELb0ELb0ELb1ELb0ELb0EEENS1_21CollectiveEpilogueFwdINS6_IJSA_NS7_ILi512EEESA_EEES9_SC_SE_Li256ELb0ELb1ELb0ELb0EEENS1_30DynamicPersistentTileSchedulerILi256ELi128ELb0ELb1ELb1EEEEEEEEEvNT_6ParamsE --------------------------
	.section	.nv.info._ZN7cutlass13device_kernelIN5flash11enable_sm90INS1_16FlashAttnFwdSm90INS1_25CollectiveMainloopFwdSm90ILi2EN4cute5tupleIJNS5_1CILi1EEES8_S8_EEENS6_IJNS7_ILi64EEESA_SA_EEELi512ENS_10bfloat16_tEfNS_4arch4Sm90ELb1ELb0ELb0ELb0ELb1ELb0ELb1ELb0ELb0ELb1ELb0ELb0EEENS1_21CollectiveEpilogueFwdINS6_IJSA_NS7_ILi512EEESA_EEES9_SC_SE_Li256ELb0ELb1ELb0ELb0EEENS1_30DynamicPersistentTileSchedulerILi256ELi128ELb0ELb1ELb1EEEEEEEEEvNT_6ParamsE,"",@"SHT_CUDA_INFO"
	.sectionflags	@""
	.align	4


	//----- nvinfo : EIATTR_CUDA_API_VERSION
	.align		4
        /*0000*/ 	.byte	0x04, 0x37
        /*0002*/ 	.short	(.L_546 - .L_545)
.L_545:
        /*0004*/ 	.word	0x00000082


	//----- nvinfo : EIATTR_KPARAM_INFO
	.align		4
.L_546:
        /*0008*/ 	.byte	0x04, 0x17
        /*000a*/ 	.short	(.L_548 - .L_547)
.L_547:
        /*000c*/ 	.word	0x00000000
        /*0010*/ 	.short	0x0000
        /*0012*/ 	.short	0x0000
        /*0014*/ 	.byte	0x00, 0xf0, 0x01, 0x2e


	//----- nvinfo : EIATTR_SPARSE_MMA_MASK
	.align		4
.L_548:
        /*0018*/ 	.byte	0x03, 0x50
        /*001a*/ 	.short	0x0000


	//----- nvinfo : EIATTR_MAXREG_COUNT
	.align		4
        /*001c*/ 	.byte	0x03, 0x1b
        /*001e*/ 	.short	0x00a8


	//----- nvinfo : EIATTR_MERCURY_ISA_VERSION
	.align		4
        /*0020*/ 	.byte	0x03, 0x5f
        /*0022*/ 	.short	0x0101


	//----- nvinfo : EIATTR_VRC_CTA_INIT_COUNT
	.align		4
        /*0024*/ 	.byte	0x02, 0x4a
	.zero		1
	.zero		1


	//----- nvinfo : EIATTR_EXIT_INSTR_OFFSETS
	.align		4
        /*0028*/ 	.byte	0x04, 0x1c
        /*002a*/ 	.short	(.L_550 - .L_549)


	//   ....[0]....
.L_549:
        /*002c*/ 	.word	0x00000010


	//----- nvinfo : EIATTR_MAX_THREADS
	.align		4
.L_550:
        /*0030*/ 	.byte	0x04, 0x05
        /*0032*/ 	.short	(.L_552 - .L_551)
.L_551:
        /*0034*/ 	.word	0x00000180
        /*0038*/ 	.word	0x00000001
        /*003c*/ 	.word	0x00000001


	//----- nvinfo : EIATTR_CBANK_PARAM_SIZE
	.align		4
.L_552:
        /*0040*/ 	.byte	0x03, 0x19
        /*0042*/ 	.short	0x0b80


	//----- nvinfo : EIATTR_PARAM_CBANK
	.align		4
        /*0044*/ 	.byte	0x04, 0x0a
        /*0046*/ 	.short	(.L_554 - .L_553)
	.align		4
.L_553:
        /*0048*/ 	.word	index@(.nv.constant0._ZN7cutlass13device_kernelIN5flash11enable_sm90INS1_16FlashAttnFwdSm90INS1_25CollectiveMainloopFwdSm90ILi2EN4cute5tupleIJNS5_1CILi1EEES8_S8_EEENS6_IJNS7_ILi64EEESA_SA_EEELi512ENS_10bfloat16_tEfNS_4arch4Sm90ELb1ELb0ELb0ELb0ELb1ELb0ELb1ELb0ELb0ELb1ELb0ELb0EEENS1_21CollectiveEpilogueFwdINS6_IJSA_NS7_ILi512EEESA_EEES9_SC_SE_Li256ELb0ELb1ELb0ELb0EEENS1_30DynamicPersistentTileSchedulerILi256ELi128ELb0ELb1ELb1EEEEEEEEEvNT_6ParamsE)
        /*004c*/ 	.short	0x0380
        /*004e*/ 	.short	0x0b80


	//----- nvinfo : EIATTR_SW_WAR
	.align		4
.L_554:
        /*0050*/ 	.byte	0x04, 0x36
        /*0052*/ 	.short	(.L_556 - .L_555)
.L_555:
        /*0054*/ 	.word	0x00000008
.L_556:


//--------------------- .nv.info._ZN7cutlass13device_kernelIN5flash11enable_sm90INS1_16FlashAttnFwdSm90INS1_25CollectiveMainloopFwdSm90ILi2EN4cute5tupleIJNS5_1CILi1EEES8_S8_EEENS6_IJNS7_ILi64EEESA_SA_EEELi512ENS_10bfloat16_tEfNS_4arch4Sm90ELb1ELb0ELb0ELb1ELb1ELb0ELb0ELb0ELb0ELb1ELb0ELb0EEENS1_21CollectiveEpilogueFwdINS6_IJSA_NS7_ILi512EEESA_EEES9_SC_SE_Li256ELb1ELb1ELb0ELb0EEENS1_36VarlenDynamicPersistentTileSchedulerILi64ELi64ELi256ELi128ELb0ELb1ELb1ELb1ELb1ELb1EEEEEEEEEvNT_6ParamsE --------------------------
	.section	.nv.info._ZN7cutlass13device_kernelIN5flash11enable_sm90INS1_16FlashAttnFwdSm90INS1_25CollectiveMainloopFwdSm90ILi2EN4cute5tupleIJNS5_1CILi1EEES8_S8_EEENS6_IJNS7_ILi64EEESA_SA_EEELi512ENS_10bfloat16_tEfNS_4arch4Sm90ELb1ELb0ELb0ELb1ELb1ELb0ELb0ELb0ELb0ELb1ELb0ELb0EEENS1_21CollectiveEpilogueFwdINS6_IJSA_NS7_ILi512EEESA_EEES9_SC_SE_Li256ELb1ELb1ELb0ELb0EEENS1_36VarlenDynamicPersistentTileSchedulerILi64ELi64ELi256ELi128ELb0ELb1ELb1ELb1ELb1ELb1EEEEEEEEEvNT_6ParamsE,"",@"SHT_CUDA_INFO"
	.sectionflags	@""
	.align	4


	//----- nvinfo : EIATTR_CUDA_API_VERSION
	.align		4
        /*0000*/ 	.byte	0x04, 0x37
        /*0002*/ 	.short	(.L_558 - .L_557)
.L_557:
        /*0004*/ 	.word	0x00000082


	//----- nvinfo : EIATTR_KPARAM_INFO
	.align		4
.L_558:
        /*0008*/ 	.byte	0x04, 0x17
        /*000a*/ 	.short	(.L_560 - .L_559)
.L_559:
        /*000c*/ 	.word	0x00000000
        /*0010*/ 	.short	0x0000
        /*0012*/ 	.short	0x0000
        /*0014*/ 	.byte	0x00, 0xf0, 0x01, 0x2a


	//----- nvinfo : EIATTR_SPARSE_MMA_MASK
	.align		4
.L_560:
        /*0018*/ 	.byte	0x03, 0x50
        /*001a*/ 	.short	0x0000


	//----- nvinfo : EIATTR_MAXREG_COUNT
	.align		4
        /*001c*/ 	.byte	0x03, 0x1b
        /*001e*/ 	.short	0x00a8


	//----- nvinfo : EIATTR_MERCURY_ISA_VERSION
	.align		4
        /*0020*/ 	.byte	0x03, 0x5f
        /*0022*/ 	.short	0x0101


	//----- nvinfo : EIATTR_VRC_CTA_INIT_COUNT
	.align		4
        /*0024*/ 	.byte	0x02, 0x4a
	.zero		1
	.zero		1


	//----- nvinfo : EIATTR_EXIT_INSTR_OFFSETS
	.align		4
        /*0028*/ 	.byte	0x04, 0x1c
        /*002a*/ 	.short	(.L_562 - .L_561)


	//   ....[0]....
.L_561:
        /*002c*/ 	.word	0x00000010


	//----- nvinfo : EIATTR_MAX_THREADS
	.align		4
.L_562:
        /*0030*/ 	.byte	0x04, 0x05
        /*0032*/ 	.short	(.L_564 - .L_563)
.L_563:
        /*0034*/ 	.word	0x00000180
        /*0038*/ 	.word	0x00000001
        /*003c*/ 	.word	0x00000001


	//----- nvinfo : EIATTR_CBANK_PARAM_SIZE
	.align		4
.L_564:
        /*0040*/ 	.byte	0x03, 0x19
        /*0042*/ 	.short	0x0a80


	//----- nvinfo : EIATTR_PARAM_CBANK
	.align		4
        /*0044*/ 	.byte	0x04, 0x0a
        /*0046*/ 	.short	(.L_566 - .L_565)
	.align		4
.L_565:
        /*0048*/ 	.word	index@(.nv.constant0._ZN7cutlass13device_kernelIN5flash11enable_sm90INS1_16FlashAttnFwdSm90INS1_25CollectiveMainloopFwdSm90ILi2EN4cute5tupleIJNS5_1CILi1EEES8_S8_EEENS6_IJNS7_ILi64EEESA_SA_EEELi512ENS_10bfloat16_tEfNS_4arch4Sm90ELb1ELb0ELb0ELb1ELb1ELb0ELb0ELb0ELb0ELb1ELb0ELb0EEENS1_21CollectiveEpilogueFwdINS6_IJSA_NS7_ILi512EEESA_EEES9_SC_SE_Li256ELb1ELb1ELb0ELb0EEENS1_36VarlenDynamicPersistentTileSchedulerILi64ELi64ELi256ELi128ELb0ELb1ELb1ELb1ELb1ELb1EEEEEEEEEvNT_6ParamsE)
        /*004c*/ 	.short	0x0380
        /*004e*/ 	.short	0x0a80


	//----- nvinfo : EIATTR_SW_WAR
	.align		4
.L_566:
        /*0050*/ 	.byte	0x04, 0x36
        /*0052*/ 	.short	(.L_568 - .L_567)
.L_567:
        /*0054*/ 	.word	0x00000008
.L_568:


//--------------------- .nv.info._ZN7cutlass13device_kernelIN5flash11enable_sm90INS1_16FlashAttnFwdSm90INS1_25CollectiveMainloopFwdSm90ILi2EN4cute5tupleIJNS5_1CILi1EEES8_S8_EEENS6_IJNS7_ILi64EEESA_SA_EEELi512ENS_10bfloat16_tEfNS_4arch4Sm90ELb1ELb0ELb0ELb1ELb1ELb1ELb0ELb0ELb0ELb1ELb0ELb0EEENS1_21CollectiveEpilogueFwdINS6_IJSA_NS7_ILi512EEESA_EEES9_SC_SE_Li256ELb1ELb1ELb0ELb0EEENS1_36VarlenDynamicPersistentTileSchedulerILi64ELi64ELi256ELi128ELb0ELb1ELb1ELb1ELb1ELb1EEEEEEEEEvNT_6ParamsE --------------------------
	.section	.nv.info._ZN7cutlass13device_kernelIN5flash11enable_sm90INS1_16FlashAttnFwdSm90INS1_25CollectiveMainloopFwdSm90ILi2EN4cute5tupleIJNS5_1CILi1EEES8_S8_EEENS6_IJNS7_ILi64EEESA_SA_EEELi512ENS_10bfloat16_tEfNS_4arch4Sm90ELb1ELb0ELb0ELb1ELb1ELb1ELb0ELb0ELb0ELb1ELb0ELb0EEENS1_21CollectiveEpilogueFwdINS6_IJSA_NS7_ILi512EEESA_EEES9_SC_SE_Li256ELb1ELb1ELb0ELb0EEENS1_36VarlenDynamicPersistentTileSchedulerILi64ELi64ELi256ELi128ELb0ELb1ELb1ELb1ELb1ELb1EEEEEEEEEvNT_6ParamsE,"",@"SHT_CUDA_INFO"
	.sectionflags	@""
	.align	4


	//----- nvinfo : EIATTR_CUDA_API_VERSION
	.align		4
        /*0000*/ 	.byte	0x04, 0x37
        /*0002*/ 	.short	(.L_570 - .L_569)
.L_569:
        /*0004*/ 	.word	0x00000082


	//----- nvinfo : EIATTR_KPARAM_INFO
	.align		4
.L_570:
        /*0008*/ 	.byte	0x04, 0x17
        /*000a*/ 	.short	(.L_572 - .L_571)
.L_571:
        /*000c*/ 	.word	0x00000000
        /*0010*/ 	.short	0x0000
        /*0012*/ 	.short	0x0000
        /*0014*/ 	.byte	0x00, 0xf0, 0x01, 0x2a


	//----- nvinfo : EIATTR_SPARSE_MMA_MASK
	.align		4
.L_572:
        /*0018*/ 	.byte	0x03, 0x50
        /*001a*/ 	.short	0x0000


	//----- nvinfo : EIATTR_MAXREG_COUNT
	.align		4
        /*001c*/ 	.byte	0x03, 0x1b
        /*001e*/ 	.short	0x00a8


	//----- nvinfo : EIATTR_MERCURY_ISA_VERSION
	.align		4
        /*0020*/ 	.byte	0x03, 0x5f
        /*0022*/ 	.short	0x0101


	//----- nvinfo : EIATTR_VRC_CTA_INIT_COUNT
	.align		4
        /*0024*/ 	.byte	0x02, 0x4a
	.zero		1
	.zero		1


	//----- nvinfo : EIATTR_EXIT_INSTR_OFFSETS
	.align		4
        /*0028*/ 	.byte	0x04, 0x1c
        /*002a*/ 	.short	(.L_574 - .L_573)


	//   ....[0]....
.L_573:
        /*002c*/ 	.word	0x00000010


	//----- nvinfo : EIATTR_MAX_THREADS
	.align		4
.L_574:
        /*0030*/ 	.byte	0x04, 0x05
        /*0032*/ 	.short	(.L_576 - .L_575)
.L_575:
        /*0034*/ 	.word	0x00000180
        /*0038*/ 	.word	0x00000001
        /*003c*/ 	.word	0x00000001


	//----- nvinfo : EIATTR_CBANK_PARAM_SIZE
	.align		4
.L_576:
        /*0040*/ 	.byte	0x03, 0x19
        /*0042*/ 	.short	0x0a80


	//----- nvinfo : EIATTR_PARAM_CBANK
	.align		4
        /*0044*/ 	.byte	0x04, 0x0a
        /*0046*/ 	.short	(.L_578 - .L_577)
	.align		4
.L_577:
        /*0048*/ 	.word	index@(.nv.constant0._ZN7cutlass13device_kernelIN5flash11enable_sm90INS1_16FlashAttnFwdSm90INS1_25CollectiveMainloopFwdSm90ILi2EN4cute5tupleIJNS5_1CILi1EEES8_S8_EEENS6_IJNS7_ILi64EEESA_SA_EEELi512ENS_10bfloat16_tEfNS_4arch4Sm90ELb1ELb0ELb0ELb1ELb1ELb1ELb0ELb0ELb0ELb1ELb0ELb0EEENS1_21CollectiveEpilogueFwdINS6_IJSA_NS7_ILi512EEESA_EEES9_SC_SE_Li256ELb1ELb1ELb0ELb0EEENS1_36VarlenDynamicPersistentTileSchedulerILi64ELi64ELi256ELi128ELb0ELb1ELb1ELb1ELb1ELb1EEEEEEEEEvNT_6ParamsE)
        /*004c*/ 	.short	0x0380
        /*004e*/ 	.short	0x0a80


	//----- nvinfo : EIATTR_SW_WAR
	.align		4
.L_578:
        /*0050*/ 	.byte	0x04, 0x36
        /*0052*/ 	.short	(.L_580 - .L_579)
.L_579:
        /*0054*/ 	.word	0x00000008
.L_580:


//--------------------- .nv.info._ZN7cutlass13device_kernelIN5flash11enable_sm90INS1_16FlashAttnFwdSm90INS1_25CollectiveMainloopFwdSm90ILi2EN4cute5tupleIJNS5_1CILi1EEES8_S8_EEENS6_IJNS7_ILi64EEESA_SA_EEELi512ENS_10bfloat16_tEfNS_4arch4Sm90ELb1ELb0ELb0ELb1ELb1ELb0ELb1ELb0ELb0ELb1ELb0ELb0EEENS1_21CollectiveEpilogueFwdINS6_IJSA_NS7_ILi512EEESA_EEES9_SC_SE_Li256ELb1ELb1ELb0ELb0EEENS1_36VarlenDynamicPersistentTileSchedulerILi64ELi64ELi256ELi128ELb0ELb1ELb1ELb1ELb1ELb1EEEEEEEEEvNT_6ParamsE --------------------------
	.section	.nv.info._ZN7cutlass13device_kernelIN5flash11enable_sm90INS1_16FlashAttnFwdSm90INS1_25CollectiveMainloopFwdSm90ILi2EN4cute5tupleIJNS5_1CILi1EEES8_S8_EEENS6_IJNS7_ILi64EEESA_SA_EEELi512ENS_10bfloat16_tEfNS_4arch4Sm90ELb1ELb0ELb0ELb1ELb1ELb0ELb1ELb0ELb0ELb1ELb0ELb0EEENS1_21CollectiveEpilogueFwdINS6_IJSA_NS7_ILi512EEESA_EEES9_SC_SE_Li256ELb1ELb1ELb0ELb0EEENS1_36VarlenDynamicPersistentTileSchedulerILi64ELi64ELi256ELi128ELb0ELb1ELb1ELb1ELb1ELb1EEEEEEEEEvNT_6ParamsE,"",@"SHT_CUDA_INFO"
	.sectionflags	@""
	.align	4


	//----- nvinfo : EIATTR_CUDA_API_VERSION
	.align		4
        /*0000*/ 	.byte	0x04, 0x37
        /*0002*/ 	.short	(.L_582 - .L_581)
.L_581:
        /*0004*/ 	.word	0x00000082


	//----- nvinfo : EIATTR_KPARAM_INFO
	.align		4
.L_582:
        /*0008*/ 	.byte	0x04, 0x17
        /*000a*/ 	.short	(.L_584 - .L_583)
.L_583:
        /*000c*/ 	.word	0x00000000
        /*0010*/ 	.short	0x0000
        /*0012*/ 	.short	0x0000
        /*0014*/ 	.byte	0x00, 0xf0, 0x01, 0x2e


	//----- nvinfo : EIATTR_SPARSE_MMA_MASK
	.align		4
.L_584:
        /*0018*/ 	.byte	0x03, 0x50
        /*001a*/ 	.short	0x0000


	//----- nvinfo : EIATTR_MAXREG_COUNT
	.align		4
        /*001c*/ 	.byte	0x03, 0x1b
        /*001e*/ 	.short	0x00a8


	//----- nvinfo : EIATTR_MERCURY_ISA_VERSION
	.align		4
        /*0020*/ 	.byte	0x03, 0x5f
        /*0022*/ 	.short	0x0101


	//----- nvinfo : EIATTR_VRC_CTA_INIT_COUNT
	.align		4
        /*0024*/ 	.byte	0x02, 0x4a
	.zero		1
	.zero		1


	//----- nvinfo : EIATTR_EXIT_INSTR_OFFSETS
	.align		4
        /*0028*/ 	.byte	0x04, 0x1c
        /*002a*/ 	.short	(.L_586 - .L_585)


	//   ....[0]....
.L_585:
        /*002c*/ 	.word	0x00000010


	//----- nvinfo : EIATTR_MAX_THREADS
	.align		4
.L_586:
        /*0030*/ 	.byte	0x04, 0x05
        /*0032*/ 	.short	(.L_588 - .L_587)
.L_587:
        /*0034*/ 	.word	0x00000180
        /*0038*/ 	.word	0x00000001
        /*003c*/ 	.word	0x00000001


	//----- nvinfo : EIATTR_CBANK_PARAM_SIZE
	.align		4
.L_588:
        /*0040*/ 	.byte	0x03, 0x19
        /*0042*/ 	.short	0x0b80


	//----- nvinfo : EIATTR_PARAM_CBANK
	.align		4
        /*0044*/ 	.byte	0x04, 0x0a
        /*0046*/ 	.short	(.L_590 - .L_589)
	.align		4
.L_589:
        /*0048*/ 	.word	index@(.nv.constant0._ZN7cutlass13device_kernelIN5flash11enable_sm90INS1_16FlashAttnFwdSm90INS1_25CollectiveMainloopFwdSm90ILi2EN4cute5tupleIJNS5_1CILi1EEES8_S8_EEENS6_IJNS7_ILi64EEESA_SA_EEELi512ENS_10bfloat16_tEfNS_4arch4Sm90ELb1ELb0ELb0ELb1ELb1ELb0ELb1ELb0ELb0ELb1ELb0ELb0EEENS1_21CollectiveEpilogueFwdINS6_IJSA_NS7_ILi512EEESA_EEES9_SC_SE_Li256ELb1ELb1ELb0ELb0EEENS1_36VarlenDynamicPersistentTileSchedulerILi64ELi64ELi256ELi128ELb0ELb1ELb1ELb1ELb1ELb1EEEEEEEEEvNT_6ParamsE)
        /*004c*/ 	.short	0x0380
        /*004e*/ 	.short	0x0b80


	//----- nvinfo : EIATTR_SW_WAR
	.align		4
.L_590:
        /*0050*/ 	.byte	0x04, 0x36
        /*0052*/ 	.short	(.L_592 - .L_591)
.L_591:
        /*0054*/ 	.word	0x00000008
.L_592:


//--------------------- .nv.info._ZN7cutlass13device_kernelIN5flash11enable_sm90INS1_16FlashAttnFwdSm90INS1_25CollectiveMainloopFwdSm90ILi2EN4cute5tupleIJNS5_1CILi1EEES8_S8_EEENS6_IJNS7_ILi64EEESA_SA_EEELi512ENS_10bfloat16_tEfNS_4arch4Sm90ELb1ELb0ELb0ELb1ELb1ELb1ELb1ELb0ELb0ELb1ELb0ELb0EEENS1_21CollectiveEpilogueFwdINS6_IJSA_NS7_ILi512EEESA_EEES9_SC_SE_Li256ELb1ELb1ELb0ELb0EEENS1_36VarlenDynamicPersistentTileSchedulerILi64ELi64ELi256ELi128ELb0ELb1ELb1ELb1ELb1ELb1EEEEEEEEEvNT_6ParamsE --------------------------
	.section	.nv.info._ZN7cutlass13device_kernelIN5flash11enable_sm90INS1_16FlashAttnFwdSm90INS1_25CollectiveMainloopFwdSm90ILi2EN4cute5tupleIJNS5_1CILi1EEES8_S8_EEENS6_IJNS7_ILi64EEESA_SA_EEELi512ENS_10bfloat16_tEfNS_4arch4Sm90ELb1ELb0ELb0ELb1ELb1ELb1ELb1ELb0ELb0ELb1ELb0ELb0EEENS1_21CollectiveEpilogueFwdINS6_IJSA_NS7_ILi512EEESA_EEES9_SC_SE_Li256ELb1ELb1ELb0ELb0EEENS1_36VarlenDynamicPersistentTileSchedulerILi64ELi64ELi256ELi128ELb0ELb1ELb1ELb1ELb1ELb1EEEEEEEEEvNT_6ParamsE,"",@"SHT_CUDA_INFO"
	.sectionflags	@""
	.align	4


	//----- nvinfo : EIATTR_CUDA_API_VERSION
	.align		4
        /*0000*/ 	.byte	0x04, 0x37
        /*0002*/ 	.short	(.L_594 - .L_593)
.L_593:
        /*0004*/ 	.word	0x00000082


	//----- nvinfo : EIATTR_KPARAM_INFO
	.align		4
.L_594:
        /*0008*/ 	.byte	0x04, 0x17
        /*000a*/ 	.short	(.L_596 - .L_595)
.L_595:
        /*000c*/ 	.word	0x00000000
        /*0010*/ 	.short	0x0000
        /*0012*/ 	.short	0x0000
        /*0014*/ 	.byte	0x00, 0xf0, 0x01, 0x2e


	//----- nvinfo : EIATTR_SPARSE_MMA_MASK
	.align		4
.L_596:
        /*0018*/ 	.byte	0x03, 0x50
        /*001a*/ 	.short	0x0000


	//----- nvinfo : EIATTR_MAXREG_COUNT
	.align		4
        /*001c*/ 	.byte	0x03, 0x1b
        /*001e*/ 	.short	0x00a8


	//----- nvinfo : EIATTR_MERCURY_ISA_VERSION
	.align		4
        /*0020*/ 	.byte	0x03, 0x5f
        /*0022*/ 	.short	0x0101


	//----- nvinfo : EIATTR_VRC_CTA_INIT_COUNT
	.align		4
        /*0024*/ 	.byte	0x02, 0x4a
	.zero		1
	.zero		1


	//----- nvinfo : EIATTR_EXIT_INSTR_OFFSETS
	.align		4
        /*0028*/ 	.byte	0x04, 0x1c
        /*002a*/ 	.short	(.L_598 - .L_597)


	//   ....[0]....
.L_597:
        /*002c*/ 	.word	0x00000010


	//----- nvinfo : EIATTR_MAX_THREADS
	.align		4
.L_598:
        /*0030*/ 	.byte	0x04, 0x05
        /*0032*/ 	.short	(.L_600 - .L_599)
.L_599:
        /*0034*/ 	.word	0x00000180
        /*0038*/ 	.word	0x00000001
        /*003c*/ 	.word	0x00000001


	//----- nvinfo : EIATTR_CBANK_PARAM_SIZE
	.align		4
.L_600:
        /*0040*/ 	.byte	0x03, 0x19
        /*0042*/ 	.short	0x0b80


	//----- nvinfo : EIATTR_PARAM_CBANK
	.align		4
        /*0044*/ 	.byte	0x04, 0x0a
        /*0046*/ 	.short	(.L_602 - .L_601)
	.align		4
.L_601:
        /*0048*/ 	.word	index@(.nv.constant0._ZN7cutlass13device_kernelIN5flash11enable_sm90INS1_16FlashAttnFwdSm90INS1_25CollectiveMainloopFwdSm90ILi2EN4cute5tupleIJNS5_1CILi1EEES8_S8_EEENS6_IJNS7_ILi64EEESA_SA_EEELi512ENS_10bfloat16_tEfNS_4arch4Sm90ELb1ELb0ELb0ELb1ELb1ELb1ELb1ELb0ELb0ELb1ELb0ELb0EEENS1_21CollectiveEpilogueFwdINS6_IJSA_NS7_ILi512EEESA_EEES9_SC_SE_Li256ELb1ELb1ELb0ELb0EEENS1_36VarlenDynamicPersistentTileSchedulerILi64ELi64ELi256ELi128ELb0ELb1ELb1ELb1ELb1ELb1EEEEEEEEEvNT_6ParamsE)
        /*004c*/ 	.short	0x0380
        /*004e*/ 	.short	0x0b80


	//----- nvinfo : EIATTR_SW_WAR
	.align		4
.L_602:
        /*0050*/ 	.byte	0x04, 0x36
        /*0052*/ 	.short	(.L_604 - .L_603)
.L_603:
        /*0054*/ 	.word	0x00000008
.L_604:


//--------------------- .nv.info._ZN7cutlass13device_kernelIN5flash11enable_sm90INS1_16FlashAttnFwdSm90INS1_25CollectiveMainloopFwdSm90ILi2EN4cute5tupleIJNS5_1CILi1EEES8_S8_EEENS6_IJNS7_ILi128EEENS7_ILi96EEENS7_ILi64EEEEEELi256ENS_10bfloat16_tEfNS_4arch4Sm90ELb0ELb0ELb0ELb0ELb1ELb0ELb0ELb1ELb0ELb1ELb0ELb0EEENS1_21CollectiveEpilogueFwdINS6_IJSA_NS7_ILi256EEESB_EEES9_SE_SG_Li256ELb0ELb1ELb0ELb0EEENS1_29StaticPersistentTileSchedulerILb0EEEEEEEEEvNT_6ParamsE --------------------------
	.section	.nv.info._ZN7cutlass13device_kernelIN5flash11enable_sm90INS1_16FlashAttnFwdSm90INS1_25CollectiveMainloopFwdSm90ILi2EN4cute5tupleIJNS5_1CILi1EEES8_S8_EEENS6_IJNS7_ILi128EEENS7_ILi96EEENS7_ILi64EEEEEELi256ENS_10bfloat16_tEfNS_4arch4Sm90ELb0ELb0ELb0ELb0ELb1ELb0ELb0ELb1ELb0ELb1ELb0ELb0EEENS1_21CollectiveEpilogueFwdINS6_IJSA_NS7_ILi256EEESB_EEES9_SE_SG_Li256ELb0ELb1ELb0ELb0EEENS1_29StaticPersistentTileSchedulerILb0EEEEEEEEEvNT_6ParamsE,"",@"SHT_CUDA_INFO"
	.sectionflags	@""
	.align	4


	//----- nvinfo : EIATTR_CUDA_API_VERSION
	.align		4
        /*0000*/ 	.byte	0x04, 0x37
        /*0002*/ 	.short	(.L_606 - .L_605)
.L_605:
        /*0004*/ 	.word	0x00000082


	//----- nvinfo : EIATTR_KPARAM_INFO
	.align		4
.L_606:
        /*0008*/ 	.byte	0x04, 0x17
        /*000a*/ 	.short	(.L_608 - .L_607)
.L_607:
        /*000c*/ 	.word	0x00000000
        /*0010*/ 	.short	0x0000
        /*0012*/ 	.short	0x0000
        /*0014*/ 	.byte	0x00, 0xf0, 0x01, 0x28


	//----- nvinfo : EIATTR_SPARSE_MMA_MASK
	.align		4
.L_608:
        /*0018*/ 	.byte	0x03, 0x50
        /*001a*/ 	.short	0x0000


	//----- nvinfo : EIATTR_MAXREG_COUNT
	.align		4
        /*001c*/ 	.byte	0x03, 0x1b
        /*001e*/ 	.short	0x00a8


	//----- nvinfo : EIATTR_MERCURY_ISA_VERSION
	.align		4
        /*0020*/ 	.byte	0x03, 0x5f
        /*0022*/ 	.short	0x0101


	//----- nvinfo : EIATTR_VRC_CTA_INIT_COUNT
	.align		4
        /*0024*/ 	.byte	0x02, 0x4a
	.zero		1
	.zero		1


	//----- nvinfo : EIATTR_EXIT_INSTR_OFFSETS
	.align		4
        /*0028*/ 	.byte	0x04, 0x1c
        /*002a*/ 	.short	(.L_610 - .L_609)


	//   ....[0]....
.L_609:
        /*002c*/ 	.word	0x00000010


	//----- nvinfo : EIATTR_MAX_THREADS
	.align		4
.L_610:
        /*0030*/ 	.byte	0x04, 0x05
        /*0032*/ 	.short	(.L_612 - .L_611)
.L_611:
        /*0034*/ 	.word	0x00000180
        /*0038*/ 	.word	0x00000001
        /*003c*/ 	.word	0x00000001


	//----- nvinfo : EIATTR_CBANK_PARAM_SIZE
	.align		4
.L_612:
        /*0040*/ 	.byte	0x03, 0x19
        /*0042*/ 	.short	0x0a00


	//----- nvinfo : EIATTR_PARAM_CBANK
	.align		4
        /*0044*/ 	.byte	0x04, 0x0a
        /*0046*/ 	.short	(.L_614 - .L_613)
	.align		4
.L_613:
        /*0048*/ 	.word	index@(.nv.constant0._ZN7cutlass13device_kernelIN5flash11enable_sm90INS1_16FlashAttnFwdSm90INS1_25CollectiveMainloopFwdSm90ILi2EN4cute5tupleIJNS5_1CILi1EEES8_S8_EEENS6_IJNS7_ILi128EEENS7_ILi96EEENS7_ILi64EEEEEELi256ENS_10bfloat16_tEfNS_4arch4Sm90ELb0ELb0ELb0ELb0ELb1ELb0ELb0ELb1ELb0ELb1ELb0ELb0EEENS1_21CollectiveEpilogueFwdINS6_IJSA_NS7_ILi256EEESB_EEES9_SE_SG_Li256ELb0ELb1ELb0ELb0EEENS1_29StaticPersistentTileSchedulerILb0EEEEEEEEEvNT_6ParamsE)
        /*004c*/ 	.short	0x0380
        /*004e*/ 	.short	0x0a00


	//----- nvinfo : EIATTR_SW_WAR
	.align		4
.L_614:
        /*0050*/ 	.byte	0x04, 0x36
        /*0052*/ 	.short	(.L_616 - .L_615)
.L_615:
        /*0054*/ 	.word	0x00000008
.L_616:


//--------------------- .nv.info._ZN7cutlass13device_kernelIN5flash11enable_sm90INS1_16FlashAttnFwdSm90INS1_25CollectiveMainloopFwdSm90ILi2EN4cute5tupleIJNS5_1CILi1EEES8_S8_EEENS6_IJNS7_ILi128EEENS7_ILi96EEENS7_ILi64EEEEEELi256ENS_10bfloat16_tEfNS_4arch4Sm90ELb0ELb0ELb0ELb0ELb1ELb0ELb1ELb1ELb0ELb1ELb0ELb0EEENS1_21CollectiveEpilogueFwdINS6_IJSA_NS7_ILi256EEESB_EEES9_SE_SG_Li256ELb0ELb1ELb0ELb0EEENS1_29StaticPersistentTileSchedulerILb0EEEEEEEEEvNT_6ParamsE --------------------------
	.section	.nv.info._ZN7cutlass13device_kernelIN5flash11enable_sm90INS1_16FlashAttnFwdSm90INS1_25CollectiveMainloopFwdSm90ILi2EN4cute5tupleIJNS5_1CILi1EEES8_S8_EEENS6_IJNS7_ILi128EEENS7_ILi96EEENS7_ILi64EEEEEELi256ENS_10bfloat16_tEfNS_4arch4Sm90ELb0ELb0ELb0ELb0ELb1ELb0ELb1ELb1ELb0ELb1ELb0ELb0EEENS1_21CollectiveEpilogueFwdINS6_IJSA_NS7_ILi256EEESB_EEES9_SE_SG_Li256ELb0ELb1ELb0ELb0EEENS1_29StaticPersistentTileSchedulerILb0EEEEEEEEEvNT_6ParamsE,"",@"SHT_CUDA_INFO"
	.sectionflags	@""
	.align	4


	//----- nvinfo : EIATTR_CUDA_API_VERSION
	.align		4
        /*0000*/ 	.byte	0x04, 0x37
        /*0002*/ 	.short	(.L_618 - .L_617)
.L_617:
        /*0004*/ 	.word	0x00000082


	//----- nvinfo : EIATTR_KPARAM_INFO
	.align		4
.L_618:
        /*0008*/ 	.byte	0x04, 0x17
        /*000a*/ 	.short	(.L_620 - .L_619)
.L_619:
        /*000c*/ 	.word	0x00000000
        /*0010*/ 	.short	0x0000
        /*0012*/ 	.short	0x0000
        /*0014*/ 	.byte	0x00, 0xf0, 0x01, 0x2c


	//----- nvinfo : EIATTR_SPARSE_MMA_MASK
	.align		4
.L_620:
        /*0018*/ 	.byte	0x03, 0x50
        /*001a*/ 	.short	0x0000


	//----- nvinfo : EIATTR_MAXREG_COUNT
	.align		4
        /*001c*/ 	.byte	0x03, 0x1b
        /*001e*/ 	.short	0x00a8


	//----- nvinfo : EIATTR_MERCURY_ISA_VERSION
	.align		4
        /*0020*/ 	.byte	0x03, 0x5f
        /*0022*/ 	.short	0x0101


	//----- nvinfo : EIATTR_VRC_CTA_INIT_COUNT
	.align		4
        /*0024*/ 	.byte	0x02, 0x4a
	.zero		1
	.zero		1


	//----- nvinfo : EIATTR_EXIT_INSTR_OFFSETS
	.align		4
        /*0028*/ 	.byte	0x04, 0x1c
        /*002a*/ 	.short	(.L_622 - .L_621)


	//   ....[0]....
.L_621:
        /*002c*/ 	.word	0x00000010


	//----- nvinfo : EIATTR_MAX_THREADS
	.align		4
.L_622:
        /*0030*/ 	.byte	0x04, 0x05
        /*0032*/ 	.short	(.L_624 - .L_623)
.L_623:
        /*0034*/ 	.word	0x00000180
        /*0038*/ 	.word	0x00000001
        /*003c*/ 	.word	0x00000001


	//----- nvinfo : EIATTR_CBANK_PARAM_SIZE
	.align		4
.L_624:
        /*0040*/ 	.byte	0x03, 0x19
        /*0042*/ 	.short	0x0b00


	//----- nvinfo : EIATTR_PARAM_CBANK
	.align		4
        /*0044*/ 	.byte	0x04, 0x0a
        /*0046*/ 	.short	(.L_626 - .L_625)
	.align		4
.L_625:
        /*0048*/ 	.word	index@(.nv.constant0._ZN7cutlass13device_kernelIN5flash11enable_sm90INS1_16FlashAttnFwdSm90INS1_25CollectiveMainloopFwdSm90ILi2EN4cute5tupleIJNS5_1CILi1EEES8_S8_EEENS6_IJNS7_ILi128EEENS7_ILi96EEENS7_ILi64EEEEEELi256ENS_10bfloat16_tEfNS_4arch4Sm90ELb0ELb0ELb0ELb0ELb1ELb0ELb1ELb1ELb0ELb1ELb0ELb0EEENS1_21CollectiveEpilogueFwdINS6_IJSA_NS7_ILi256EEESB_EEES9_SE_SG_Li256ELb0ELb1ELb0ELb0EEENS1_29StaticPersistentTileSchedulerILb0EEEEEEEEEvNT_6ParamsE)
        /*004c*/ 	.short	0x0380
        /*004e*/ 	.short	0x0b00


	//----- nvinfo : EIATTR_SW_WAR
	.align		4
.L_626:
        /*0050*/ 	.byte	0x04, 0x36
        /*0052*/ 	.short	(.L_628 - .L_627)
.L_627:
        /*0054*/ 	.word	0x00000008
.L_628:


//--------------------- .nv.info._ZN7cutlass13device_kernelIN5flash11enable_sm90INS1_16FlashAttnFwdSm90INS1_25CollectiveMainloopFwdSm90ILi2EN4cute5tupleIJNS5_1CILi1EEES8_S8_EEENS6_IJNS7_ILi128EEENS7_ILi96EEENS7_ILi64EEEEEELi256ENS_10bfloat16_tEfNS_4arch4Sm90ELb0ELb0ELb0ELb1ELb1ELb0ELb0ELb1ELb0ELb1ELb0ELb0EEENS1_21CollectiveEpilogueFwdINS6_IJSA_NS7_ILi256EEESB_EEES9_SE_SG_Li256ELb1ELb1ELb0ELb0EEENS1_36VarlenDynamicPersistentTileSchedulerILi128ELi96ELi256ELi128ELb0ELb1ELb1ELb0ELb1ELb1EEEEEEEEEvNT_6ParamsE --------------------------
	.section	.nv.info._ZN7cutlass13device_kernelIN5flash11enable_sm90INS1_16FlashAttnFwdSm90INS1_25CollectiveMainloopFwdSm90ILi2EN4cute5tupleIJNS5_1CILi1EEES8_S8_EEENS6_IJNS7_ILi128EEENS7_ILi96EEENS7_ILi64EEEEEELi256ENS_10bfloat16_tEfNS_4arch4Sm90ELb0ELb0ELb0ELb1ELb1ELb0ELb0ELb1ELb0ELb1ELb0ELb0EEENS1_21CollectiveEpilogueFwdINS6_IJSA_NS7_ILi256EEESB_EEES9_SE_SG_Li256ELb1ELb1ELb0ELb0EEENS1_36VarlenDynamicPersistentTileSchedulerILi128ELi96ELi256ELi128ELb0ELb1ELb1ELb0ELb1ELb1EEEEEEEEEvNT_6ParamsE,"",@"SHT_CUDA_INFO"
	.sectionflags	@""
	.align	4


	//----- nvinfo : EIATTR_CUDA_API_VERSION
	.align		4
        /*0000*/ 	.byte	0x04, 0x37
        /*0002*/ 	.short	(.L_630 - .L_629)
.L_629:
        /*0004*/ 	.word	0x00000082


	//----- nvinfo : EIATTR_KPARAM_INFO
	.align		4
.L_630:
        /*0008*/ 	.byte	0x04, 0x17
        /*000a*/ 	.short	(.L_632 - .L_631)
.L_631:
        /*000c*/ 	.word	0x00000000
        /*0010*/ 	.short	0x0000
        /*0012*/ 	.short	0x0000
        /*0014*/ 	.byte	0x00, 0xf0, 0x01, 0x2a


	//----- nvinfo : EIATTR_SPARSE_MMA_MASK
	.align		4
.L_632:
        /*0018*/ 	.byte	0x03, 0x50
        /*001a*/ 	.short	0x0000


	//----- nvinfo : EIATTR_MAXREG_COUNT
	.align		4
        /*001c*/ 	.byte	0x03, 0x1b
        /*001e*/ 	.short	0x00a8


	//----- nvinfo : EIATTR_MERCURY_ISA_VERSION
	.align		4
        /*0020*/ 	.byte	0x03, 0x5f
        /*0022*/ 	.short	0x0101


	//----- nvinfo : EIATTR_VRC_CTA_INIT_COUNT
	.align		4
        /*0024*/ 	.byte	0x02, 0x4a
	.zero		1
	.zero		1


	//----- nvinfo : EIATTR_EXIT_INSTR_OFFSETS
	.align		4
        /*0028*/ 	.byte	0x04, 0x1c
        /*002a*/ 	.short	(.L_634 - .L_633)


	//   ....[0]....
.L_633:
        /*002c*/ 	.word	0x00000010


	//----- nvinfo : EIATTR_MAX_THREADS
	.align		4
.L_634:
        /*0030*/ 	.byte	0x04, 0x05
        /*0032*/ 	.short	(.L_636 - .L_635)
.L_635:
        /*0034*/ 	.word	0x00000180
        /*0038*/ 	.word	0x00000001
        /*003c*/ 	.word	0x00000001


	//----- nvinfo : EIATTR_CBANK_PARAM_SIZE
	.align		4
.L_636:
        /*0040*/ 	.byte	0x03, 0x19
        /*0042*/ 	.short	0x0a80


	//----- nvinfo : EIATTR_PARAM_CBANK
	.align		4
        /*0044*/ 	.byte	0x04, 0x0a
        /*0046*/ 	.short	(.L_638 - .L_637)
	.align		4
.L_637:
        /*0048*/ 	.word	index@(.nv.constant0._ZN7cutlass13device_kernelIN5flash11enable_sm90INS1_16FlashAttnFwdSm90INS1_25CollectiveMainloopFwdSm90ILi2EN4cute5tupleIJNS5_1CILi1EEES8_S8_EEENS6_IJNS7_ILi128EEENS7_ILi96EEENS7_ILi64EEEEEELi256ENS_10bfloat16_tEfNS_4arch4Sm90ELb0ELb0ELb0ELb1ELb1ELb0ELb0ELb1ELb0ELb1ELb0ELb0EEENS1_21CollectiveEpilogueFwdINS6_IJSA_NS7_ILi256EEESB_EEES9_SE_SG_Li256ELb1ELb1ELb0ELb0EEENS1_36VarlenDynamicPersistentTileSchedulerILi128ELi96ELi256ELi128ELb0ELb1ELb1ELb0ELb1ELb1EEEEEEEEEvNT_6ParamsE)
        /*004c*/ 	.short	0x0380
        /*004e*/ 	.short	0x0a80


	//----- nvinfo : EIATTR_SW_WAR
	.align		4
.L_638:
        /*0050*/ 	.byte	0x04, 0x36
        /*0052*/ 	.short	(.L_640 - .L_639)
.L_639:
        /*0054*/ 	.word	0x00000008
.L_640:


//--------------------- .nv.info._ZN7cutlass13device_kernelIN5flash11enable_sm90INS1_16FlashAttnFwdSm90INS1_25CollectiveMainloopFwdSm90ILi2EN4cute5tupleIJNS5_1CILi1EEES8_S8_EEENS6_IJNS7_ILi128EEENS7_ILi96EEENS7_ILi64EEEEEELi256ENS_10bfloat16_tEfNS_4arch4Sm90ELb0ELb0ELb0ELb1ELb1ELb1ELb0ELb1ELb0ELb1ELb0ELb0EEENS1_21CollectiveEpilogueFwdINS6_IJSA_NS7_ILi256EEESB_EEES9_SE_SG_Li256ELb1ELb1ELb0ELb0EEENS1_36VarlenDynamicPersistentTileSchedulerILi128ELi96ELi256ELi128ELb0ELb1ELb1ELb0ELb1ELb1EEEEEEEEEvNT_6ParamsE --------------------------
	.section	.nv.info._ZN7cutlass13device_kernelIN5flash11enable_sm90INS1_16FlashAttnFwdSm90INS1_25CollectiveMainloopFwdSm90ILi2EN4cute5tupleIJNS5_1CILi1EEES8_S8_EEENS6_IJNS7_ILi128EEENS7_ILi96EEENS7_ILi64EEEEEELi256ENS_10bfloat16_tEfNS_4arch4Sm90ELb0ELb0ELb0ELb1ELb1ELb1ELb0ELb1ELb0ELb1ELb0ELb0EEENS1_21CollectiveEpilogueFwdINS6_IJSA_NS7_ILi256EEESB_EEES9_SE_SG_Li256ELb1ELb1ELb0ELb0EEENS1_36VarlenDynamicPersistentTileSchedulerILi128ELi96ELi256ELi128ELb0ELb1ELb1ELb0ELb1ELb1EEEEEEEEEvNT_6ParamsE,"",@"SHT_CUDA_INFO"
	.sectionflags	@""
	.align	4


	//----- nvinfo : EIATTR_CUDA_API_VERSION
	.align		4
        /*0000*/ 	.byte	0x04, 0x37
        /*0002*/ 	.short	(.L_642 - .L_641)
.L_641:
        /*0004*/ 	.word	0x00000082


	//----- nvinfo : EIATTR_KPARAM_INFO
	.align		4
.L_642:
        /*0008*/ 	.byte	0x04, 0x17
        /*000a*/ 	.short	(.L_644 - .L_643)
.L_643:
        /*000c*/ 	.word	0x00000000
        /*0010*/ 	.short	0x0000
        /*0012*/ 	.short	0x0000
        /*0014*/ 	.byte	0x00, 0xf0, 0x01, 0x2a


	//----- nvinfo : EIATTR_SPARSE_MMA_MASK
	.align		4
.L_644:
        /*0018*/ 	.byte	0x03, 0x50
        /*001a*/ 	.short	0x0000


	//----- nvinfo : EIATTR_MAXREG_COUNT
	.align		4
        /*001c*/ 	.byte	0x03, 0x1b
        /*001e*/ 	.short	0x00a8


	//----- nvinfo : EIATTR_MERCURY_ISA_VERSION
	.align		4
        /*0020*/ 	.byte	0x03, 0x5f
        /*0022*/ 	.short	0x0101


	//----- nvinfo : EIATTR_VRC_CTA_INIT_COUNT
	.align		4
        /*0024*/ 	.byte	0x02, 0x4a
	.zero		1
	.zero		1


	//----- nvinfo : EIATTR_EXIT_INSTR_OFFSETS
	.align		4
        /*0028*/ 	.byte	0x04, 0x1c
        /*002a*/ 	.short	(.L_646 - .L_645)


	//   ....[0]....
.L_645:
        /*002c*/ 	.word	0x00000010


	//----- nvinfo : EIATTR_MAX_THREADS
	.align		4
.L_646:
        /*0030*/ 	.byte	0x04, 0x05
        /*0032*/ 	.short	(.L_648 - .L_647)
.L_647:
        /*0034*/ 	.word	0x00000180
        /*0038*/ 	.word	0x00000001
        /*003c*/ 	.word	0x00000001


	//----- nvinfo : EIATTR_CBANK_PARAM_SIZE
	.align		4
.L_648:
        /*0040*/ 	.byte	0x03, 0x19
        /*0042*/ 	.short	0x0a80


	//----- nvinfo : EIATTR_PARAM_CBANK
	.align		4
        /*0044*/ 	.byte	0x04, 0x0a
        /*0046*/ 	.short	(.L_650 - .L_649)
	.align		4
.L_649:
        /*0048*/ 	.word	index@(.nv.constant0._ZN7cutlass13device_kernelIN5flash11enable_sm90INS1_16FlashAttnFwdSm90INS1_25CollectiveMainloopFwdSm90ILi2EN4cute5tupleIJNS5_1CILi1EEES8_S8_EEENS6_IJNS7_ILi128EEENS7_ILi96EEENS7_ILi64EEEEEELi256ENS_10bfloat16_tEfNS_4arch4Sm90ELb0ELb0ELb0ELb1ELb1ELb1ELb0ELb1ELb0ELb1ELb0ELb0EEENS1_21CollectiveEpilogueFwdINS6_IJSA_NS7_ILi256EEESB_EEES9_SE_SG_Li256ELb1ELb1ELb0ELb0EEENS1_36VarlenDynamicPersistentTileSchedulerILi128ELi96ELi256ELi128ELb0ELb1ELb1ELb0ELb1ELb1EEEEEEEEEvNT_6ParamsE)
        /*004c*/ 	.short	0x0380
        /*004e*/ 	.short	0x0a80


	//----- nvinfo : EIATTR_SW_WAR
	.align		4
.L_650:
        /*0050*/ 	.byte	0x04, 0x36
        /*0052*/ 	.short	(.L_652 - .L_651)
.L_651:
        /*0054*/ 	.word	0x00000008
.L_652:


//--------------------- .nv.info._ZN7cutlass13device_kernelIN5flash11enable_sm90INS1_16FlashAttnFwdSm90INS1_25CollectiveMainloopFwdSm90ILi2EN4cute5tupleIJNS5_1CILi1EEES8_S8_EEENS6_IJNS7_ILi128EEENS7_ILi96EEENS7_ILi64EEEEEELi256ENS_10bfloat16_tEfNS_4arch4Sm90ELb0ELb0ELb0ELb1ELb1ELb0ELb1ELb1ELb0ELb1ELb0ELb0EEENS1_21CollectiveEpilogueFwdINS6_IJSA_NS7_ILi256EEESB_EEES9_SE_SG_Li256ELb1ELb1ELb0ELb0EEENS1_36VarlenDynamicPersistentTileSchedulerILi128ELi96ELi256ELi128ELb0ELb1ELb1ELb0ELb1ELb1EEEEEEEEEvNT_6ParamsE --------------------------
	.section	.nv.info._ZN7cutlass13device_kernelIN5flash11enable_sm90INS1_16FlashAttnFwdSm90INS1_25CollectiveMainloopFwdSm90ILi2EN4cute5tupleIJNS5_1CILi1EEES8_S8_EEENS6_IJNS7_ILi128EEENS7_ILi96EEENS7_ILi64EEEEEELi256ENS_10bfloat16_tEfNS_4arch4Sm90ELb0ELb0ELb0ELb1ELb1ELb0ELb1ELb1ELb0ELb1ELb0ELb0EEENS1_21CollectiveEpilogueFwdINS6_IJSA_NS7_ILi256EEESB_EEES9_SE_SG_Li256ELb1ELb1ELb0ELb0EEENS1_36VarlenDynamicPersistentTileSchedulerILi128ELi96ELi256ELi128ELb0ELb1ELb1ELb0ELb1ELb1EEEEEEEEEvNT_6ParamsE,"",@"SHT_CUDA_INFO"
	.sectionflags	@""
	.align	4


	//----- nvinfo : EIATTR_CUDA_API_VERSION
	.align		4
        /*0000*/ 	.byte	0x04, 0x37
        /*0002*/ 	.short	(.L_654 - .L_653)
.L_653:
        /*0004*/ 	.word	0x00000082


	//----- nvinfo : EIATTR_KPARAM_INFO
	.align		4
.L_654:
        /*0008*/ 	.byte	0x04, 0x17
        /*000a*/ 	.short	(.L_656 - .L_655)
.L_655:
        /*000c*/ 	.word	0x00000000
        /*0010*/ 	.short	0x0000
        /*0012*/ 	.short	0x0000
        /*0014*/ 	.byte	0x00, 0xf0, 0x01, 0x2e


	//----- nvinfo : EIATTR_SPARSE_MMA_MASK
	.align		4
.L_656:
        /*0018*/ 	.byte	0x03, 0x50
        /*001a*/ 	.short	0x0000


	//----- nvinfo : EIATTR_MAXREG_COUNT
	.align		4
        /*001c*/ 	.byte	0x03, 0x1b
        /*001e*/ 	.short	0x00a8


	//----- nvinfo : EIATTR_MERCURY_ISA_VERSION
	.align		4
        /*0020*/ 	.byte	0x03, 0x5f
        /*0022*/ 	.short	0x0101


	//----- nvinfo : EIATTR_VRC_CTA_INIT_COUNT
	.align		4
        /*0024*/ 	.byte	0x02, 0x4a
	.zero		1
	.zero		1


	//----- nvinfo : EIATTR_EXIT_INSTR_OFFSETS
	.align		4
        /*0028*/ 	.byte	0x04, 0x1c
        /*002a*/ 	.short	(.L_658 - .L_657)


	//   ....[0]....
.L_657:
        /*002c*/ 	.word	0x00000010


	//----- nvinfo : EIATTR_MAX_THREADS
	.align		4
.L_658:
        /*0030*/ 	.byte	0x04, 0x05
        /*0032*/ 	.short	(.L_660 - .L_659)
.L_659:
        /*0034*/ 	.word	0x00000180
        /*0038*/ 	.word	0x00000001
        /*003c*/ 	.word	0x00000001


	//----- nvinfo : EIATTR_CBANK_PARAM_SIZE
	.align		4
.L_660:
        /*0040*/ 	.byte	0x03, 0x19
        /*0042*/ 	.short	0x0b80


	//----- nvinfo : EIATTR_PARAM_CBANK
	.align		4
        /*0044*/ 	.byte	0x04, 0x0a
        /*0046*/ 	.short	(.L_662 - .L_661)
	.align		4
.L_661:
        /*0048*/ 	.word	index@(.nv.constant0._ZN7cutlass13device_kernelIN5flash11enable_sm90INS1_16FlashAttnFwdSm90INS1_25CollectiveMainloopFwdSm90ILi2EN4cute5tupleIJNS5_1CILi1EEES8_S8_EEENS6_IJNS7_ILi128EEENS7_ILi96EEENS7_ILi64EEEEEELi256ENS_10bfloat16_tEfNS_4arch4Sm90ELb0ELb0ELb0ELb1ELb1ELb0ELb1ELb1ELb0ELb1ELb0ELb0EEENS1_21CollectiveEpilogueFwdINS6_IJSA_NS7_ILi256EEESB_EEES9_SE_SG_Li256ELb1ELb1ELb0ELb0EEENS1_36VarlenDynamicPersistentTileSchedulerILi128ELi96ELi256ELi128ELb0ELb1ELb1ELb0ELb1ELb1EEEEEEEEEvNT_6ParamsE)
        /*004c*/ 	.short	0x0380
        /*004e*/ 	.short	0x0b80


	//----- nvinfo : EIATTR_SW_WAR
	.align		4
.L_662:
        /*0050*/ 	.byte	0x04, 0x36
        /*0052*/ 	.short	(.L_664 - .L_663)
.L_663:
        /*0054*/ 	.word	0x00000008
.L_664:


//--------------------- .nv.info._ZN7cutlass13device_kernelIN5flash11enable_sm90INS1_16FlashAttnFwdSm90INS1_25CollectiveMainloopFwdSm90ILi2EN4cute5tupleIJNS5_1CILi1EEES8_S8_EEENS6_IJNS7_ILi128EEENS7_ILi96EEENS7_ILi64EEEEEELi256ENS_10bfloat16_tEfNS_4arch4Sm90ELb0ELb0ELb0ELb1ELb1ELb1ELb1ELb1ELb0ELb1ELb0ELb0EEENS1_21CollectiveEpilogueFwdINS6_IJSA_NS7_ILi256EEESB_EEES9_SE_SG_Li256ELb1ELb1ELb0ELb0EEENS1_36VarlenDynamicPersistentTileSchedulerILi128ELi96ELi256ELi128ELb0ELb1ELb1ELb0ELb1ELb1EEEEEEEEEvNT_6ParamsE --------------------------
	.section	.nv.info._ZN7cutlass13device_kernelIN5flash11enable_sm90INS1_16FlashAttnFwdSm90INS1_25CollectiveMainloopFwdSm90ILi2EN4cute5tupleIJNS5_1CILi1EEES8_S8_EEENS6_IJNS7_ILi128EEENS7_ILi96EEENS7_ILi64EEEEEELi256ENS_10bfloat16_tEfNS_4arch4Sm90ELb0ELb0ELb0ELb1ELb1ELb1ELb1ELb1ELb0ELb1ELb0ELb0EEENS1_21CollectiveEpilogueFwdINS6_IJSA_NS7_ILi256EEESB_EEES9_SE_SG_Li256ELb1ELb1ELb0ELb0EEENS1_36VarlenDynamicPersistentTileSchedulerILi128ELi96ELi256ELi128ELb0ELb1ELb1ELb0ELb1ELb1EEEEEEEEEvNT_6ParamsE,"",@"SHT_CUDA_INFO"
	.sectionflags	@""
	.align	4


	//----- nvinfo : EIATTR_CUDA_API_VERSION
	.align		4
        /*0000*/ 	.byte	0x04, 0x37
        /*0002*/ 	.short	(.L_666 - .L_665)
.L_665:
        /*0004*/ 	.word	0x00000082


	//----- nvinfo : EIATTR_KPARAM_INFO
	.align		4
.L_666:
        /*0008*/ 	.byte	0x04, 0x17
        /*000a*/ 	.short	(.L_668 - .L_667)
.L_667:
        /*000c*/ 	.word	0x00000000
        /*0010*/ 	.short	0x0000
        /*0012*/ 	.short	0x0000
        /*0014*/ 	.byte	0x00, 0xf0, 0x01, 0x2e


	//----- nvinfo : EIATTR_SPARSE_MMA_MASK
	.align		4
.L_668:
        /*0018*/ 	.byte	0x03, 0x50
        /*001a*/ 	.short	0x0000


	//----- nvinfo : EIATTR_MAXREG_COUNT
	.align		4
        /*001c*/ 	.byte	0x03, 0x1b
        /*001e*/ 	.short	0x00a8


	//----- nvinfo : EIATTR_MERCURY_ISA_VERSION
	.align		4
        /*0020*/ 	.byte	0x03, 0x5f
        /*0022*/ 	.short	0x0101


	//----- nvinfo : EIATTR_VRC_CTA_INIT_COUNT
	.align		4
        /*0024*/ 	.byte	0x02, 0x4a
	.zero		1
	.zero		1


	//----- nvinfo : EIATTR_EXIT_INSTR_OFFSETS
	.align		4
        /*0028*/ 	.byte	0x04, 0x1c
        /*002a*/ 	.short	(.L_670 - .L_669)


	//   ....[0]....
.L_669:
        /*002c*/ 	.word	0x00000010


	//----- nvinfo : EIATTR_MAX_THREADS
	.align		4
.L_670:
        /*0030*/ 	.byte	0x04, 0x05
        /*0032*/ 	.short	(.L_672 - .L_671)
.L_671:
        /*0034*/ 	.word	0x00000180
        /*0038*/ 	.word	0x00000001
        /*003c*/ 	.word	0x00000001


	//----- nvinfo : EIATTR_CBANK_PARAM_SIZE
	.align		4
.L_672:
        /*0040*/ 	.byte	0x03, 0x19
        /*0042*/ 	.short	0x0b80


	//----- nvinfo : EIATTR_PARAM_CBANK
	.align		4
        /*0044*/ 	.byte	0x04, 0x0a
        /*0046*/ 	.short	(.L_674 - .L_673)
	.align		4
.L_673:
        /*0048*/ 	.word	index@(.nv.constant0._ZN7cutlass13device_kernelIN5flash11enable_sm90INS1_16FlashAttnFwdSm90INS1_25CollectiveMainloopFwdSm90ILi2EN4cute5tupleIJNS5_1CILi1EEES8_S8_EEENS6_IJNS7_ILi128EEENS7_ILi96EEENS7_ILi64EEEEEELi256ENS_10bfloat16_tEfNS_4arch4Sm90ELb0ELb0ELb0ELb1ELb1ELb1ELb1ELb1ELb0ELb1ELb0ELb0EEENS1_21CollectiveEpilogueFwdINS6_IJSA_NS7_ILi256EEESB_EEES9_SE_SG_Li256ELb1ELb1ELb0ELb0EEENS1_36VarlenDynamicPersistentTileSchedulerILi128ELi96ELi256ELi128ELb0ELb1ELb1ELb0ELb1ELb1EEEEEEEEEvNT_6ParamsE)
        /*004c*/ 	.short	0x0380
        /*004e*/ 	.short	0x0b80


	//----- nvinfo : EIATTR_SW_WAR
	.align		4
.L_674:
        /*0050*/ 	.byte	0x04, 0x36
        /*0052*/ 	.short	(.L_676 - .L_675)
.L_675:
        /*0054*/ 	.word	0x00000008
.L_676:


//--------------------- .nv.info._ZN7cutlass13device_kernelIN5flash11enable_sm90INS1_16FlashAttnFwdSm90INS1_25CollectiveMainloopFwdSm90ILi2EN4cute5tupleIJNS5_1CILi1EEES8_S8_EEENS6_IJNS7_ILi128EEENS7_ILi96EEENS7_ILi64EEEEEELi256ENS_10bfloat16_tEfNS_4arch4Sm90ELb0ELb1ELb0ELb0ELb1ELb0ELb0ELb1ELb0ELb1ELb0ELb0EEENS1_21CollectiveEpilogueFwdINS6_IJSA_NS7_ILi256EEESB_EEES9_SE_SG_Li256ELb0ELb1ELb0ELb0EEENS1_30DynamicPersistentTileSchedulerILi256ELi128ELb0ELb1ELb1EEEEEEEEEvNT_6ParamsE --------------------------
	.section	.nv.info._ZN7cutlass13device_kernelIN5flash11enable_sm90INS1_16FlashAttnFwdSm90INS1_25CollectiveMainloopFwdSm90ILi2EN4cute5tupleIJNS5_1CILi1EEES8_S8_EEENS6_IJNS7_ILi128EEENS7_ILi96EEENS7_ILi64EEEEEELi256ENS_10bfloat16_tEfNS_4arch4Sm90ELb0ELb1ELb0ELb0ELb1ELb0ELb0ELb1ELb0ELb1ELb0ELb0EEENS1_21CollectiveEpilogueFwdINS6_IJSA_NS7_ILi256EEESB_EEES9_SE_SG_Li256ELb0ELb1ELb0ELb0EEENS1_30DynamicPersistentTileSchedulerILi256ELi128ELb0ELb1ELb1EEEEEEEEEvNT_6ParamsE,"",@"SHT_CUDA_INFO"
	.sectionflags	@""
	.align	4


	//----- nvinfo : EIATTR_CUDA_API_VERSION
	.align		4
        /*0000*/ 	.byte	0x04, 0x37
        /*0002*/ 	.short	(.L_678 - .L_677)
.L_677:
        /*0004*/ 	.word	0x00000082


	//----- nvinfo : EIATTR_KPARAM_INFO
	.align		4
.L_678:
        /*0008*/ 	.byte	0x04, 0x17
        /*000a*/ 	.short	(.L_680 - .L_679)
.L_679:
        /*000c*/ 	.word	0x00000000
        /*0010*/ 	.short	0x0000
        /*0012*/ 	.short	0x0000
        /*0014*/ 	.byte	0x00, 0xf0, 0x01, 0x2a


	//----- nvinfo : EIATTR_SPARSE_MMA_MASK
	.align		4
.L_680:
        /*0018*/ 	.byte	0x03, 0x50
        /*001a*/ 	.short	0x0000


	//----- nvinfo : EIATTR_MAXREG_COUNT
	.align		4
        /*001c*/ 	.byte	0x03, 0x1b
        /*001e*/ 	.short	0x00a8


	//----- nvinfo : EIATTR_MERCURY_ISA_VERSION
	.align		4
        /*0020*/ 	.byte	0x03, 0x5f
        /*0022*/ 	.short	0x0101


	//----- nvinfo : EIATTR_VRC_CTA_INIT_COUNT
	.align		4
        /*0024*/ 	.byte	0x02, 0x4a
	.zero		1
	.zero		1


	//----- nvinfo : EIATTR_EXIT_INSTR_OFFSETS
	.align		4
        /*0028*/ 	.byte	0x04, 0x1c
        /*002a*/ 	.short	(.L_682 - .L_681)


	//   ....[0]....
.L_681:
        /*002c*/ 	.word	0x00000010


	//----- nvinfo : EIATTR_MAX_THREADS
	.align		4
.L_682:
        /*0030*/ 	.byte	0x04, 0x05
        /*0032*/ 	.short	(.L_684 - .L_683)
.L_683:
        /*0034*/ 	.word	0x00000180
        /*0038*/ 	.word	0x00000001
        /*003c*/ 	.word	0x00000001


	//----- nvinfo : EIATTR_CBANK_PARAM_SIZE
	.align		4
.L_684:
        /*0040*/ 	.byte	0x03, 0x19
        /*0042*/ 	.short	0x0a80


	//----- nvinfo : EIATTR_PARAM_CBANK
	.align		4
        /*0044*/ 	.byte	0x04, 0x0a
        /*0046*/ 	.short	(.L_686 - .L_685)
	.align		4
.L_685:
        /*0048*/ 	.word	index@(.nv.constant0._ZN7cutlass13device_kernelIN5flash11enable_sm90INS1_16FlashAttnFwdSm90INS1_25CollectiveMainloopFwdSm90ILi2EN4cute5tupleIJNS5_1CILi1EEES8_S8_EEENS6_IJNS7_ILi128EEENS7_ILi96EEENS7_ILi64EEEEEELi256ENS_10bfloat16_tEfNS_4arch4Sm90ELb0ELb1ELb0ELb0ELb1ELb0ELb0ELb1ELb0ELb1ELb0ELb0EEENS1_21CollectiveEpilogueFwdINS6_IJSA_NS7_ILi256EEESB_EEES9_SE_SG_Li256ELb0ELb1ELb0ELb0EEENS1_30DynamicPersistentTileSchedulerILi256ELi128ELb0ELb1ELb1EEEEEEEEEvNT_6ParamsE)
        /*004c*/ 	.short	0x0380
        /*004e*/ 	.short	0x0a80


	//----- nvinfo : EIATTR_SW_WAR
	.align		4
.L_686:
        /*0050*/ 	.byte	0x04, 0x36
        /*0052*/ 	.short	(.L_688 - .L_687)
.L_687:
        /*0054*/ 	.word	0x00000008
.L_688:


//--------------------- .nv.info._ZN7cutlass13device_kernelIN5flash11enable_sm90INS1_16FlashAttnFwdSm90INS1_25CollectiveMainloopFwdSm90ILi2EN4cute5tupleIJNS5_1CILi1EEES8_S8_EEENS6_IJNS7_ILi128EEENS7_ILi96EEENS7_ILi64EEEEEELi256ENS_10bfloat16_tEfNS_4arch4Sm90ELb0ELb1ELb0ELb0ELb1ELb0ELb1ELb1ELb0ELb1ELb0ELb0EEENS1_21CollectiveEpilogueFwdINS6_IJSA_NS7_ILi256EEESB_EEES9_SE_SG_Li256ELb0ELb1ELb0ELb0EEENS1_30DynamicPersistentTileSchedulerILi256ELi128ELb0ELb1ELb1EEEEEEEEEvNT_6ParamsE --------------------------
	.section	.nv.info._ZN7cutlass13device_kernelIN5flash11enable_sm90INS1_16FlashAttnFwdSm90INS1_25CollectiveMainloopFwdSm90ILi2EN4cute5tupleIJNS5_1CILi1EEES8_S8_EEENS6_IJNS7_ILi128EEENS7_ILi96EEENS7_ILi64EEEEEELi256ENS_10bfloat16_tEfNS_4arch4Sm90ELb0ELb1ELb0ELb0ELb1ELb0ELb1ELb1ELb0ELb1ELb0ELb0EEENS1_21CollectiveEpilogueFwdINS6_IJSA_NS7_ILi256EEESB_EEES9_SE_SG_Li256ELb0ELb1ELb0ELb0EEENS1_30DynamicPersistentTileSchedulerILi256ELi128ELb0ELb1ELb1EEEEEEEEEvNT_6ParamsE,"",@"SHT_CUDA_INFO"
	.sectionflags	@""
	.align	4


	//----- nvinfo : EIATTR_CUDA_API_VERSION
	.align		4
        /*0000*/ 	.byte	0x04, 0x37
        /*0002*/ 	.short	(.L_690 - .L_689)
.L_689:
        /*0004*/ 	.word	0x00000082


	//----- nvinfo : EIATTR_KPARAM_INFO
	.align		4
.L_690:
        /*0008*/ 	.byte	0x04, 0x17
        /*000a*/ 	.short	(.L_692 - .L_691)
.L_691:
        /*000c*/ 	.word	0x00000000
        /*0010*/ 	.short	0x0000
        /*0012*/ 	.short	0x0000
        /*0014*/ 	.byte	0x00, 0xf0, 0x01, 0x2e


	//----- nvinfo : EIATTR_SPARSE_MMA_MASK
	.align		4
.L_692:
        /*0018*/ 	.byte	0x03, 0x50
        /*001a*/ 	.short	0x0000


	//----- nvinfo : EIATTR_MAXREG_COUNT
	.align		4
        /*001c*/ 	.byte	0x03, 0x1b
        /*001e*/ 	.short	0x00a8


	//----- nvinfo : EIATTR_MERCURY_ISA_VERSION
	.align		4
        /*0020*/ 	.byte	0x03, 0x5f
        /*0022*/ 	.short	0x0101


	//----- nvinfo : EIATTR_VRC_CTA_INIT_COUNT
	.align		4
        /*0024*/ 	.byte	0x02, 0x4a
	.zero		1
	.zero		1


	//----- nvinfo : EIATTR_EXIT_INSTR_OFFSETS
	.align		4
        /*0028*/ 	.byte	0x04, 0x1c
        /*002a*/ 	.short	(.L_694 - .L_693)


	//   ....[0]....
.L_693:
        /*002c*/ 	.word	0x00000010


	//----- nvinfo : EIATTR_MAX_THREADS
	.align		4
.L_694:
        /*0030*/ 	.byte	0x04, 0x05
        /*0032*/ 	.short	(.L_696 - .L_695)
.L_695:
        /*0034*/ 	.word	0x00000180
        /*0038*/ 	.word	0x00000001
        /*003c*/ 	.word	0x00000001


	//----- nvinfo : EIATTR_CBANK_PARAM_SIZE
	.align		4
.L_696:
        /*0040*/ 	.byte	0x03, 0x19
        /*0042*/ 	.short	0x0b80


	//----- nvinfo : EIATTR_PARAM_CBANK
	.align		4
        /*0044*/ 	.byte	0x04, 0x0a
        /*0046*/ 	.short	(.L_698 - .L_697)
	.align		4
.L_697:
        /*0048*/ 	.word	index@(.nv.constant0._ZN7cutlass13device_kernelIN5flash11enable_sm90INS1_16FlashAttnFwdSm90INS1_25CollectiveMainloopFwdSm90ILi2EN4cute5tupleIJNS5_1CILi1EEES8_S8_EEENS6_IJNS7_ILi128EEENS7_ILi96EEENS7_ILi64EEEEEELi256ENS_10bfloat16_tEfNS_4arch4Sm90ELb0ELb1ELb0ELb0ELb1ELb0ELb1ELb1ELb0ELb1ELb0ELb0EEENS1_21CollectiveEpilogueFwdINS6_IJSA_NS7_ILi256EEESB_EEES9_SE_SG_Li256ELb0ELb1ELb0ELb0EEENS1_30DynamicPersistentTileSchedulerILi256ELi128ELb0ELb1ELb1EEEEEEEEEvNT_6ParamsE)
        /*004c*/ 	.short	0x0380
        /*004e*/ 	.short	0x0b80


	//----- nvinfo : EIATTR_SW_WAR
	.align		4
.L_698:
        /*0050*/ 	.byte	0x04, 0x36
        /*0052*/ 	.short	(.L_700 - .L_699)
.L_699:
        /*0054*/ 	.word	0x00000008
.L_700:


//--------------------- .nv.info._ZN7cutlass13device_kernelIN5flash11enable_sm90INS1_16FlashAttnFwdSm90INS1_25CollectiveMainloopFwdSm90ILi2EN4cute5tupleIJNS5_1CILi1EEES8_S8_EEENS6_IJNS7_ILi128EEENS7_ILi96EEENS7_ILi64EEEEEELi256ENS_10bfloat16_tEfNS_4arch4Sm90ELb0ELb1ELb0ELb1ELb1ELb0ELb0ELb1ELb0ELb1ELb0ELb0EEENS1_21CollectiveEpilogueFwdINS6_IJSA_NS7_ILi256EEESB_EEES9_SE_SG_Li256ELb1ELb1ELb0ELb0EEENS1_36VarlenDynamicPersistentTileSchedulerILi128ELi96ELi256ELi128ELb0ELb1ELb1ELb1ELb0ELb1EEEEEEEEEvNT_6ParamsE --------------------------
	.section	.nv.info._ZN7cutlass13device_kernelIN5flash11enable_sm90INS1_16FlashAttnFwdSm90INS1_25CollectiveMainloopFwdSm90ILi2EN4cute5tupleIJNS5_1CILi1EEES8_S8_EEENS6_IJNS7_ILi128EEENS7_ILi96EEENS7_ILi64EEEEEELi256ENS_10bfloat16_tEfNS_4arch4Sm90ELb0ELb1ELb0ELb1ELb1ELb0ELb0ELb1ELb0ELb1ELb0ELb0EEENS1_21CollectiveEpilogueFwdINS6_IJSA_NS7_ILi256EEESB_EEES9_SE_SG_Li256ELb1ELb1ELb0ELb0EEENS1_36VarlenDynamicPersistentTileSchedulerILi128ELi96ELi256ELi128ELb0ELb1ELb1ELb1ELb0ELb1EEEEEEEEEvNT_6ParamsE,"",@"SHT_CUDA_INFO"
	.sectionflags	@""
	.align	4


	//----- nvinfo : EIATTR_CUDA_API_VERSION
	.align		4
        /*0000*/ 	.byte	0x04, 0x37
        /*0002*/ 	.short	(.L_702 - .L_701)
.L_701:
        /*0004*/ 	.word	0x00000082


	//----- nvinfo : EIATTR_KPARAM_INFO
	.align		4
.L_702:
        /*0008*/ 	.byte	0x04, 0x17
        /*000a*/ 	.short	(.L_704 - .L_703)
.L_703:
        /*000c*/ 	.word	0x00000000
        /*0010*/ 	.short	0x0000
        /*0012*/ 	.short	0x0000
        /*0014*/ 	.byte	0x00, 0xf0, 0x01, 0x2a


	//----- nvinfo : EIATTR_SPARSE_MMA_MASK
	.align		4
.L_704:
        /*0018*/ 	.byte	0x03, 0x50
        /*001a*/ 	.short	0x0000


	//----- nvinfo : EIATTR_MAXREG_COUNT
	.align		4
        /*001c*/ 	.byte	0x03, 0x1b
        /*001e*/ 	.short	0x00a8


	//----- nvinfo : EIATTR_MERCURY_ISA_VERSION
	.align		4
        /*0020*/ 	.byte	0x03, 0x5f
        /*0022*/ 	.short	0x0101


	//----- nvinfo : EIATTR_VRC_CTA_INIT_COUNT
	.align		4
        /*0024*/ 	.byte	0x02, 0x4a
	.zero		1
	.zero		1


	//----- nvinfo : EIATTR_EXIT_INSTR_OFFSETS
	.align		4
        /*0028*/ 	.byte	0x04, 0x1c
        /*002a*/ 	.short	(.L_706 - .L_705)


	//   ....[0]....
.L_705:
        /*002c*/ 	.word	0x00000010


	//----- nvinfo : EIATTR_MAX_THREADS
	.align		4
.L_706:
        /*0030*/ 	.byte	0x04, 0x05
        /*0032*/ 	.short	(.L_708 - .L_707)
.L_707:
        /*0034*/ 	.word	0x00000180
        /*0038*/ 	.word	0x00000001
        /*003c*/ 	.word	0x00000001


	//----- nvinfo : EIATTR_CBANK_PARAM_SIZE
	.align		4
.L_708:
        /*0040*/ 	.byte	0x03, 0x19
        /*0042*/ 	.short	0x0a80


	//----- nvinfo : EIATTR_PARAM_CBANK
	.align		4
        /*0044*/ 	.byte	0x04, 0x0a
        /*0046*/ 	.short	(.L_710 - .L_709)
	.align		4
.L_709:
        /*0048*/ 	.word	index@(.nv.constant0._ZN7cutlass13device_kernelIN5flash11enable_sm90INS1_16FlashAttnFwdSm90INS1_25CollectiveMainloopFwdSm90ILi2EN4cute5tupleIJNS5_1CILi1EEES8_S8_EEENS6_IJNS7_ILi128EEENS7_ILi96EEENS7_ILi64EEEEEELi256ENS_10bfloat16_tEfNS_4arch4Sm90ELb0ELb1ELb0ELb1ELb1ELb0ELb0ELb1ELb0ELb1ELb0ELb0EEENS1_21CollectiveEpilogueFwdINS6_IJSA_NS7_ILi256EEESB_EEES9_SE_SG_Li256ELb1ELb1ELb0ELb0EEENS1_36VarlenDynamicPersistentTileSchedulerILi128ELi96ELi256ELi128ELb0ELb1ELb1ELb1ELb0ELb1EEEEEEEEEvNT_6ParamsE)
        /*004c*/ 	.short	0x0380
        /*004e*/ 	.short	0x0a80


	//----- nvinfo : EIATTR_SW_WAR
	.align		4
.L_710:
        /*0050*/ 	.byte	0x04, 0x36
        /*0052*/ 	.short	(.L_712 - .L_711)
.L_711:
        /*0054*/ 	.word	0x00000008
.L_712:


//--------------------- .nv.info._ZN7cutlass13device_kernelIN5flash11enable_sm90INS1_16FlashAttnFwdSm90INS1_25CollectiveMainloopFwdSm90ILi2EN4cute5tupleIJNS5_1CILi1EEES8_S8_EEENS6_IJNS7_ILi128EEENS7_ILi96EEENS7_ILi64EEEEEELi256ENS_10bfloat16_tEfNS_4arch4Sm90ELb0ELb1ELb0ELb1ELb1ELb1ELb0ELb1ELb0ELb1ELb0ELb0EEENS1_21CollectiveEpilogueFwdINS6_IJSA_NS7_ILi256EEESB_EEES9_SE_SG_Li256ELb1ELb1ELb0ELb0EEENS1_36VarlenDynamicPersistentTileSchedulerILi128ELi96ELi256ELi128ELb0ELb1ELb1ELb1ELb0ELb1EEEEEEEEEvNT_6ParamsE --------------------------
	.section	.nv.info._ZN7cutlass13device_kernelIN5flash11enable_sm90INS1_16FlashAttnFwdSm90INS1_25CollectiveMainloopFwdSm90ILi2EN4cute5tupleIJNS5_1CILi1EEES8_S8_EEENS6_IJNS7_ILi128EEENS7_ILi96EEENS7_ILi64EEEEEELi256ENS_10bfloat16_tEfNS_4arch4Sm90ELb0ELb1ELb0ELb1ELb1ELb1ELb0ELb1ELb0ELb1ELb0ELb0EEENS1_21CollectiveEpilogueFwdINS6_IJSA_NS7_ILi256EEESB_EEES9_SE_SG_Li256ELb1ELb1ELb0ELb0EEENS1_36VarlenDynamicPersistentTileSchedulerILi128ELi96ELi256ELi128ELb0ELb1ELb1ELb1ELb0ELb1EEEEEEEEEvNT_6ParamsE,"",@"SHT_CUDA_INFO"
	.sectionflags	@""
	.align	4


	//----- nvinfo : EIATTR_CUDA_API_VERSION
	.align		4
        /*0000*/ 	.byte	0x04, 0x37
        /*0002*/ 	.short	(.L_714 - .L_713)
.L_713:
        /*0004*/ 	.word	0x00000082


	//----- nvinfo : EIATTR_KPARAM_INFO
	.align		4
.L_714:
        /*0008*/ 	.byte	0x04, 0x17
        /*000a*/ 	.short	(.L_716 - .L_715)
.L_715:
        /*000c*/ 	.word	0x00000000
        /*0010*/ 	.short	0x0000
        /*0012*/ 	.short	0x0000
        /*0014*/ 	.byte	0x00, 0xf0, 0x01, 0x2a


	//----- nvinfo : EIATTR_SPARSE_MMA_MASK
	.align		4
.L_716:
        /*0018*/ 	.byte	0x03, 0x50
        /*001a*/ 	.short	0x0000


	//----- nvinfo : EIATTR_MAXREG_COUNT
	.align		4
        /*001c*/ 	.byte	0x03, 0x1b
        /*001e*/ 	.short	0x00a8


	//----- nvinfo : EIATTR_MERCURY_ISA_VERSION
	.align		4
        /*0020*/ 	.byte	0x03, 0x5f
        /*0022*/ 	.short	0x0101


	//----- nvinfo : EIATTR_VRC_CTA_INIT_COUNT
	.align		4
        /*0024*/ 	.byte	0x02, 0x4a
	.zero		1
	.zero		1


	//----- nvinfo : EIATTR_EXIT_INSTR_OFFSETS
	.align		4
        /*0028*/ 	.byte	0x04, 0x1c
        /*002a*/ 	.short	(.L_718 - .L_717)


	//   ....[0]....
.L_717:
        /*002c*/ 	.word	0x00000010


	//----- nvinfo : EIATTR_MAX_THREADS
	.align		4
.L_718:
        /*0030*/ 	.byte	0x04, 0x05
        /*0032*/ 	.short	(.L_720 - .L_719)
.L_719:
        /*0034*/ 	.word	0x00000180
        /*0038*/ 	.word	0x00000001
        /*003c*/ 	.word	0x00000001


	//----- nvinfo : EIATTR_CBANK_PARAM_SIZE
	.align		4
.L_720:
        /*0040*/ 	.byte	0x03, 0x19
        /*0042*/ 	.short	0x0a80


	//----- nvinfo : EIATTR_PARAM_CBANK
	.align		4
        /*0044*/ 	.byte	0x04, 0x0a
        /*0046*/ 	.short	(.L_722 - .L_721)
	.align		4
.L_721:
        /*0048*/ 	.word	index@(.nv.constant0._ZN7cutlass13device_kernelIN5flash11enable_sm90INS1_16FlashAttnFwdSm90INS1_25CollectiveMainloopFwdSm90ILi2EN4cute5tupleIJNS5_1CILi1EEES8_S8_EEENS6_IJNS7_ILi128EEENS7_ILi96EEENS7_ILi64EEEEEELi256ENS_10bfloat16_tEfNS_4arch4Sm90ELb0ELb1ELb0ELb1ELb1ELb1ELb0ELb1ELb0ELb1ELb0ELb0EEENS1_21CollectiveEpilogueFwdINS6_IJSA_NS7_ILi256EEESB_EEES9_SE_SG_Li256ELb1ELb1ELb0ELb0EEENS1_36VarlenDynamicPersistentTileSchedulerILi128ELi96ELi256ELi128ELb0ELb1ELb1ELb1ELb0ELb1EEEEEEEEEvNT_6ParamsE)
        /*004c*/ 	.short	0x0380
        /*004e*/ 	.short	0x0a80


	//----- nvinfo : EIATTR_SW_WAR
	.align		4
.L_722:
        /*0050*/ 	.byte	0x04, 0x36
        /*0052*/ 	.short	(.L_724 - .L_723)
.L_723:
        /*0054*/ 	.word	0x00000008
.L_724:


//--------------------- .nv.info._ZN7cutlass13device_kernelIN5flash11enable_sm90INS1_16FlashAttnFwdSm90INS1_25CollectiveMainloopFwdSm90ILi2EN4cute5tupleIJNS5_1CILi1EEES8_S8_EEENS6_IJNS7_ILi128EEENS7_ILi96EEENS7_ILi64EEEEEELi256ENS_10bfloat16_tEfNS_4arch4Sm90ELb0ELb1ELb0ELb1ELb1ELb0ELb1ELb1ELb0ELb1ELb0ELb0EEENS1_21CollectiveEpilogueFwdINS6_IJSA_NS7_ILi256EEESB_EEES9_SE_SG_Li256ELb1ELb1ELb0ELb0EEENS1_36VarlenDynamicPersistentTileSchedulerILi128ELi96ELi256ELi128ELb0ELb1ELb1ELb1ELb0ELb1EEEEEEEEEvNT_6ParamsE --------------------------
	.section	.nv.info._ZN7cutlass13device_kernelIN5flash11enable_sm90INS1_16FlashAttnFwdSm90INS1_25CollectiveMainloopFwdSm90ILi2EN4cute5tupleIJNS5_1CILi1EEES8_S8_EEENS6_IJNS7_ILi128EEENS7_ILi96EEENS7_ILi64EEEEEELi256ENS_10bfloat16_tEfNS_4arch4Sm90ELb0ELb1ELb0ELb1ELb1ELb0ELb1ELb1ELb0ELb1ELb0ELb0EEENS1_21CollectiveEpilogueFwdINS6_IJSA_NS7_ILi256EEESB_EEES9_SE_SG_Li256ELb1ELb1ELb0ELb0EEENS1_36VarlenDynamicPersistentTileSchedulerILi128ELi96ELi256ELi128ELb0ELb1ELb1ELb1ELb0ELb1EEEEEEEEEvNT_6ParamsE,"",@"SHT_CUDA_INFO"
	.sectionflags	@""
	.align	4


	//----- nvinfo : EIATTR_CUDA_API_VERSION
	.align		4
        /*0000*/ 	.byte	0x04, 0x37
        /*0002*/ 	.short	(.L_726 - .L_725)
.L_725:
        /*0004*/ 	.word	0x00000082


	//----- nvinfo : EIATTR_KPARAM_INFO
	.align		4
.L_726:
        /*0008*/ 	.byte	0x04, 0x17
        /*000a*/ 	.short	(.L_728 - .L_727)
.L_727:
        /*000c*/ 	.word	0x00000000
        /*0010*/ 	.short	0x0000
        /*0012*/ 	.short	0x0000
        /*0014*/ 	.byte	0x00, 0xf0, 0x01, 0x2e


	//----- nvinfo : EIATTR_SPARSE_MMA_MASK
	.align		4
.L_728:
        /*0018*/ 	.byte	0x03, 0x50
        /*001a*/ 	.short	0x0000


	//----- nvinfo : EIATTR_MAXREG_COUNT
	.align		4
        /*001c*/ 	.byte	0x03, 0x1b
        /*001e*/ 	.short	0x00a8


	//----- nvinfo : EIATTR_MERCURY_ISA_VERSION
	.align		4
        /*0020*/ 	.byte	0x03, 0x5f
        /*0022*/ 	.short	0x0101


	//----- nvinfo : EIATTR_VRC_CTA_INIT_COUNT
	.align		4
        /*0024*/ 	.byte	0x02, 0x4a
	.zero		1
	.zero		1


	//----- nvinfo : EIATTR_EXIT_INSTR_OFFSETS
	.align		4
        /*0028*/ 	.byte	0x04, 0x1c
        /*002a*/ 	.short	(.L_730 - .L_729)


	//   ....[0]....
.L_729:
        /*002c*/ 	.word	0x00000010


	//----- nvinfo : EIATTR_MAX_THREADS
	.align		4
.L_730:
        /*0030*/ 	.byte	0x04, 0x05
        /*0032*/ 	.short	(.L_732 - .L_731)
.L_731:
        /*0034*/ 	.word	0x00000180
        /*0038*/ 	.word	0x00000001
        /*003c*/ 	.word	0x00000001


	//----- nvinfo : EIATTR_CBANK_PARAM_SIZE
	.align		4
.L_732:
        /*0040*/ 	.byte	0x03, 0x19
        /*0042*/ 	.short	0x0b80


	//----- nvinfo : EIATTR_PARAM_CBANK
	.align		4
        /*0044*/ 	.byte	0x04, 0x0a
        /*0046*/ 	.short	(.L_734 - .L_733)
	.align		4
.L_733:
        /*0048*/ 	.word	index@(.nv.constant0._ZN7cutlass13device_kernelIN5flash11enable_sm90INS1_16FlashAttnFwdSm90INS1_25CollectiveMainloopFwdSm90ILi2EN4cute5tupleIJNS5_1CILi1EEES8_S8_EEENS6_IJNS7_ILi128EEENS7_ILi96EEENS7_ILi64EEEEEELi256ENS_10bfloat16_tEfNS_4arch4Sm90ELb0ELb1ELb0ELb1ELb1ELb0ELb1ELb1ELb0ELb1ELb0ELb0EEENS1_21CollectiveEpilogueFwdINS6_IJSA_NS7_ILi256EEESB_EEES9_SE_SG_Li256ELb1ELb1ELb0ELb0EEENS1_36VarlenDynamicPersistentTileSchedulerILi128ELi96ELi256ELi128ELb0ELb1ELb1ELb1ELb0ELb1EEEEEEEEEvNT_6ParamsE)
        /*004c*/ 	.short	0x0380
        /*004e*/ 	.short	0x0b80


	//----- nvinfo : EIATTR_SW_WAR
	.align		4
.L_734:
        /*0050*/ 	.byte	0x04, 0x36
        /*0052*/ 	.short	(.L_736 - .L_735)
.L_735:
        /*0054*/ 	.word	0x00000008
.L_736:


//--------------------- .nv.info._ZN7cutlass13device_kernelIN5flash11enable_sm90INS1_16FlashAttnFwdSm90INS1_25CollectiveMainloopFwdSm90ILi2EN4cute5tupleIJNS5_1CILi1EEES8_S8_EEENS6_IJNS7_ILi128EEENS7_ILi96EEENS7_ILi64EEEEEELi256ENS_10bfloat16_tEfNS_4arch4Sm90ELb0ELb1ELb0ELb1ELb1ELb1ELb1ELb1ELb0ELb1ELb0ELb0EEENS1_21CollectiveEpilogueFwdINS6_IJSA_NS7_ILi256EEESB_EEES9_SE_SG_Li256ELb1ELb1ELb0ELb0EEENS1_36VarlenDynamicPersistentTileSchedulerILi128ELi96ELi256ELi128ELb0ELb1ELb1ELb1ELb0ELb1EEEEEEEEEvNT_6ParamsE --------------------------
	.section	.nv.info._ZN7cutlass13device_kernelIN5flash11enable_sm90INS1_16FlashAttnFwdSm90INS1_25CollectiveMainloopFwdSm90ILi2EN4cute5tupleIJNS5_1CILi1EEES8_S8_EEENS6_IJNS7_ILi128EEENS7_ILi96EEENS7_ILi64EEEEEELi256ENS_10bfloat16_tEfNS_4arch4Sm90ELb0ELb1ELb0ELb1ELb1ELb1ELb1ELb1ELb0ELb1ELb0ELb0EEENS1_21CollectiveEpilogueFwdINS6_IJSA_NS7_ILi256EEESB_EEES9_SE_SG_Li256ELb1ELb1ELb0ELb0EEENS1_36VarlenDynamicPersistentTileSchedulerILi128ELi96ELi256ELi128ELb0ELb1ELb1ELb1ELb0ELb1EEEEEEEEEvNT_6ParamsE,"",@"SHT_CUDA_INFO"
	.sectionflags	@""
	.align	4


	//----- nvinfo : EIATTR_CUDA_API_VERSION
	.align		4
        /*0000*/ 	.byte	0x04, 0x37
        /*0002*/ 	.short	(.L_738 - .L_737)
.L_737:
        /*0004*/ 	.word	0x00000082


	//----- nvinfo : EIATTR_KPARAM_INFO
	.align		4
.L_738:
        /*0008*/ 	.byte	0x04, 0x17
        /*000a*/ 	.short	(.L_740 - .L_739)
.L_739:
        /*000c*/ 	.word	0x00000000
        /*0010*/ 	.short	0x0000
        /*0012*/ 	.short	0x0000
        /*0014*/ 	.byte	0x00, 0xf0, 0x01, 0x2e


	//----- nvinfo : EIATTR_SPARSE_MMA_MASK
	.align		4
.L_740:
        /*0018*/ 	.byte	0x03, 0x50
        /*001a*/ 	.short	0x0000


	//----- nvinfo : EIATTR_MAXREG_COUNT
	.align		4
        /*001c*/ 	.byte	0x03, 0x1b
        /*001e*/ 	.short	0x00a8


	//----- nvinfo : EIATTR_MERCURY_ISA_VERSION
	.align		4
        /*0020*/ 	.byte	0x03, 0x5f
        /*0022*/ 	.short	0x0101


	//----- nvinfo : EIATTR_VRC_CTA_INIT_COUNT
	.align		4
        /*0024*/ 	.byte	0x02, 0x4a
	.zero		1
	.zero		1


	//----- nvinfo : EIATTR_EXIT_INSTR_OFFSETS
	.align		4
        /*0028*/ 	.byte	0x04, 0x1c
        /*002a*/ 	.short	(.L_742 - .L_741)


	//   ....[0]....
.L_741:
        /*002c*/ 	.word	0x00000010


	//----- nvinfo : EIATTR_MAX_THREADS
	.align		4
.L_742:
        /*0030*/ 	.byte	0x04, 0x05
        /*0032*/ 	.short	(.L_744 - .L_743)
.L_743:
        /*0034*/ 	.word	0x00000180
        /*0038*/ 	.word	0x00000001
        /*003c*/ 	.word	0x00000001


	//----- nvinfo : EIATTR_CBANK_PARAM_SIZE
	.align		4
.L_744:
        /*0040*/ 	.byte	0x03, 0x19
        /*0042*/ 	.short	0x0b80


	//----- nvinfo : EIATTR_PARAM_CBANK
	.align		4
        /*0044*/ 	.byte	0x04, 0x0a
        /*0046*/ 	.short	(.L_746 - .L_745)
	.align		4
.L_745:
        /*0048*/ 	.word	index@(.nv.constant0._ZN7cutlass13device_kernelIN5flash11enable_sm90INS1_16FlashAttnFwdSm90INS1_25CollectiveMainloopFwdSm90ILi2EN4cute5tupleIJNS5_1CILi1EEES8_S8_EEENS6_IJNS7_ILi128EEENS7_ILi96EEENS7_ILi64EEEEEELi256ENS_10bfloat16_tEfNS_4arch4Sm90ELb0ELb1ELb0ELb1ELb1ELb1ELb1ELb1ELb0ELb1ELb0ELb0EEENS1_21CollectiveEpilogueFwdINS6_IJSA_NS7_ILi256EEESB_EEES9_SE_SG_Li256ELb1ELb1ELb0ELb0EEENS1_36VarlenDynamicPersistentTileSchedulerILi128ELi96ELi256ELi128ELb0ELb1ELb1ELb1ELb0ELb1EEEEEEEEEvNT_6ParamsE)
        /*004c*/ 	.short	0x0380
        /*004e*/ 	.short	0x0b80


	//----- nvinfo : EIATTR_SW_WAR
	.align		4
.L_746:
        /*0050*/ 	.byte	0x04, 0x36
        /*0052*/ 	.short	(.L_748 - .L_747)
.L_747:
        /*0054*/ 	.word	0x00000008
.L_748:


//--------------------- .nv.info._ZN7cutlass13device_kernelIN5flash11enable_sm90INS1_16FlashAttnFwdSm90INS1_25CollectiveMainloopFwdSm90ILi2EN4cute5tupleIJNS5_1CILi1EEES8_S8_EEENS6_IJNS7_ILi128EEENS7_ILi96EEENS7_ILi64EEEEEELi256ENS_10bfloat16_tEfNS_4arch4Sm90ELb1ELb0ELb0ELb0ELb1ELb0ELb0ELb1ELb0ELb1ELb0ELb0EEENS1_21CollectiveEpilogueFwdINS6_IJSA_NS7_ILi256EEESB_EEES9_SE_SG_Li256ELb0ELb1ELb0ELb0EEENS1_30DynamicPersistentTileSchedulerILi256ELi128ELb0ELb1ELb1EEEEEEEEEvNT_6ParamsE --------------------------
	.section	.nv.info._ZN7cutlass13device_kernelIN5flash11enable_sm90INS1_16FlashAttnFwdSm90INS1_25CollectiveMainloopFwdSm90ILi2EN4cute5tupleIJNS5_1CILi1EEES8_S8_EEENS6_IJNS7_ILi128EEENS7_ILi96EEENS7_ILi64EEEEEELi256ENS_10bfloat16_tEfNS_4arch4Sm90ELb1ELb0ELb0ELb0ELb1ELb0ELb0ELb1ELb0ELb1ELb0ELb0EEENS1_21CollectiveEpilogueFwdINS6_IJSA_NS7_ILi256EEESB_EEES9_SE_SG_Li256ELb0ELb1ELb0ELb0EEENS1_30DynamicPersistentTileSchedulerILi256ELi128ELb0ELb1ELb1EEEEEEEEEvNT_6ParamsE,"",@"SHT_CUDA_INFO"
	.sectionflags	@""
	.align	4


	//----- nvinfo : EIATTR_CUDA_API_VERSION
	.align		4
        /*0000*/ 	.byte	0x04, 0x37
        /*0002*/ 	.short	(.L_750 - .L_749)
.L_749:
        /*0004*/ 	.word	0x00000082


	//----- nvinfo : EIATTR_KPARAM_INFO
	.align		4
.L_750:
        /*0008*/ 	.byte	0x04, 0x17
        /*000a*/ 	.short	(.L_752 - .L_751)
.L_751:
        /*000c*/ 	.word	0x00000000
        /*0010*/ 	.short	0x0000
        /*0012*/ 	.short	0x0000
        /*0014*/ 	.byte	0x00, 0xf0, 0x01, 0x2a


	//----- nvinfo : EIATTR_SPARSE_MMA_MASK
	.align		4
.L_752:
        /*0018*/ 	.byte	0x03, 0x50
        /*001a*/ 	.short	0x0000


	//----- nvinfo : EIATTR_MAXREG_COUNT
	.align		4
        /*001c*/ 	.byte	0x03, 0x1b
        /*001e*/ 	.short	0x00a8


	//----- nvinfo : EIATTR_MERCURY_ISA_VERSION
	.align		4
        /*0020*/ 	.byte	0x03, 0x5f
        /*0022*/ 	.short	0x0101


	//----- nvinfo : EIATTR_VRC_CTA_INIT_COUNT
	.align		4
        /*0024*/ 	.byte	0x02, 0x4a
	.zero		1
	.zero		1


	//----- nvinfo : EIATTR_EXIT_INSTR_OFFSETS
	.align		4
        /*0028*/ 	.byte	0x04, 0x1c
        /*002a*/ 	.short	(.L_754 - .L_753)


	//   ....[0]....
.L_753:
        /*002c*/ 	.word	0x00000010


	//----- nvinfo : EIATTR_MAX_THREADS
	.align		4
.L_754:
        /*0030*/ 	.byte	0x04, 0x05
        /*0032*/ 	.short	(.L_756 - .L_755)
.L_755:
        /*0034*/ 	.word	0x00000180
        /*0038*/ 	.word	0x00000001
        /*003c*/ 	.word	0x00000001


	//----- nvinfo : EIATTR_CBANK_PARAM_SIZE
	.align		4
.L_756:
        /*0040*/ 	.byte	0x03, 0x19
        /*0042*/ 	.short	0x0a80


	//----- nvinfo : EIATTR_PARAM_CBANK
	.align		4
        /*0044*/ 	.byte	0x04, 0x0a
        /*0046*/ 	.short	(.L_758 - .L_757)
	.align		4
.L_757:
        /*0048*/ 	.word	index@(.nv.constant0._ZN7cutlass13device_kernelIN5flash11enable_sm90INS1_16FlashAttnFwdSm90INS1_25CollectiveMainloopFwdSm90ILi2EN4cute5tupleIJNS5_1CILi1EEES8_S8_EEENS6_IJNS7_ILi128EEENS7_ILi96EEENS7_ILi64EEEEEELi256ENS_10bfloat16_tEfNS_4arch4Sm90ELb1ELb0ELb0ELb0ELb1ELb0ELb0ELb1ELb0ELb1ELb0ELb0EEENS1_21CollectiveEpilogueFwdINS6_IJSA_NS7_ILi256EEESB_EEES9_SE_SG_Li256ELb0ELb1ELb0ELb0EEENS1_30DynamicPersistentTileSchedulerILi256ELi128ELb0ELb1ELb1EEEEEEEEEvNT_6ParamsE)
        /*004c*/ 	.short	0x0380
        /*004e*/ 	.short	0x0a80


	//----- nvinfo : EIATTR_SW_WAR
	.align		4
.L_758:
        /*0050*/ 	.byte	0x04, 0x36
        /*0052*/ 	.short	(.L_760 - .L_759)
.L_759:
        /*0054*/ 	.word	0x00000008
.L_760:


//--------------------- .nv.info._ZN7cutlass13device_kernelIN5flash11enable_sm90INS1_16FlashAttnFwdSm90INS1_25CollectiveMainloopFwdSm90ILi2EN4cute5tupleIJNS5_1CILi1EEES8_S8_EEENS6_IJNS7_ILi128EEENS7_ILi96EEENS7_ILi64EEEEEELi256ENS_10bfloat16_tEfNS_4arch4Sm90ELb1ELb0ELb0ELb0ELb1ELb0ELb1ELb1ELb0ELb1ELb0ELb0EEENS1_21CollectiveEpilogueFwdINS6_IJSA_NS7_ILi256EEESB_EEES9_SE_SG_Li256ELb0ELb1ELb0ELb0EEENS1_30DynamicPersistentTileSchedulerILi256ELi128ELb0ELb1ELb1EEEEEEEEEvNT_6ParamsE --------------------------
	.section	.nv.info._ZN7cutlass13device_kernelIN5flash11enable_sm90INS1_16FlashAttnFwdSm90INS1_25CollectiveMainloopFwdSm90ILi2EN4cute5tupleIJNS5_1CILi1EEES8_S8_EEENS6_IJNS7_ILi128EEENS7_ILi96EEENS7_ILi64EEEEEELi256ENS_10bfloat16_tEfNS_4arch4Sm90ELb1ELb0ELb0ELb0ELb1ELb0ELb1ELb1ELb0ELb1ELb0ELb0EEENS1_21CollectiveEpilogueFwdINS6_IJSA_NS7_ILi256EEESB_EEES9_SE_SG_Li256ELb0ELb1ELb0ELb0EEENS1_30DynamicPersistentTileSchedulerILi256ELi128ELb0ELb1ELb1EEEEEEEEEvNT_6ParamsE,"",@"SHT_CUDA_INFO"
	.sectionflags	@""
	.align	4


	//----- nvinfo : EIATTR_CUDA_API_VERSION
	.align		4
        /*0000*/ 	.byte	0x04, 0x37
        /*0002*/ 	.short	(.L_762 - .L_761)
.L_761:
        /*0004*/ 	.word	0x00000082


	//----- nvinfo : EIATTR_KPARAM_INFO
	.align		4
.L_762:
        /*0008*/ 	.byte	0x04, 0x17
        /*000a*/ 	.short	(.L_764 - .L_763)
.L_763:
        /*000c*/ 	.word	0x00000000
        /*0010*/ 	.short	0x0000
        /*0012*/ 	.short	0x0000
        /*0014*/ 	.byte	0x00, 0xf0, 0x01, 0x2e


	//----- nvinfo : EIATTR_SPARSE_MMA_MASK
	.align		4
.L_764:
        /*0018*/ 	.byte	0x03, 0x50
        /*001a*/ 	.short	0x0000


	//----- nvinfo : EIATTR_MAXREG_COUNT
	.align		4
        /*001c*/ 	.byte	0x03, 0x1b
        /*001e*/ 	.short	0x00a8


	//----- nvinfo : EIATTR_MERCURY_ISA_VERSION
	.align		4
        /*0020*/ 	.byte	0x03, 0x5f
        /*0022*/ 	.short	0x0101


	//----- nvinfo : EIATTR_VRC_CTA_INIT_COUNT
	.align		4
        /*0024*/ 	.byte	0x02, 0x4a
	.zero		1
	.zero		1


	//----- nvinfo : EIATTR_EXIT_INSTR_OFFSETS
	.align		4
        /*0028*/ 	.byte	0x04, 0x1c
        /*002a*/ 	.short	(.L_766 - .L_765)


	//   ....[0]....
.L_765:
        /*002c*/ 	.word	0x00000010


	//----- nvinfo : EIATTR_MAX_THREADS
	.align		4
.L_766:
        /*0030*/ 	.byte	0x04, 0x05
        /*0032*/ 	.short	(.L_768 - .L_767)
.L_767:
        /*0034*/ 	.word	0x00000180
        /*0038*/ 	.word	0x00000001
        /*003c*/ 	.word	0x00000001


	//----- nvinfo : EIATTR_CBANK_PARAM_SIZE
	.align		4
.L_768:
        /*0040*/ 	.byte	0x03, 0x19
        /*0042*/ 	.short	0x0b80


	//----- nvinfo : EIATTR_PARAM_CBANK
	.align		4
        /*0044*/ 	.byte	0x04, 0x0a
        /*0046*/ 	.short	(.L_770 - .L_769)
	.align		4
.L_769:
        /*0048*/ 	.word	index@(.nv.constant0._ZN7cutlass13device_kernelIN5flash11enable_sm90INS1_16FlashAttnFwdSm90INS1_25CollectiveMainloopFwdSm90ILi2EN4cute5tupleIJNS5_1CILi1EEES8_S8_EEENS6_IJNS7_ILi128EEENS7_ILi96EEENS7_ILi64EEEEEELi256ENS_10bfloat16_tEfNS_4arch4Sm90ELb1ELb0ELb0ELb0ELb1ELb0ELb1ELb1ELb0ELb1ELb0ELb0EEENS1_21CollectiveEpilogueFwdINS6_IJSA_NS7_ILi256EEESB_EEES9_SE_SG_Li256ELb0ELb1ELb0ELb0EEENS1_30DynamicPersistentTileSchedulerILi256ELi128ELb0ELb1ELb1EEEEEEEEEvNT_6ParamsE)
        /*004c*/ 	.short	0x0380
        /*004e*/ 	.short	0x0b80


	//----- nvinfo : EIATTR_SW_WAR
	.align		4
.L_770:
        /*0050*/ 	.byte	0x04, 0x36
        /*0052*/ 	.short	(.L_772 - .L_771)
.L_771:
        /*0054*/ 	.word	0x00000008
.L_772:


//--------------------- .nv.info._ZN7cutlass13device_kernelIN5flash11enable_sm90INS1_16FlashAttnFwdSm90INS1_25CollectiveMainloopFwdSm90ILi2EN4cute5tupleIJNS5_1CILi1EEES8_S8_EEENS6_IJNS7_ILi128EEENS7_ILi96EEENS7_ILi64EEEEEELi256ENS_10bfloat16_tEfNS_4arch4Sm90ELb1ELb0ELb0ELb1ELb1ELb0ELb0ELb1ELb0ELb1ELb0ELb0EEENS1_21CollectiveEpilogueFwdINS6_IJSA_NS7_ILi256EEESB_EEES9_SE_SG_Li256ELb1ELb1ELb0ELb0EEENS1_36VarlenDynamicPersistentTileSchedulerILi128ELi96ELi256ELi128ELb0ELb1ELb1ELb1ELb1ELb1EEEEEEEEEvNT_6ParamsE --------------------------
	.section	.nv.info._ZN7cutlass13device_kernelIN5flash11enable_sm90INS1_16FlashAttnFwdSm90INS1_25CollectiveMainloopFwdSm90ILi2EN4cute5tupleIJNS5_1CILi1EEES8_S8_EEENS6_IJNS7_ILi128EEENS7_ILi96EEENS7_ILi64EEEEEELi256ENS_10bfloat16_tEfNS_4arch4Sm90ELb1ELb0ELb0ELb1ELb1ELb0ELb0ELb1ELb0ELb1ELb0ELb0EEENS1_21CollectiveEpilogueFwdINS6_IJSA_NS7_ILi256EEESB_EEES9_SE_SG_Li256ELb1ELb1ELb0ELb0EEENS1_36VarlenDynamicPersistentTileSchedulerILi128ELi96ELi256ELi128ELb0ELb1ELb1ELb1ELb1ELb1EEEEEEEEEvNT_6ParamsE,"",@"SHT_CUDA_INFO"
	.sectionflags	@""
	.align	4


	//----- nvinfo : EIATTR_CUDA_API_VERSION
	.align		4
        /*0000*/ 	.byte	0x04, 0x37
        /*0002*/ 	.short	(.L_774 - .L_773)
.L_773:
        /*0004*/ 	.word	0x00000082


	//----- nvinfo : EIATTR_KPARAM_INFO
	.align		4
.L_774:
        /*0008*/ 	.byte	0x04, 0x17
        /*000a*/ 	.short	(.L_776 - .L_775)
.L_775:
        /*000c*/ 	.word	0x00000000
        /*0010*/ 	.short	0x0000
        /*0012*/ 	.short	0x0000
        /*0014*/ 	.byte	0x00, 0xf0, 0x01, 0x2a


	//----- nvinfo : EIATTR_SPARSE_MMA_MASK
	.align		4
.L_776:
        /*0018*/ 	.byte	0x03, 0x50
        /*001a*/ 	.short	0x0000


	//----- nvinfo : EIATTR_MAXREG_COUNT
	.align		4
        /*001c*/ 	.byte	0x03, 0x1b
        /*001e*/ 	.short	0x00a8


	//----- nvinfo : EIATTR_MERCURY_ISA_VERSION
	.align		4
        /*0020*/ 	.byte	0x03, 0x5f
        /*0022*/ 	.short	0x0101


	//----- nvinfo : EIATTR_VRC_CTA_INIT_COUNT
	.align		4
        /*0024*/ 	.byte	0x02, 0x4a
	.zero		1
	.zero		1


	//----- nvinfo : EIATTR_EXIT_INSTR_OFFSETS
	.align		4
        /*0028*/ 	.byte	0x04, 0x1c
        /*002a*/ 	.short	(.L_778 - .L_777)


	//   ....[0]....
.L_777:
        /*002c*/ 	.word	0x00000010


	//----- nvinfo : EIATTR_MAX_THREADS
	.align		4
.L_778:
        /*0030*/ 	.byte	0x04, 0x05
        /*0032*/ 	.short	(.L_780 - .L_779)
.L_779:
        /*0034*/ 	.word	0x00000180
        /*0038*/ 	.word	0x00000001
        /*003c*/ 	.word	0x00000001


	//----- nvinfo : EIATTR_CBANK_PARAM_SIZE
	.align		4
.L_780:
        /*0040*/ 	.byte	0x03, 0x19
        /*0042*/ 	.short	0x0a80


	//----- nvinfo : EIATTR_PARAM_CBANK
	.align		4
        /*0044*/ 	.byte	0x04, 0x0a
        /*0046*/ 	.short	(.L_782 - .L_781)
	.align		4
.L_781:
        /*0048*/ 	.word	index@(.nv.constant0._ZN7cutlass13device_kernelIN5flash11enable_sm90INS1_16FlashAttnFwdSm90INS1_25CollectiveMainloopFwdSm90ILi2EN4cute5tupleIJNS5_1CILi1EEES8_S8_EEENS6_IJNS7_ILi128EEENS7_ILi96EEENS7_ILi64EEEEEELi256ENS_10bfloat16_tEfNS_4arch4Sm90ELb1ELb0ELb0ELb1ELb1ELb0ELb0ELb1ELb0ELb1ELb0ELb0EEENS1_21CollectiveEpilogueFwdINS6_IJSA_NS7_ILi256EEESB_EEES9_SE_SG_Li256ELb1ELb1ELb0ELb0EEENS1_36VarlenDynamicPersistentTileSchedulerILi128ELi96ELi256ELi128ELb0ELb1ELb1ELb1ELb1ELb1EEEEEEEEEvNT_6ParamsE)
        /*004c*/ 	.short	0x0380
        /*004e*/ 	.short	0x0a80


	//----- nvinfo : EIATTR_SW_WAR
	.align		4
.L_782:
        /*0050*/ 	.byte	0x04, 0x36
        /*0052*/ 	.short	(.L_784 - .L_783)
.L_783:
        /*0054*/ 	.word	0x00000008
.L_784:


//--------------------- .nv.info._ZN7cutlass13device_kernelIN5flash11enable_sm90INS1_16FlashAttnFwdSm90INS1_25CollectiveMainloopFwdSm90ILi2EN4cute5tupleIJNS5_1CILi1EEES8_S8_EEENS6_IJNS7_ILi128EEENS7_ILi96EEENS7_ILi64EEEEEELi256ENS_10bfloat16_tEfNS_4arch4Sm90ELb1ELb0ELb0ELb1ELb1ELb1ELb0ELb1ELb0ELb1ELb0ELb0EEENS1_21CollectiveEpilogueFwdINS6_IJSA_NS7_ILi256EEESB_EEES9_SE_SG_Li256ELb1ELb1ELb0ELb0EEENS1_36VarlenDynamicPersistentTileSchedulerILi128ELi96ELi256ELi128ELb0ELb1ELb1ELb1ELb1ELb1EEEEEEEEEvNT_6ParamsE --------------------------
	.section	.nv.info._ZN7cutlass13device_kernelIN5flash11enable_sm90INS1_16FlashAttnFwdSm90INS1_25CollectiveMainloopFwdSm90ILi2EN4cute5tupleIJNS5_1CILi1EEES8_S8_EEENS6_IJNS7_ILi128EEENS7_ILi96EEENS7_ILi64EEEEEELi256ENS_10bfloat16_tEfNS_4arch4Sm90ELb1ELb0ELb0ELb1ELb1ELb1ELb0ELb1ELb0ELb1ELb0ELb0EEENS1_21CollectiveEpilogueFwdINS6_IJSA_NS7_ILi256EEESB_EEES9_SE_SG_Li256ELb1ELb1ELb0ELb0EEENS1_36VarlenDynamicPersistentTileSchedulerILi128ELi96ELi256ELi128ELb0ELb1ELb1ELb1ELb1ELb1EEEEEEEEEvNT_6ParamsE,"",@"SHT_CUDA_INFO"
	.sectionflags	@""
	.align	4


	//----- nvinfo : EIATTR_CUDA_API_VERSION
	.align		4
        /*0000*/ 	.byte	0x04, 0x37
        /*0002*/ 	.short	(.L_786 - .L_785)
.L_785:
        /*0004*/ 	.word	0x00000082


	//----- nvinfo : EIATTR_KPARAM_INFO
	.align		4
.L_786:
        /*0008*/ 	.byte	0x04, 0x17
        /*000a*/ 	.short	(.L_788 - .L_787)
.L_787:
        /*000c*/ 	.word	0x00000000
        /*0010*/ 	.short	0x0000
        /*0012*/ 	.short	0x0000
        /*0014*/ 	.byte	0x00, 0xf0, 0x01, 0x2a


	//----- nvinfo : EIATTR_SPARSE_MMA_MASK
	.align		4
.L_788:
        /*0018*/ 	.byte	0x03, 0x50
        /*001a*/ 	.short	0x0000


	//----- nvinfo : EIATTR_MAXREG_COUNT
	.align		4
        /*001c*/ 	.byte	0x03, 0x1b
        /*001e*/ 	.short	0x00a8


	//----- nvinfo : EIATTR_MERCURY_ISA_VERSION
	.align		4
        /*0020*/ 	.byte	0x03, 0x5f
        /*0022*/ 	.short	0x0101


	//----- nvinfo : EIATTR_VRC_CTA_INIT_COUNT
	.align		4
        /*0024*/ 	.byte	0x02, 0x4a
	.zero		1
	.zero		1


	//----- nvinfo : EIATTR_EXIT_INSTR_OFFSETS
	.align		4
        /*0028*/ 	.byte	0x04, 0x1c
        /*002a*/ 	.short	(.L_790 - .L_789)


	//   ....[0]....
.L_789:
        /*002c*/ 	.word	0x00000010


	//----- nvinfo : EIATTR_MAX_THREADS
	.align		4
.L_790:
        /*0030*/ 	.byte	0x04, 0x05
        /*0032*/ 	.short	(.L_792 - .L_791)
.L_791:
        /*0034*/ 	.word	0x00000180
        /*0038*/ 	.word	0x00000001
        /*003c*/ 	.word	0x00000001


	//----- nvinfo : EIATTR_CBANK_PARAM_SIZE
	.align		4
.L_792:
        /*0040*/ 	.byte	0x03, 0x19
        /*0042*/ 	.short	0x0a80


	//----- nvinfo : EIATTR_PARAM_CBANK
	.align		4
        /*0044*/ 	.byte	0x04, 0x0a
        /*0046*/ 	.short	(.L_794 - .L_793)
	.align		4
.L_793:
        /*0048*/ 	.word	index@(.nv.constant0._ZN7cutlass13device_kernelIN5flash11enable_sm90INS1_16FlashAttnFwdSm90INS1_25CollectiveMainloopFwdSm90ILi2EN4cute5tupleIJNS5_1CILi1EEES8_S8_EEENS6_IJNS7_ILi128EEENS7_ILi96EEENS7_ILi64EEEEEELi256ENS_10bfloat16_tEfNS_4arch4Sm90ELb1ELb0ELb0ELb1ELb1ELb1ELb0ELb1ELb0ELb1ELb0ELb0EEENS1_21CollectiveEpilogueFwdINS6_IJSA_NS7_ILi256EEESB_EEES9_SE_SG_Li256ELb1ELb1ELb0ELb0EEENS1_36VarlenDynamicPersistentTileSchedulerILi128ELi96ELi256ELi128ELb0ELb1ELb1ELb1ELb1ELb1EEEEEEEEEvNT_6ParamsE)
        /*004c*/ 	.short	0x0380
        /*004e*/ 	.short	0x0a80


	//----- nvinfo : EIATTR_SW_WAR
	.align		4
.L_794:
        /*0050*/ 	.byte	0x04, 0x36
        /*0052*/ 	.short	(.L_796 - .L_795)
.L_795:
        /*0054*/ 	.word	0x00000008
.L_796:


//--------------------- .nv.info._ZN7cutlass13device_kernelIN5flash11enable_sm90INS1_16FlashAttnFwdSm90INS1_25CollectiveMainloopFwdSm90ILi2EN4cute5tupleIJNS5_1CILi1EEES8_S8_EEENS6_IJNS7_ILi128EEENS7_ILi96EEENS7_ILi64EEEEEELi256ENS_10bfloat16_tEfNS_4arch4Sm90ELb1ELb0ELb0ELb1ELb1ELb0ELb1ELb1ELb0ELb1ELb0ELb0EEENS1_21CollectiveEpilogueFwdINS6_IJSA_NS7_ILi256EEESB_EEES9_SE_SG_Li256ELb1ELb1ELb0ELb0EEENS1_36VarlenDynamicPersistentTileSchedulerILi128ELi96ELi256ELi128ELb0ELb1ELb1ELb1ELb1ELb1EEEEEEEEEvNT_6ParamsE --------------------------
	.section	.nv.info._ZN7cutlass13device_kernelIN5flash11enable_sm90INS1_16FlashAttnFwdSm90INS1_25CollectiveMainloopFwdSm90ILi2EN4cute5tupleIJNS5_1CILi1EEES8_S8_EEENS6_IJNS7_ILi128EEENS7_ILi96EEENS7_ILi64EEEEEELi256ENS_10bfloat16_tEfNS_4arch4Sm90ELb1ELb0ELb0ELb1ELb1ELb0ELb1ELb1ELb0ELb1ELb0ELb0EEENS1_21CollectiveEpilogueFwdINS6_IJSA_NS7_ILi256EEESB_EEES9_SE_SG_Li256ELb1ELb1ELb0ELb0EEENS1_36VarlenDynamicPersistentTileSchedulerILi128ELi96ELi256ELi128ELb0ELb1ELb1ELb1ELb1ELb1EEEEEEEEEvNT_6ParamsE,"",@"SHT_CUDA_INFO"
	.sectionflags	@""
	.align	4


	//----- nvinfo : EIATTR_CUDA_API_VERSION
	.align		4
        /*0000*/ 	.byte	0x04, 0x37
        /*0002*/ 	.short	(.L_798 - .L_797)
.L_797:
        /*0004*/ 	.word	0x00000082


	//----- nvinfo : EIATTR_KPARAM_INFO
	.align		4
.L_798:
        /*0008*/ 	.byte	0x04, 0x17
        /*000a*/ 	.short	(.L_800 - .L_799)
.L_799:
        /*000c*/ 	.word	0x00000000
        /*0010*/ 	.short	0x0000
        /*0012*/ 	.short	0x0000
        /*0014*/ 	.byte	0x00, 0xf0, 0x01, 0x2e


	//----- nvinfo : EIATTR_SPARSE_MMA_MASK
	.align		4
.L_800:
        /*0018*/ 	.byte	0x03, 0x50
        /*001a*/ 	.short	0x0000


	//----- nvinfo : EIATTR_MAXREG_COUNT
	.align		4
        /*001c*/ 	.byte	0x03, 0x1b
        /*001e*/ 	.short	0x00a8


	//----- nvinfo : EIATTR_MERCURY_ISA_VERSION
	.align		4
        /*0020*/ 	.byte	0x03, 0x5f
        /*0022*/ 	.short	0x0101


	//----- nvinfo : EIATTR_VRC_CTA_INIT_COUNT
	.align		4
        /*0024*/ 	.byte	0x02, 0x4a
	.zero		1
	.zero		1


	//----- nvinfo : EIATTR_EXIT_INSTR_OFFSETS
	.align		4
        /*0028*/ 	.byte	0x04, 0x1c
        /*002a*/ 	.short	(.L_802 - .L_801)


	//   ....[0]....
.L_801:
        /*002c*/ 	.word	0x00000010


	//----- nvinfo : EIATTR_MAX_THREADS
	.align		4
.L_802:
        /*0030*/ 	.byte	0x04, 0x05
        /*0032*/ 	.short	(.L_804 - .L_803)
.L_803:
        /*0034*/ 	.word	0x00000180
        /*0038*/ 	.word	0x00000001
        /*003c*/ 	.word	0x00000001


	//----- nvinfo : EIATTR_CBANK_PARAM_SIZE
	.align		4
.L_804:
        /*0040*/ 	.byte	0x03, 0x19
        /*0042*/ 	.short	0x0b80


	//----- nvinfo : EIATTR_PARAM_CBANK
	.align		4
        /*0044*/ 	.byte	0x04, 0x0a
        /*0046*/ 	.short	(.L_806 - .L_805)
	.align		4
.L_805:
        /*0048*/ 	.word	index@(.nv.constant0._ZN7cutlass13device_kernelIN5flash11enable_sm90INS1_16FlashAttnFwdSm90INS1_25CollectiveMainloopFwdSm90ILi2EN4cute5tupleIJNS5_1CILi1EEES8_S8_EEENS6_IJNS7_ILi128EEENS7_ILi96EEENS7_ILi64EEEEEELi256ENS_10bfloat16_tEfNS_4arch4Sm90ELb1ELb0ELb0ELb1ELb1ELb0ELb1ELb1ELb0ELb1ELb0ELb0EEENS1_21CollectiveEpilogueFwdINS6_IJSA_NS7_ILi256EEESB_EEES9_SE_SG_Li256ELb1ELb1ELb0ELb0EEENS1_36VarlenDynamicPersistentTileSchedulerILi128ELi96ELi256ELi128ELb0ELb1ELb1ELb1ELb1ELb1EEEEEEEEEvNT_6ParamsE)
        /*004c*/ 	.short	0x0380
        /*004e*/ 	.short	0x0b80


	//----- nvinfo : EIATTR_SW_WAR
	.align		4
.L_806:
        /*0050*/ 	.byte	0x04, 0x36
        /*0052*/ 	.short	(.L_808 - .L_807)
.L_807:
        /*0054*/ 	.word	0x00000008
.L_808:


//--------------------- .nv.info._ZN7cutlass13device_kernelIN5flash11enable_sm90INS1_16FlashAttnFwdSm90INS1_25CollectiveMainloopFwdSm90ILi2EN4cute5tupleIJNS5_1CILi1EEES8_S8_EEENS6_IJNS7_ILi128EEENS7_ILi96EEENS7_ILi64EEEEEELi256ENS_10bfloat16_tEfNS_4arch4Sm90ELb1ELb0ELb0ELb1ELb1ELb1ELb1ELb1ELb0ELb1ELb0ELb0EEENS1_21CollectiveEpilogueFwdINS6_IJSA_NS7_ILi256EEESB_EEES9_SE_SG_Li256ELb1ELb1ELb0ELb0EEENS1_36VarlenDynamicPersistentTileSchedulerILi128ELi96ELi256ELi128ELb0ELb1ELb1ELb1ELb1ELb1EEEEEEEEEvNT_6ParamsE --------------------------
	.section	.nv.info._ZN7cutlass13device_kernelIN5flash11enable_sm90INS1_16FlashAttnFwdSm90INS1_25CollectiveMainloopFwdSm90ILi2EN4cute5tupleIJNS5_1CILi1EEES8_S8_EEENS6_IJNS7_ILi128EEENS7_ILi96EEENS7_ILi64EEEEEELi256ENS_10bfloat16_tEfNS_4arch4Sm90ELb1ELb0ELb0ELb1ELb1ELb1ELb1ELb1ELb0ELb1ELb0ELb0EEENS1_21CollectiveEpilogueFwdINS6_IJSA_NS7_ILi256EEESB_EEES9_SE_SG_Li256ELb1ELb1ELb0ELb0EEENS1_36VarlenDynamicPersistentTileSchedulerILi128ELi96ELi256ELi128ELb0ELb1ELb1ELb1ELb1ELb1EEEEEEEEEvNT_6ParamsE,"",@"SHT_CUDA_INFO"
	.sectionflags	@""
	.align	4


	//----- nvinfo : EIATTR_CUDA_API_VERSION
	.align		4
        /*0000*/ 	.byte	0x04, 0x37
        /*0002*/ 	.short	(.L_810 - .L_809)
.L_809:
        /*0004*/ 	.word	0x00000082


	//----- nvinfo : EIATTR_KPARAM_INFO
	.align		4
.L_810:
        /*0008*/ 	.byte	0x04, 0x17
        /*000a*/ 	.short	(.L_812 - .L_811)
.L_811:
        /*000c*/ 	.word	0x00000000
        /*0010*/ 	.short	0x0000
        /*0012*/ 	.short	0x0000
        /*0014*/ 	.byte	0x00, 0xf0, 0x01, 0x2e


	//----- nvinfo : EIATTR_SPARSE_MMA_MASK
	.align		4
.L_812:
        /*0018*/ 	.byte	0x03, 0x50
        /*001a*/ 	.short	0x0000


	//----- nvinfo : EIATTR_MAXREG_COUNT
	.align		4
        /*001c*/ 	.byte	0x03, 0x1b
        /*001e*/ 	.short	0x00a8


	//----- nvinfo : EIATTR_MERCURY_ISA_VERSION
	.align		4
        /*0020*/ 	.byte	0x03, 0x5f
        /*0022*/ 	.short	0x0101


	//----- nvinfo : EIATTR_VRC_CTA_INIT_COUNT
	.align		4
        /*0024*/ 	.byte	0x02, 0x4a
	.zero		1
	.zero		1


	//----- nvinfo : EIATTR_EXIT_INSTR_OFFSETS
	.align		4
        /*0028*/ 	.byte	0x04, 0x1c
        /*002a*/ 	.short	(.L_814 - .L_813)


	//   ....[0]....
.L_813:
        /*002c*/ 	.word	0x00000010


	//----- nvinfo : EIATTR_MAX_THREADS
	.align		4
.L_814:
        /*0030*/ 	.byte	0x04, 0x05
        /*0032*/ 	.short	(.L_816 - .L_815)
.L_815:
        /*0034*/ 	.word	0x00000180
        /*0038*/ 	.word	0x00000001
        /*003c*/ 	.word	0x00000001


	//----- nvinfo : EIATTR_CBANK_PARAM_SIZE
	.align		4
.L_816:
        /*0040*/ 	.byte	0x03, 0x19
        /*0042*/ 	.short	0x0b80


	//----- nvinfo : EIATTR_PARAM_CBANK
	.align		4
        /*0044*/ 	.byte	0x04, 0x0a
        /*0046*/ 	.short	(.L_818 - .L_817)
	.align		4
.L_817:
        /*0048*/ 	.word	index@(.nv.constant0._ZN7cutlass13device_kernelIN5flash11enable_sm90INS1_16FlashAttnFwdSm90INS1_25CollectiveMainloopFwdSm90ILi2EN4cute5tupleIJNS5_1CILi1EEES8_S8_EEENS6_IJNS7_ILi128EEENS7_ILi96EEENS7_ILi64EEEEEELi256ENS_10bfloat16_tEfNS_4arch4Sm90ELb1ELb0ELb0ELb1ELb1ELb1ELb1ELb1ELb0ELb1ELb0ELb0EEENS1_21CollectiveEpilogueFwdINS6_IJSA_NS7_ILi256EEESB_EEES9_SE_SG_Li256ELb1ELb1ELb0ELb0EEENS1_36VarlenDynamicPersistentTileSchedulerILi128ELi96ELi256ELi128ELb0ELb1ELb1ELb1ELb1ELb1EEEEEEEEEvNT_6ParamsE)
        /*004c*/ 	.short	0x0380
        /*004e*/ 	.short	0x0b80


	//----- nvinfo : EIATTR_SW_WAR
	.align		4
.L_818:
        /*0050*/ 	.byte	0x04, 0x36
        /*0052*/ 	.short	(.L_820 - .L_819)
.L_819:
        /*0054*/ 	.word	0x00000008
.L_820:


//--------------------- .nv.callgraph             --------------------------
	.section	.nv.callgraph,"",@"SHT_CUDA_CALLGRAPH"
	.align	4
	.sectionentsize	8
	.align		4
        /*0000*/ 	.word	0x00000000
	.align		4
        /*0004*/ 	.word	0xffffffff
	.align		4
        /*0008*/ 	.word	0x00000000
	.align		4
        /*000c*/ 	.word	0xfffffffe
	.align		4
        /*0010*/ 	.word	0x00000000
	.align		4
        /*0014*/ 	.word	0xfffffffd
	.align		4
        /*0018*/ 	.word	0x00000000
	.align		4
        /*001c*/ 	.word	0xfffffffc


//--------------------- .nv.constant4             --------------------------
	.section	.nv.constant4,"a",@progbits
	.align	8
	.align		8
.nv.constant4:
        /*0000*/ 	.dword	_ZN73_INTERNAL_2ea2b8f4_37_flash_fwd_hdimdiff_bf16_paged_sm90_cu_21e1f8cb_35904cuda3std3__45__cpo5beginE
	.align		8
        /*0008*/ 	.dword	_ZN73_INTERNAL_2ea2b8f4_37_flash_fwd_hdimdiff_bf16_paged_sm90_cu_21e1f8cb_35904cuda3std3__45__cpo3endE
	.align		8
        /*0010*/ 	.dword	_ZN73_INTERNAL_2ea2b8f4_37_flash_fwd_hdimdiff_bf16_paged_sm90_cu_21e1f8cb_35904cuda3std3__45__cpo6cbeginE
	.align		8
        /*0018*/ 	.dword	_ZN73_INTERNAL_2ea2b8f4_37_flash_fwd_hdimdiff_bf16_paged_sm90_cu_21e1f8cb_35904cuda3std3__45__cpo4cendE
	.align		8
        /*0020*/ 	.dword	_ZN73_INTERNAL_2ea2b8f4_37_flash_fwd_hdimdiff_bf16_paged_sm90_cu_21e1f8cb_35904cuda3std3__475_GLOBAL__N__2ea2b8f4_37_flash_fwd_hdimdiff_bf16_paged_sm90_cu_21e1f8cb_35906ignoreE
	.align		8
        /*0028*/ 	.dword	_ZN73_INTERNAL_2ea2b8f4_37_flash_fwd_hdimdiff_bf16_paged_sm90_cu_21e1f8cb_35904cuda3std3__419piecewise_constructE
	.align		8
        /*0030*/ 	.dword	_ZN73_INTERNAL_2ea2b8f4_37_flash_fwd_hdimdiff_bf16_paged_sm90_cu_21e1f8cb_35904cuda3std3__48in_placeE
	.align		8
        /*0038*/ 	.dword	_ZN73_INTERNAL_2ea2b8f4_37_flash_fwd_hdimdiff_bf16_paged_sm90_cu_21e1f8cb_35904cuda3std6ranges3__45__cpo4swapE
	.align		8
        /*0040*/ 	.dword	_ZN73_INTERNAL_2ea2b8f4_37_flash_fwd_hdimdiff_bf16_paged_sm90_cu_21e1f8cb_35904cuda3std6ranges3__45__cpo9iter_moveE
	.align		8
        /*0048*/ 	.dword	_ZN73_INTERNAL_2ea2b8f4_37_flash_fwd_hdimdiff_bf16_paged_sm90_cu_21e1f8cb_35904cute7productE
	.align		8
        /*0050*/ 	.dword	_ZN73_INTERNAL_2ea2b8f4_37_flash_fwd_hdimdiff_bf16_paged_sm90_cu_21e1f8cb_35904cute1_E


//--------------------- .text._ZN7cutlass13device_kernelIN5flash11enable_sm90INS1_16FlashAttnFwdSm90INS1_25CollectiveMainloopFwdSm90ILi2EN4cute5tupleIJNS5_1CILi1EEES8_S8_EEENS6_IJNS7_ILi128EEENS7_ILi96EEENS7_ILi192EEEEEELi128ENS_10bfloat16_tEfNS_4arch4Sm90ELb0ELb0ELb0ELb0ELb1ELb0ELb0ELb1ELb1ELb1ELb0ELb0EEENS1_21CollectiveEpilogueFwdINS6_IJSA_SA_SB_EEES9_SE_SG_Li256ELb0ELb1ELb0ELb0EEENS1_29StaticPersistentTileSchedulerILb0EEEEEEEEEvNT_6ParamsE --------------------------
	.section	.text._ZN7cutlass13device_kernelIN5flash11enable_sm90INS1_16FlashAttnFwdSm90INS1_25CollectiveMainloopFwdSm90ILi2EN4cute5tupleIJNS5_1CILi1EEES8_S8_EEENS6_IJNS7_ILi128EEENS7_ILi96EEENS7_ILi192EEEEEELi128ENS_10bfloat16_tEfNS_4arch4Sm90ELb0ELb0ELb0ELb0ELb1ELb0ELb0ELb1ELb1ELb1ELb0ELb0EEENS1_21CollectiveEpilogueFwdINS6_IJSA_SA_SB_EEES9_SE_SG_Li256ELb0ELb1ELb0ELb0EEENS1_29StaticPersistentTileSchedulerILb0EEEEEEEEEvNT_6ParamsE,"ax",@progbits
	.align	128
.text._ZN7cutlass13device_kernelIN5flash11enable_sm90INS1_16FlashAttnFwdSm90INS1_25CollectiveMainloopFwdSm90ILi2EN4cute5tupleIJNS5_1CILi1EEES8_S8_EEENS6_IJNS7_ILi128EEENS7_ILi96EEENS7_ILi192EEEEEELi128ENS_10bfloat16_tEfNS_4arch4Sm90ELb0ELb0ELb0ELb0ELb1ELb0ELb0ELb1ELb1ELb1ELb0ELb0EEENS1_21CollectiveEpilogueFwdINS6_IJSA_SA_SB_EEES9_SE_SG_Li256ELb0ELb1ELb0ELb0EEENS1_29StaticPersistentTileSchedulerILb0EEEEEEEEEvNT_6ParamsE:
        .type           _ZN7cutlass13device_kernelIN5flash11enable_sm90INS1_16FlashAttnFwdSm90INS1_25CollectiveMainloopFwdSm90ILi2EN4cute5tupleIJNS5_1CILi1EEES8_S8_EEENS6_IJNS7_ILi128EEENS7_ILi96EEENS7_ILi192EEEEEELi128ENS_10bfloat16_tEfNS_4arch4Sm90ELb0ELb0ELb0ELb0ELb1ELb0ELb0ELb1ELb1ELb1ELb0ELb0EEENS1_21CollectiveEpilogueFwdINS6_IJSA_SA_SB_EEES9_SE_SG_Li256ELb0ELb1ELb0ELb0EEENS1_29StaticPersistentTileSchedulerILb0EEEEEEEEEvNT_6ParamsE,@function
        .size           _ZN7cutlass13device_kernelIN5flash11enable_sm90INS1_16FlashAttnFwdSm90INS1_25CollectiveMainloopFwdSm90ILi2EN4cute5tupleIJNS5_1CILi1EEES8_S8_EEENS6_IJNS7_ILi128EEENS7_ILi96EEENS7_ILi192EEEEEELi128ENS_10bfloat16_tEfNS_4arch4Sm90ELb0ELb0ELb0ELb0ELb1ELb0ELb0ELb1ELb1ELb1ELb0ELb0EEENS1_21CollectiveEpilogueFwdINS6_IJSA_SA_SB_EEES9_SE_SG_Li256ELb0ELb1ELb0ELb0EEENS1_29StaticPersistentTileSchedulerILb0EEEEEEEEEvNT_6ParamsE,(.L_x_45 - _ZN7cutlass13device_kernelIN5flash11enable_sm90INS1_16FlashAttnFwdSm90INS1_25CollectiveMainloopFwdSm90ILi2EN4cute5tupleIJNS5_1CILi1EEES8_S8_EEENS6_IJNS7_ILi128EEENS7_ILi96EEENS7_ILi192EEEEEELi128ENS_10bfloat16_tEfNS_4arch4Sm90ELb0ELb0ELb0ELb0ELb1ELb0ELb0ELb1ELb1ELb1ELb0ELb0EEENS1_21CollectiveEpilogueFwdINS6_IJSA_SA_SB_EEES9_SE_SG_Li256ELb0ELb1ELb0ELb0EEENS1_29StaticPersistentTileSchedulerILb0EEEEEEEEEvNT_6ParamsE)
        .other          _ZN7cutlass13device_kernelIN5flash11enable_sm90INS1_16FlashAttnFwdSm90INS1_25CollectiveMainloopFwdSm90ILi2EN4cute5tupleIJNS5_1CILi1EEES8_S8_EEENS6_IJNS7_ILi128EEENS7_ILi96EEENS7_ILi192EEEEEELi128ENS_10bfloat16_tEfNS_4arch4Sm90ELb0ELb0ELb0ELb0ELb1ELb0ELb0ELb1ELb1ELb1ELb0ELb0EEENS1_21CollectiveEpilogueFwdINS6_IJSA_SA_SB_EEES9_SE_SG_Li256ELb0ELb1ELb0ELb0EEENS1_29StaticPersistentTileSchedulerILb0EEEEEEEEEvNT_6ParamsE,@"STO_CUDA_ENTRY STV_DEFAULT"
_ZN7cutlass13device_kernelIN5flash11enable_sm90INS1_16FlashAttnFwdSm90INS1_25CollectiveMainloopFwdSm90ILi2EN4cute5tupleIJNS5_1CILi1EEES8_S8_EEENS6_IJNS7_ILi128EEENS7_ILi96EEENS7_ILi192EEEEEELi128ENS_10bfloat16_tEfNS_4arch4Sm90ELb0ELb0ELb0ELb0ELb1ELb0ELb0ELb1ELb1ELb1ELb0ELb0EEENS1_21CollectiveEpilogueFwdINS6_IJSA_SA_SB_EEES9_SE_SG_Li256ELb0ELb1ELb0ELb0EEENS1_29StaticPersistentTileSchedulerILb0EEEEEEEEEvNT_6ParamsE:
[----:B------:R-:W-:Y:S01]  /*0000*/  LDC R1, c[0x0][0x37c] ;  /* 0x0000df00ff017b82 */ /* 0x000fe20000000800 */
[----:B------:R-:W-:Y:S05]  /*0010*/  EXIT ;  /* 0x000000000000794d */ /* 0x000fea0003800000 */
.L_x_0:
[----:B------:R-:W-:-:S00]  /*0020*/  BRA `(.L_x_0) ;  /* 0xfffffffc00fc7947 */ /* 0x000fc0000383ffff */
[----:B------:R-:W-:-:S00]  /*0030*/  NOP ;  /* 0x0000000000007918 */ /* 0x000fc00000000000 */
        /* <DEDUP_REMOVED lines=12> */
.L_x_45:


//--------------------- .text._ZN7cutlass13device_kernelIN5flash11enable_sm90INS1_16FlashAttnFwdSm90INS1_25CollectiveMainloopFwdSm90ILi2EN4cute5tupleIJNS5_1CILi1EEES8_S8_EEENS6_IJNS7_ILi128EEENS7_ILi96EEENS7_ILi192EEEEEELi128ENS_10bfloat16_tEfNS_4arch4Sm90ELb0ELb0ELb0ELb1ELb1ELb0ELb0ELb1ELb1ELb1ELb0ELb0EEENS1_21CollectiveEpilogueFwdINS6_IJSA_SA_SB_EEES9_SE_SG_Li256ELb1ELb1ELb0ELb0EEENS1_36VarlenDynamicPersistentTileSchedulerILi128ELi96ELi256ELi128ELb0ELb1ELb1ELb0ELb1ELb1EEEEEEEEEvNT_6ParamsE --------------------------
	.section	.text._ZN7cutlass13device_kernelIN5flash11enable_sm90INS1_16FlashAttnFwdSm90INS1_25CollectiveMainloopFwdSm90ILi2EN4cute5tupleIJNS5_1CILi1EEES8_S8_EEENS6_IJNS7_ILi128EEENS7_ILi96EEENS7_ILi192EEEEEELi128ENS_10bfloat16_tEfNS_4arch4Sm90ELb0ELb0ELb0ELb1ELb1ELb0ELb0ELb1ELb1ELb1ELb0ELb0EEENS1_21CollectiveEpilogueFwdINS6_IJSA_SA_SB_EEES9_SE_SG_Li256ELb1ELb1ELb0ELb0EEENS1_36VarlenDynamicPersistentTileSchedulerILi128ELi96ELi256ELi128ELb0ELb1ELb1ELb0ELb1ELb1EEEEEEEEEvNT_6ParamsE,"ax",@progbits
	.align	128
.text._ZN7cutlass13device_kernelIN5flash11enable_sm90INS1_16FlashAttnFwdSm90INS1_25CollectiveMainloopFwdSm90ILi2EN4cute5tupleIJNS5_1CILi1EEES8_S8_EEENS6_IJNS7_ILi128EEENS7_ILi96EEENS7_ILi192EEEEEELi128ENS_10bfloat16_tEfNS_4arch4Sm90ELb0ELb0ELb0ELb1ELb1ELb0ELb0ELb1ELb1ELb1ELb0ELb0EEENS1_21CollectiveEpilogueFwdINS6_IJSA_SA_SB_EEES9_SE_SG_Li256ELb1ELb1ELb0ELb0EEENS1_36VarlenDynamicPersistentTileSchedulerILi128ELi96ELi256ELi128ELb0ELb1ELb1ELb0ELb1ELb1EEEEEEEEEvNT_6ParamsE:
        .type           _ZN7cutlass13device_kernelIN5flash11enable_sm90INS1_16FlashAttnFwdSm90INS1_25CollectiveMainloopFwdSm90ILi2EN4cute5tupleIJNS5_1CILi1EEES8_S8_EEENS6_IJNS7_ILi128EEENS7_ILi96EEENS7_ILi192EEEEEELi128ENS_10bfloat16_tEfNS_4arch4Sm90ELb0ELb0ELb0ELb1ELb1ELb0ELb0ELb1ELb1ELb1ELb0ELb0EEENS1_21CollectiveEpilogueFwdINS6_IJSA_SA_SB_EEES9_SE_SG_Li256ELb1ELb1ELb0ELb0EEENS1_36VarlenDynamicPersistentTileSchedulerILi128ELi96ELi256ELi128ELb0ELb1ELb1ELb0ELb1ELb1EEEEEEEEEvNT_6ParamsE,@function
        .size           _ZN7cutlass13device_kernelIN5flash11enable_sm90INS1_16FlashAttnFwdSm90INS1_25CollectiveMainloopFwdSm90ILi2EN4cute5tupleIJNS5_1CILi1EEES8_S8_EEENS6_IJNS7_ILi128EEENS7_ILi96EEENS7_ILi192EEEEEELi128ENS_10bfloat16_tEfNS_4arch4Sm90ELb0ELb0ELb0ELb1ELb1ELb0ELb0ELb1ELb1ELb1ELb0ELb0EEENS1_21CollectiveEpilogueFwdINS6_IJSA_SA_SB_EEES9_SE_SG_Li256ELb1ELb1ELb0ELb0EEENS1_36VarlenDynamicPersistentTileSchedulerILi128ELi96ELi256ELi128ELb0ELb1ELb1ELb0ELb1ELb1EEEEEEEEEvNT_6ParamsE,(.L_x_46 - _ZN7cutlass13device_kernelIN5flash11enable_sm90INS1_16FlashAttnFwdSm90INS1_25CollectiveMainloopFwdSm90ILi2EN4cute5tupleIJNS5_1CILi1EEES8_S8_EEENS6_IJNS7_ILi128EEENS7_ILi96EEENS7_ILi192EEEEEELi128ENS_10bfloat16_tEfNS_4arch4Sm90ELb0ELb0ELb0ELb1ELb1ELb0ELb0ELb1ELb1ELb1ELb0ELb0EEENS1_21CollectiveEpilogueFwdINS6_IJSA_SA_SB_EEES9_SE_SG_Li256ELb1ELb1ELb0ELb0EEENS1_36VarlenDynamicPersistentTileSchedulerILi128ELi96ELi256ELi128ELb0ELb1ELb1ELb0ELb1ELb1EEEEEEEEEvNT_6ParamsE)
        .other          _ZN7cutlass13device_kernelIN5flash11enable_sm90INS1_16FlashAttnFwdSm90INS1_25CollectiveMainloopFwdSm90ILi2EN4cute5tupleIJNS5_1CILi1EEES8_S8_EEENS6_IJNS7_ILi128EEENS7_ILi96EEENS7_ILi192EEEEEELi128ENS_10bfloat16_tEfNS_4arch4Sm90ELb0ELb0ELb0ELb1ELb1ELb0ELb0ELb1ELb1ELb1ELb0ELb0EEENS1_21CollectiveEpilogueFwdINS6_IJSA_SA_SB_EEES9_SE_SG_Li256ELb1ELb1ELb0ELb0EEENS1_36VarlenDynamicPersistentTileSchedulerILi128ELi96ELi256ELi128ELb0ELb1ELb1ELb0ELb1ELb1EEEEEEEEEvNT_6ParamsE,@"STO_CUDA_ENTRY STV_DEFAULT"
_ZN7cutlass13device_kernelIN5flash11enable_sm90INS1_16FlashAttnFwdSm90INS1_25CollectiveMainloopFwdSm90ILi2EN4cute5tupleIJNS5_1CILi1EEES8_S8_EEENS6_IJNS7_ILi128EEENS7_ILi96EEENS7_ILi192EEEEEELi128ENS_10bfloat16_tEfNS_4arch4Sm90ELb0ELb0ELb0ELb1ELb1ELb0ELb0ELb1ELb1ELb1ELb0ELb0EEENS1_21CollectiveEpilogueFwdINS6_IJSA_SA_SB_EEES9_SE_SG_Li256ELb1ELb1ELb0ELb0EEENS1_36VarlenDynamicPersistentTileSchedulerILi128ELi96ELi256ELi128ELb0ELb1ELb1ELb0ELb1ELb1EEEEEEEEEvNT_6ParamsE:
[----:B------:R-:W-:Y:S01]  /*0000*/  LDC R1, c[0x0][0x37c] ;  /* 0x0000df00ff017b82 */ /* 0x000fe20000000800 */
[----:B------:R-:W-:Y:S05]  /*0010*/  EXIT ;  /* 0x000000000000794d */ /* 0x000fea0003800000 */
.L_x_1:
        /* <DEDUP_REMOVED lines=14> */
.L_x_46:


//--------------------- .text._ZN7cutlass13device_kernelIN5flash11enable_sm90INS1_16FlashAttnFwdSm90INS1_25CollectiveMainloopFwdSm90ILi2EN4cute5tupleIJNS5_1CILi1EEES8_S8_EEENS6_IJNS7_ILi128EEENS7_ILi96EEENS7_ILi192EEEEEELi128ENS_10bfloat16_tEfNS_4arch4Sm90ELb0ELb0ELb0ELb1ELb1ELb1ELb0ELb1ELb1ELb1ELb0ELb0EEENS1_21CollectiveEpilogueFwdINS6_IJSA_SA_SB_EEES9_SE_SG_Li256ELb1ELb1ELb0ELb0EEENS1_36VarlenDynamicPersistentTileSchedulerILi128ELi96ELi256ELi128ELb0ELb1ELb1ELb0ELb1ELb1EEEEEEEEEvNT_6ParamsE --------------------------
	.section	.text._ZN7cutlass13device_kernelIN5flash11enable_sm90INS1_16FlashAttnFwdSm90INS1_25CollectiveMainloopFwdSm90ILi2EN4cute5tupleIJNS5_1CILi1EEES8_S8_EEENS6_IJNS7_ILi128EEENS7_ILi96EEENS7_ILi192EEEEEELi128ENS_10bfloat16_tEfNS_4arch4Sm90ELb0ELb0ELb0ELb1ELb1ELb1ELb0ELb1ELb1ELb1ELb0ELb0EEENS1_21CollectiveEpilogueFwdINS6_IJSA_SA_SB_EEES9_SE_SG_Li256ELb1ELb1ELb0ELb0EEENS1_36VarlenDynamicPersistentTileSchedulerILi128ELi96ELi256ELi128ELb0ELb1ELb1ELb0ELb1ELb1EEEEEEEEEvNT_6ParamsE,"ax",@progbits
	.align	128
.text._ZN7cutlass13device_kernelIN5flash11enable_sm90INS1_16FlashAttnFwdSm90INS1_25CollectiveMainloopFwdSm90ILi2EN4cute5tupleIJNS5_1CILi1EEES8_S8_EEENS6_IJNS7_ILi128EEENS7_ILi96EEENS7_ILi192EEEEEELi128ENS_10bfloat16_tEfNS_4arch4Sm90ELb0ELb0ELb0ELb1ELb1ELb1ELb0ELb1ELb1ELb1ELb0ELb0EEENS1_21CollectiveEpilogueFwdINS6_IJSA_SA_SB_EEES9_SE_SG_Li256ELb1ELb1ELb0ELb0EEENS1_36VarlenDynamicPersistentTileSchedulerILi128ELi96ELi256ELi128ELb0ELb1ELb1ELb0ELb1ELb1EEEEEEEEEvNT_6ParamsE:
        .type           _ZN7cutlass13device_kernelIN5flash11enable_sm90INS1_16FlashAttnFwdSm90INS1_25CollectiveMainloopFwdSm90ILi2EN4cute5tupleIJNS5_1CILi1EEES8_S8_EEENS6_IJNS7_ILi128EEENS7_ILi96EEENS7_ILi192EEEEEELi128ENS_10bfloat16_tEfNS_4arch4Sm90ELb0ELb0ELb0ELb1ELb1ELb1ELb0ELb1ELb1ELb1ELb0ELb0EEENS1_21CollectiveEpilogueFwdINS6_IJSA_SA_SB_EEES9_SE_SG_Li256ELb1ELb1ELb0ELb0EEENS1_36VarlenDynamicPersistentTileSchedulerILi128ELi96ELi256ELi128ELb0ELb1ELb1ELb0ELb1ELb1EEEEEEEEEvNT_6ParamsE,@function
        .size           _ZN7cutlass13device_kernelIN5flash11enable_sm90INS1_16FlashAttnFwdSm90INS1_25CollectiveMainloopFwdSm90ILi2EN4cute5tupleIJNS5_1CILi1EEES8_S8_EEENS6_IJNS7_ILi128EEENS7_ILi96EEENS7_ILi192EEEEEELi128ENS_10bfloat16_tEfNS_4arch4Sm90ELb0ELb0ELb0ELb1ELb1ELb1ELb0ELb1ELb1ELb1ELb0ELb0EEENS1_21CollectiveEpilogueFwdINS6_IJSA_SA_SB_EEES9_SE_SG_Li256ELb1ELb1ELb0ELb0EEENS1_36VarlenDynamicPersistentTileSchedulerILi128ELi96ELi256ELi128ELb0ELb1ELb1ELb0ELb1ELb1EEEEEEEEEvNT_6ParamsE,(.L_x_47 - _ZN7cutlass13device_kernelIN5flash11enable_sm90INS1_16FlashAttnFwdSm90INS1_25CollectiveMainloopFwdSm90ILi2EN4cute5tupleIJNS5_1CILi1EEES8_S8_EEENS6_IJNS7_ILi128EEENS7_ILi96EEENS7_ILi192EEEEEELi128ENS_10bfloat16_tEfNS_4arch4Sm90ELb0ELb0ELb0ELb1ELb1ELb1ELb0ELb1ELb1ELb1ELb0ELb0EEENS1_21CollectiveEpilogueFwdINS6_IJSA_SA_SB_EEES9_SE_SG_Li256ELb1ELb1ELb0ELb0EEENS1_36VarlenDynamicPersistentTileSchedulerILi128ELi96ELi256ELi128ELb0ELb1ELb1ELb0ELb1ELb1EEEEEEEEEvNT_6ParamsE)
        .other          _ZN7cutlass13device_kernelIN5flash11enable_sm90INS1_16FlashAttnFwdSm90INS1_25CollectiveMainloopFwdSm90ILi2EN4cute5tupleIJNS5_1CILi1EEES8_S8_EEENS6_IJNS7_ILi128EEENS7_ILi96EEENS7_ILi192EEEEEELi128ENS_10bfloat16_tEfNS_4arch4Sm90ELb0ELb0ELb0ELb1ELb1ELb1ELb0ELb1ELb1ELb1ELb0ELb0EEENS1_21CollectiveEpilogueFwdINS6_IJSA_SA_SB_EEES9_SE_SG_Li256ELb1ELb1ELb0ELb0EEENS1_36VarlenDynamicPersistentTileSchedulerILi128ELi96ELi256ELi128ELb0ELb1ELb1ELb0ELb1ELb1EEEEEEEEEvNT_6ParamsE,@"STO_CUDA_ENTRY STV_DEFAULT"
_ZN7cutlass13device_kernelIN5flash11enable_sm90INS1_16FlashAttnFwdSm90INS1_25CollectiveMainloopFwdSm90ILi2EN4cute5tupleIJNS5_1CILi1EEES8_S8_EEENS6_IJNS7_ILi128EEENS7_ILi96EEENS7_ILi192EEEEEELi128ENS_10bfloat16_tEfNS_4arch4Sm90ELb0ELb0ELb0ELb1ELb1ELb1ELb0ELb1ELb1ELb1ELb0ELb0EEENS1_21CollectiveEpilogueFwdINS6_IJSA_SA_SB_EEES9_SE_SG_Li256ELb1ELb1ELb0ELb0EEENS1_36VarlenDynamicPersistentTileSchedulerILi128ELi96ELi256ELi128ELb0ELb1ELb1ELb0ELb1ELb1EEEEEEEEEvNT_6ParamsE:
[----:B------:R-:W-:Y:S01]  /*0000*/  LDC R1, c[0x0][0x37c] ;  /* 0x0000df00ff017b82 */ /* 0x000fe20000000800 */
[----:B------:R-:W-:Y:S05]  /*0010*/  EXIT ;  /* 0x000000000000794d */ /* 0x000fea0003800000 */
.L_x_2:
        /* <DEDUP_REMOVED lines=14> */
.L_x_47:


//--------------------- .text._ZN7cutlass13device_kernelIN5flash11enable_sm90INS1_16FlashAttnFwdSm90INS1_25CollectiveMainloopFwdSm90ILi2EN4cute5tupleIJNS5_1CILi1EEES8_S8_EEENS6_IJNS7_ILi128EEENS7_ILi96EEENS7_ILi192EEEEEELi128ENS_10bfloat16_tEfNS_4arch4Sm90ELb0ELb1ELb0ELb0ELb1ELb0ELb0ELb1ELb1ELb1ELb0ELb0EEENS1_21CollectiveEpilogueFwdINS6_IJSA_SA_SB_EEES9_SE_SG_Li256ELb0ELb1ELb0ELb0EEENS1_30DynamicPersistentTileSchedulerILi256ELi128ELb0ELb1ELb1EEEEEEEEEvNT_6ParamsE --------------------------
	.section	.text._ZN7cutlass13device_kernelIN5flash11enable_sm90INS1_16FlashAttnFwdSm90INS1_25CollectiveMainloopFwdSm90ILi2EN4cute5tupleIJNS5_1CILi1EEES8_S8_EEENS6_IJNS7_ILi128EEENS7_ILi96EEENS7_ILi192EEEEEELi128ENS_10bfloat16_tEfNS_4arch4Sm90ELb0ELb1ELb0ELb0ELb1ELb0ELb0ELb1ELb1ELb1ELb0ELb0EEENS1_21CollectiveEpilogueFwdINS6_IJSA_SA_SB_EEES9_SE_SG_Li256ELb0ELb1ELb0ELb0EEENS1_30DynamicPersistentTileSchedulerILi256ELi128ELb0ELb1ELb1EEEEEEEEEvNT_6ParamsE,"ax",@progbits
	.align	128
.text._ZN7cutlass13device_kernelIN5flash11enable_sm90INS1_16FlashAttnFwdSm90INS1_25CollectiveMainloopFwdSm90ILi2EN4cute5tupleIJNS5_1CILi1EEES8_S8_EEENS6_IJNS7_ILi128EEENS7_ILi96EEENS7_ILi192EEEEEELi128ENS_10bfloat16_tEfNS_4arch4Sm90ELb0ELb1ELb0ELb0ELb1ELb0ELb0ELb1ELb1ELb1ELb0ELb0EEENS1_21CollectiveEpilogueFwdINS6_IJSA_SA_SB_EEES9_SE_SG_Li256ELb0ELb1ELb0ELb0EEENS1_30DynamicPersistentTileSchedulerILi256ELi128ELb0ELb1ELb1EEEEEEEEEvNT_6ParamsE:
        .type           _ZN7cutlass13device_kernelIN5flash11enable_sm90INS1_16FlashAttnFwdSm90INS1_25CollectiveMainloopFwdSm90ILi2EN4cute5tupleIJNS5_1CILi1EEES8_S8_EEENS6_IJNS7_ILi128EEENS7_ILi96EEENS7_ILi192EEEEEELi128ENS_10bfloat16_tEfNS_4arch4Sm90ELb0ELb1ELb0ELb0ELb1ELb0ELb0ELb1ELb1ELb1ELb0ELb0EEENS1_21CollectiveEpilogueFwdINS6_IJSA_SA_SB_EEES9_SE_SG_Li256ELb0ELb1ELb0ELb0EEENS1_30DynamicPersistentTileSchedulerILi256ELi128ELb0ELb1ELb1EEEEEEEEEvNT_6ParamsE,@function
        .size           _ZN7cutlass13device_kernelIN5flash11enable_sm90INS1_16FlashAttnFwdSm90INS1_25CollectiveMainloopFwdSm90ILi2EN4cute5tupleIJNS5_1CILi1EEES8_S8_EEENS6_IJNS7_ILi128EEENS7_ILi96EEENS7_ILi192EEEEEELi128ENS_10bfloat16_tEfNS_4arch4Sm90ELb0ELb1ELb0ELb0ELb1ELb0ELb0ELb1ELb1ELb1ELb0ELb0EEENS1_21CollectiveEpilogueFwdINS6_IJSA_SA_SB_EEES9_SE_SG_Li256ELb0ELb1ELb0ELb0EEENS1_30DynamicPersistentTileSchedulerILi256ELi128ELb0ELb1ELb1EEEEEEEEEvNT_6ParamsE,(.L_x_48 - _ZN7cutlass13device_kernelIN5flash11enable_sm90INS1_16FlashAttnFwdSm90INS1_25CollectiveMainloopFwdSm90ILi2EN4cute5tupleIJNS5_1CILi1EEES8_S8_EEENS6_IJNS7_ILi128EEENS7_ILi96EEENS7_ILi192EEEEEELi128ENS_10bfloat16_tEfNS_4arch4Sm90ELb0ELb1ELb0ELb0ELb1ELb0ELb0ELb1ELb1ELb1ELb0ELb0EEENS1_21CollectiveEpilogueFwdINS6_IJSA_SA_SB_EEES9_SE_SG_Li256ELb0ELb1ELb0ELb0EEENS1_30DynamicPersistentTileSchedulerILi256ELi128ELb0ELb1ELb1EEEEEEEEEvNT_6ParamsE)
        .other          _ZN7cutlass13device_kernelIN5flash11enable_sm90INS1_16FlashAttnFwdSm90INS1_25CollectiveMainloopFwdSm90ILi2EN4cute5tupleIJNS5_1CILi1EEES8_S8_EEENS6_IJNS7_ILi128EEENS7_ILi96EEENS7_ILi192EEEEEELi128ENS_10bfloat16_tEfNS_4arch4Sm90ELb0ELb1ELb0ELb0ELb1ELb0ELb0ELb1ELb1ELb1ELb0ELb0EEENS1_21CollectiveEpilogueFwdINS6_IJSA_SA_SB_EEES9_SE_SG_Li256ELb0ELb1ELb0ELb0EEENS1_30DynamicPersistentTileSchedulerILi256ELi128ELb0ELb1ELb1EEEEEEEEEvNT_6ParamsE,@"STO_CUDA_ENTRY STV_DEFAULT"
_ZN7cutlass13device_kernelIN5flash11enable_sm90INS1_16FlashAttnFwdSm90INS1_25CollectiveMainloopFwdSm90ILi2EN4cute5tupleIJNS5_1CILi1EEES8_S8_EEENS6_IJNS7_ILi128EEENS7_ILi96EEENS7_ILi192EEEEEELi128ENS_10bfloat16_tEfNS_4arch4Sm90ELb0ELb1ELb0ELb0ELb1ELb0ELb0ELb1ELb1ELb1ELb0ELb0EEENS1_21CollectiveEpilogueFwdINS6_IJSA_SA_SB_EEES9_SE_SG_Li256ELb0ELb1ELb0ELb0EEENS1_30DynamicPersistentTileSchedulerILi256ELi128ELb0ELb1ELb1EEEEEEEEEvNT_6ParamsE:
[----:B------:R-:W-:Y:S01]  /*0000*/  LDC R1, c[0x0][0x37c] ;  /* 0x0000df00ff017b82 */ /* 0x000fe20000000800 */
[----:B------:R-:W-:Y:S05]  /*0010*/  EXIT ;  /* 0x000000000000794d */ /* 0x000fea0003800000 */
.L_x_3:
        /* <DEDUP_REMOVED lines=14> */
.L_x_48:


//--------------------- .text._ZN7cutlass13device_kernelIN5flash11enable_sm90INS1_16FlashAttnFwdSm90INS1_25CollectiveMainloopFwdSm90ILi2EN4cute5tupleIJNS5_1CILi1EEES8_S8_EEENS6_IJNS7_ILi128EEENS7_ILi96EEENS7_ILi192EEEEEELi128ENS_10bfloat16_tEfNS_4arch4Sm90ELb0ELb1ELb0ELb1ELb1ELb0ELb0ELb1ELb1ELb1ELb0ELb0EEENS1_21CollectiveEpilogueFwdINS6_IJSA_SA_SB_EEES9_SE_SG_Li256ELb1ELb1ELb0ELb0EEENS1_36VarlenDynamicPersistentTileSchedulerILi128ELi96ELi256ELi128ELb0ELb1ELb1ELb1ELb0ELb1EEEEEEEEEvNT_6ParamsE --------------------------
	.section	.text._ZN7cutlass13device_kernelIN5flash11enable_sm90INS1_16FlashAttnFwdSm90INS1_25CollectiveMainloopFwdSm90ILi2EN4cute5tupleIJNS5_1CILi1EEES8_S8_EEENS6_IJNS7_ILi128EEENS7_ILi96EEENS7_ILi192EEEEEELi128ENS_10bfloat16_tEfNS_4arch4Sm90ELb0ELb1ELb0ELb1ELb1ELb0ELb0ELb1ELb1ELb1ELb0ELb0EEENS1_21CollectiveEpilogueFwdINS6_IJSA_SA_SB_EEES9_SE_SG_Li256ELb1ELb1ELb0ELb0EEENS1_36VarlenDynamicPersistentTileSchedulerILi128ELi96ELi256ELi128ELb0ELb1ELb1ELb1ELb0ELb1EEEEEEEEEvNT_6ParamsE,"ax",@progbits
	.align	128
.text._ZN7cutlass13device_kernelIN5flash11enable_sm90INS1_16FlashAttnFwdSm90INS1_25CollectiveMainloopFwdSm90ILi2EN4cute5tupleIJNS5_1CILi1EEES8_S8_EEENS6_IJNS7_ILi128EEENS7_ILi96EEENS7_ILi192EEEEEELi128ENS_10bfloat16_tEfNS_4arch4Sm90ELb0ELb1ELb0ELb1ELb1ELb0ELb0ELb1ELb1ELb1ELb0ELb0EEENS1_21CollectiveEpilogueFwdINS6_IJSA_SA_SB_EEES9_SE_SG_Li256ELb1ELb1ELb0ELb0EEENS1_36VarlenDynamicPersistentTileSchedulerILi128ELi96ELi256ELi128ELb0ELb1ELb1ELb1ELb0ELb1EEEEEEEEEvNT_6ParamsE:
        .type           _ZN7cutlass13device_kernelIN5flash11enable_sm90INS1_16FlashAttnFwdSm90INS1_25CollectiveMainloopFwdSm90ILi2EN4cute5tupleIJNS5_1CILi1EEES8_S8_EEENS6_IJNS7_ILi128EEENS7_ILi96EEENS7_ILi192EEEEEELi128ENS_10bfloat16_tEfNS_4arch4Sm90ELb0ELb1ELb0ELb1ELb1ELb0ELb0ELb1ELb1ELb1ELb0ELb0EEENS1_21CollectiveEpilogueFwdINS6_IJSA_SA_SB_EEES9_SE_SG_Li256ELb1ELb1ELb0ELb0EEENS1_36VarlenDynamicPersistentTileSchedulerILi128ELi96ELi256ELi128ELb0ELb1ELb1ELb1ELb0ELb1EEEEEEEEEvNT_6ParamsE,@function
        .size           _ZN7cutlass13device_kernelIN5flash11enable_sm90INS1_16FlashAttnFwdSm90INS1_25CollectiveMainloopFwdSm90ILi2EN4cute5tupleIJNS5_1CILi1EEES8_S8_EEENS6_IJNS7_ILi128EEENS7_ILi96EEENS7_ILi192EEEEEELi128ENS_10bfloat16_tEfNS_4arch4Sm90ELb0ELb1ELb0ELb1ELb1ELb0ELb0ELb1ELb1ELb1ELb0ELb0EEENS1_21CollectiveEpilogueFwdINS6_IJSA_SA_SB_EEES9_SE_SG_Li256ELb1ELb1ELb0ELb0EEENS1_36VarlenDynamicPersistentTileSchedulerILi128ELi96ELi256ELi128ELb0ELb1ELb1ELb1ELb0ELb1EEEEEEEEEvNT_6ParamsE,(.L_x_49 - _ZN7cutlass13device_kernelIN5flash11enable_sm90INS1_16FlashAttnFwdSm90INS1_25CollectiveMainloopFwdSm90ILi2EN4cute5tupleIJNS5_1CILi1EEES8_S8_EEENS6_IJNS7_ILi128EEENS7_ILi96EEENS7_ILi192EEEEEELi128ENS_10bfloat16_tEfNS_4arch4Sm90ELb0ELb1ELb0ELb1ELb1ELb0ELb0ELb1ELb1ELb1ELb0ELb0EEENS1_21CollectiveEpilogueFwdINS6_IJSA_SA_SB_EEES9_SE_SG_Li256ELb1ELb1ELb0ELb0EEENS1_36VarlenDynamicPersistentTileSchedulerILi128ELi96ELi256ELi128ELb0ELb1ELb1ELb1ELb0ELb1EEEEEEEEEvNT_6ParamsE)
        .other          _ZN7cutlass13device_kernelIN5flash11enable_sm90INS1_16FlashAttnFwdSm90INS1_25CollectiveMainloopFwdSm90ILi2EN4cute5tupleIJNS5_1CILi1EEES8_S8_EEENS6_IJNS7_ILi128EEENS7_ILi96EEENS7_ILi192EEEEEELi128ENS_10bfloat16_tEfNS_4arch4Sm90ELb0ELb1ELb0ELb1ELb1ELb0ELb0ELb1ELb1ELb1ELb0ELb0EEENS1_21CollectiveEpilogueFwdINS6_IJSA_SA_SB_EEES9_SE_SG_Li256ELb1ELb1ELb0ELb0EEENS1_36VarlenDynamicPersistentTileSchedulerILi128ELi96ELi256ELi128ELb0ELb1ELb1ELb1ELb0ELb1EEEEEEEEEvNT_6ParamsE,@"STO_CUDA_ENTRY STV_DEFAULT"
_ZN7cutlass13device_kernelIN5flash11enable_sm90INS1_16FlashAttnFwdSm90INS1_25CollectiveMainloopFwdSm90ILi2EN4cute5tupleIJNS5_1CILi1EEES8_S8_EEENS6_IJNS7_ILi128EEENS7_ILi96EEENS7_ILi192EEEEEELi128ENS_10bfloat16_tEfNS_4arch4Sm90ELb0ELb1ELb0ELb1ELb1ELb0ELb0ELb1ELb1ELb1ELb0ELb0EEENS1_21CollectiveEpilogueFwdINS6_IJSA_SA_SB_EEES9_SE_SG_Li256ELb1ELb1ELb0ELb0EEENS1_36VarlenDynamicPersistentTileSchedulerILi128ELi96ELi256ELi128ELb0ELb1ELb1ELb1ELb0ELb1EEEEEEEEEvNT_6ParamsE:
[----:B------:R-:W-:Y:S01]  /*0000*/  LDC R1, c[0x0][0x37c] ;  /* 0x0000df00ff017b82 */ /* 0x000fe20000000800 */
[----:B------:R-:W-:Y:S05]  /*0010*/  EXIT ;  /* 0x000000000000794d */ /* 0x000fea0003800000 */
.L_x_4:
        /* <DEDUP_REMOVED lines=14> */
.L_x_49:


//--------------------- .text._ZN7cutlass13device_kernelIN5flash11enable_sm90INS1_16FlashAttnFwdSm90INS1_25CollectiveMainloopFwdSm90ILi2EN4cute5tupleIJNS5_1CILi1EEES8_S8_EEENS6_IJNS7_ILi128EEENS7_ILi96EEENS7_ILi192EEEEEELi128ENS_10bfloat16_tEfNS_4arch4Sm90ELb0ELb1ELb0ELb1ELb1ELb1ELb0ELb1ELb1ELb1ELb0ELb0EEENS1_21CollectiveEpilogueFwdINS6_IJSA_SA_SB_EEES9_SE_SG_Li256ELb1ELb1ELb0ELb0EEENS1_36VarlenDynamicPersistentTileSchedulerILi128ELi96ELi256ELi128ELb0ELb1ELb1ELb1ELb0ELb1EEEEEEEEEvNT_6ParamsE --------------------------
	.section	.text._ZN7cutlass13device_kernelIN5flash11enable_sm90INS1_16FlashAttnFwdSm90INS1_25CollectiveMainloopFwdSm90ILi2EN4cute5tupleIJNS5_1CILi1EEES8_S8_EEENS6_IJNS7_ILi128EEENS7_ILi96EEENS7_ILi192EEEEEELi128ENS_10bfloat16_tEfNS_4arch4Sm90ELb0ELb1ELb0ELb1ELb1ELb1ELb0ELb1ELb1ELb1ELb0ELb0EEENS1_21CollectiveEpilogueFwdINS6_IJSA_SA_SB_EEES9_SE_SG_Li256ELb1ELb1ELb0ELb0EEENS1_36VarlenDynamicPersistentTileSchedulerILi128ELi96ELi256ELi128ELb0ELb1ELb1ELb1ELb0ELb1EEEEEEEEEvNT_6ParamsE,"ax",@progbits
	.align	128
.text._ZN7cutlass13device_kernelIN5flash11enable_sm90INS1_16FlashAttnFwdSm90INS1_25CollectiveMainloopFwdSm90ILi2EN4cute5tupleIJNS5_1CILi1EEES8_S8_EEENS6_IJNS7_ILi128EEENS7_ILi96EEENS7_ILi192EEEEEELi128ENS_10bfloat16_tEfNS_4arch4Sm90ELb0ELb1ELb0ELb1ELb1ELb1ELb0ELb1ELb1ELb1ELb0ELb0EEENS1_21CollectiveEpilogueFwdINS6_IJSA_SA_SB_EEES9_SE_SG_Li256ELb1ELb1ELb0ELb0EEENS1_36VarlenDynamicPersistentTileSchedulerILi128ELi96ELi256ELi128ELb0ELb1ELb1ELb1ELb0ELb1EEEEEEEEEvNT_6ParamsE:
        .type           _ZN7cutlass13device_kernelIN5flash11enable_sm90INS1_16FlashAttnFwdSm90INS1_25CollectiveMainloopFwdSm90ILi2EN4cute5tupleIJNS5_1CILi1EEES8_S8_EEENS6_IJNS7_ILi128EEENS7_ILi96EEENS7_ILi192EEEEEELi128ENS_10bfloat16_tEfNS_4arch4Sm90ELb0ELb1ELb0ELb1ELb1ELb1ELb0ELb1ELb1ELb1ELb0ELb0EEENS1_21CollectiveEpilogueFwdINS6_IJSA_SA_SB_EEES9_SE_SG_Li256ELb1ELb1ELb0ELb0EEENS1_36VarlenDynamicPersistentTileSchedulerILi128ELi96ELi256ELi128ELb0ELb1ELb1ELb1ELb0ELb1EEEEEEEEEvNT_6ParamsE,@function
        .size           _ZN7cutlass13device_kernelIN5flash11enable_sm90INS1_16FlashAttnFwdSm90INS1_25CollectiveMainloopFwdSm90ILi2EN4cute5tupleIJNS5_1CILi1EEES8_S8_EEENS6_IJNS7_ILi128EEENS7_ILi96EEENS7_ILi192EEEEEELi128ENS_10bfloat16_tEfNS_4arch4Sm90ELb0ELb1ELb0ELb1ELb1ELb1ELb0ELb1ELb1ELb1ELb0ELb0EEENS1_21CollectiveEpilogueFwdINS6_IJSA_SA_SB_EEES9_SE_SG_Li256ELb1ELb1ELb0ELb0EEENS1_36VarlenDynamicPersistentTileSchedulerILi128ELi96ELi256ELi128ELb0ELb1ELb1ELb1ELb0ELb1EEEEEEEEEvNT_6ParamsE,(.L_x_50 - _ZN7cutlass13device_kernelIN5flash11enable_sm90INS1_16FlashAttnFwdSm90INS1_25CollectiveMainloopFwdSm90ILi2EN4cute5tupleIJNS5_1CILi1EEES8_S8_EEENS6_IJNS7_ILi128EEENS7_ILi96EEENS7_ILi192EEEEEELi128ENS_10bfloat16_tEfNS_4arch4Sm90ELb0ELb1ELb0ELb1ELb1ELb1ELb0ELb1ELb1ELb1ELb0ELb0EEENS1_21CollectiveEpilogueFwdINS6_IJSA_SA_SB_EEES9_SE_SG_Li256ELb1ELb1ELb0ELb0EEENS1_36VarlenDynamicPersistentTileSchedulerILi128ELi96ELi256ELi128ELb0ELb1ELb1ELb1ELb0ELb1EEEEEEEEEvNT_6ParamsE)
        .other          _ZN7cutlass13device_kernelIN5flash11enable_sm90INS1_16FlashAttnFwdSm90INS1_25CollectiveMainloopFwdSm90ILi2EN4cute5tupleIJNS5_1CILi1EEES8_S8_EEENS6_IJNS7_ILi128EEENS7_ILi96EEENS7_ILi192EEEEEELi128ENS_10bfloat16_tEfNS_4arch4Sm90ELb0ELb1ELb0ELb1ELb1ELb1ELb0ELb1ELb1ELb1ELb0ELb0EEENS1_21CollectiveEpilogueFwdINS6_IJSA_SA_SB_EEES9_SE_SG_Li256ELb1ELb1ELb0ELb0EEENS1_36VarlenDynamicPersistentTileSchedulerILi128ELi96ELi256ELi128ELb0ELb1ELb1ELb1ELb0ELb1EEEEEEEEEvNT_6ParamsE,@"STO_CUDA_ENTRY STV_DEFAULT"
_ZN7cutlass13device_kernelIN5flash11enable_sm90INS1_16FlashAttnFwdSm90INS1_25CollectiveMainloopFwdSm90ILi2EN4cute5tupleIJNS5_1CILi1EEES8_S8_EEENS6_IJNS7_ILi128EEENS7_ILi96EEENS7_ILi192EEEEEELi128ENS_10bfloat16_tEfNS_4arch4Sm90ELb0ELb1ELb0ELb1ELb1ELb1ELb0ELb1ELb1ELb1ELb0ELb0EEENS1_21CollectiveEpilogueFwdINS6_IJSA_SA_SB_EEES9_SE_SG_Li256ELb1ELb1ELb0ELb0EEENS1_36VarlenDynamicPersistentTileSchedulerILi128ELi96ELi256ELi128ELb0ELb1ELb1ELb1ELb0ELb1EEEEEEEEEvNT_6ParamsE:
[----:B------:R-:W-:Y:S01]  /*0000*/  LDC R1, c[0x0][0x37c] ;  /* 0x0000df00ff017b82 */ /* 0x000fe20000000800 */
[----:B------:R-:W-:Y:S05]  /*0010*/  EXIT ;  /* 0x000000000000794d */ /* 0x000fea0003800000 */
.L_x_5:
        /* <DEDUP_REMOVED lines=14> */
.L_x_50:


//--------------------- .text._ZN7cutlass13device_kernelIN5flash11enable_sm90INS1_16FlashAttnFwdSm90INS1_25CollectiveMainloopFwdSm90ILi2EN4cute5tupleIJNS5_1CILi1EEES8_S8_EEENS6_IJNS7_ILi128EEENS7_ILi96EEENS7_ILi192EEEEEELi128ENS_10bfloat16_tEfNS_4arch4Sm90ELb1ELb0ELb0ELb0ELb1ELb0ELb0ELb1ELb1ELb1ELb0ELb0EEENS1_21CollectiveEpilogueFwdINS6_IJSA_SA_SB_EEES9_SE_SG_Li256ELb0ELb1ELb0ELb0EEENS1_30DynamicPersistentTileSchedulerILi256ELi128ELb0ELb1ELb1EEEEEEEEEvNT_6ParamsE --------------------------
	.section	.text._ZN7cutlass13device_kernelIN5flash11enable_sm90INS1_16FlashAttnFwdSm90INS1_25CollectiveMainloopFwdSm90ILi2EN4cute5tupleIJNS5_1CILi1EEES8_S8_EEENS6_IJNS7_ILi128EEENS7_ILi96EEENS7_ILi192EEEEEELi128ENS_10bfloat16_tEfNS_4arch4Sm90ELb1ELb0ELb0ELb0ELb1ELb0ELb0ELb1ELb1ELb1ELb0ELb0EEENS1_21CollectiveEpilogueFwdINS6_IJSA_SA_SB_EEES9_SE_SG_Li256ELb0ELb1ELb0ELb0EEENS1_30DynamicPersistentTileSchedulerILi256ELi128ELb0ELb1ELb1EEEEEEEEEvNT_6ParamsE,"ax",@progbits
	.align	128
.text._ZN7cutlass13device_kernelIN5flash11enable_sm90INS1_16FlashAttnFwdSm90INS1_25CollectiveMainloopFwdSm90ILi2EN4cute5tupleIJNS5_1CILi1EEES8_S8_EEENS6_IJNS7_ILi128EEENS7_ILi96EEENS7_ILi192EEEEEELi128ENS_10bfloat16_tEfNS_4arch4Sm90ELb1ELb0ELb0ELb0ELb1ELb0ELb0ELb1ELb1ELb1ELb0ELb0EEENS1_21CollectiveEpilogueFwdINS6_IJSA_SA_SB_EEES9_SE_SG_Li256ELb0ELb1ELb0ELb0EEENS1_30DynamicPersistentTileSchedulerILi256ELi128ELb0ELb1ELb1EEEEEEEEEvNT_6ParamsE:
        .type           _ZN7cutlass13device_kernelIN5flash11enable_sm90INS1_16FlashAttnFwdSm90INS1_25CollectiveMainloopFwdSm90ILi2EN4cute5tupleIJNS5_1CILi1EEES8_S8_EEENS6_IJNS7_ILi128EEENS7_ILi96EEENS7_ILi192EEEEEELi128ENS_10bfloat16_tEfNS_4arch4Sm90ELb1ELb0ELb0ELb0ELb1ELb0ELb0ELb1ELb1ELb1ELb0ELb0EEENS1_21CollectiveEpilogueFwdINS6_IJSA_SA_SB_EEES9_SE_SG_Li256ELb0ELb1ELb0ELb0EEENS1_30DynamicPersistentTileSchedulerILi256ELi128ELb0ELb1ELb1EEEEEEEEEvNT_6ParamsE,@function
        .size           _ZN7cutlass13device_kernelIN5flash11enable_sm90INS1_16FlashAttnFwdSm90INS1_25CollectiveMainloopFwdSm90ILi2EN4cute5tupleIJNS5_1CILi1EEES8_S8_EEENS6_IJNS7_ILi128EEENS7_ILi96EEENS7_ILi192EEEEEELi128ENS_10bfloat16_tEfNS_4arch4Sm90ELb1ELb0ELb0ELb0ELb1ELb0ELb0ELb1ELb1ELb1ELb0ELb0EEENS1_21CollectiveEpilogueFwdINS6_IJSA_SA_SB_EEES9_SE_SG_Li256ELb0ELb1ELb0ELb0EEENS1_30DynamicPersistentTileSchedulerILi256ELi128ELb0ELb1ELb1EEEEEEEEEvNT_6ParamsE,(.L_x_51 - _ZN7cutlass13device_kernelIN5flash11enable_sm90INS1_16FlashAttnFwdSm90INS1_25CollectiveMainloopFwdSm90ILi2EN4cute5tupleIJNS5_1CILi1EEES8_S8_EEENS6_IJNS7_ILi128EEENS7_ILi96EEENS7_ILi192EEEEEELi128ENS_10bfloat16_tEfNS_4arch4Sm90ELb1ELb0ELb0ELb0ELb1ELb0ELb0ELb1ELb1ELb1ELb0ELb0EEENS1_21CollectiveEpilogueFwdINS6_IJSA_SA_SB_EEES9_SE_SG_Li256ELb0ELb1ELb0ELb0EEENS1_30DynamicPersistentTileSchedulerILi256ELi128ELb0ELb1ELb1EEEEEEEEEvNT_6ParamsE)
        .other          _ZN7cutlass13device_kernelIN5flash11enable_sm90INS1_16FlashAttnFwdSm90INS1_25CollectiveMainloopFwdSm90ILi2EN4cute5tupleIJNS5_1CILi1EEES8_S8_EEENS6_IJNS7_ILi128EEENS7_ILi96EEENS7_ILi192EEEEEELi128ENS_10bfloat16_tEfNS_4arch4Sm90ELb1ELb0ELb0ELb0ELb1ELb0ELb0ELb1ELb1ELb1ELb0ELb0EEENS1_21CollectiveEpilogueFwdINS6_IJSA_SA_SB_EEES9_SE_SG_Li256ELb0ELb1ELb0ELb0EEENS1_30DynamicPersistentTileSchedulerILi256ELi128ELb0ELb1ELb1EEEEEEEEEvNT_6ParamsE,@"STO_CUDA_ENTRY STV_DEFAULT"
_ZN7cutlass13device_kernelIN5flash11enable_sm90INS1_16FlashAttnFwdSm90INS1_25CollectiveMainloopFwdSm90ILi2EN4cute5tupleIJNS5_1CILi1EEES8_S8_EEENS6_IJNS7_ILi128EEENS7_ILi96EEENS7_ILi192EEEEEELi128ENS_10bfloat16_tEfNS_4arch4Sm90ELb1ELb0ELb0ELb0ELb1ELb0ELb0ELb1ELb1ELb1ELb0ELb0EEENS1_21CollectiveEpilogueFwdINS6_IJSA_SA_SB_EEES9_SE_SG_Li256ELb0ELb1ELb0ELb0EEENS1_30DynamicPersistentTileSchedulerILi256ELi128ELb0ELb1ELb1EEEEEEEEEvNT_6ParamsE:
[----:B------:R-:W-:Y:S01]  /*0000*/  LDC R1, c[0x0][0x37c] ;  /* 0x0000df00ff017b82 */ /* 0x000fe20000000800 */
[----:B------:R-:W-:Y:S05]  /*0010*/  EXIT ;  /* 0x000000000000794d */ /* 0x000fea0003800000 */
.L_x_6:
        /* <DEDUP_REMOVED lines=14> */
.L_x_51:


//--------------------- .text._ZN7cutlass13device_kernelIN5flash11enable_sm90INS1_16FlashAttnFwdSm90INS1_25CollectiveMainloopFwdSm90ILi2EN4cute5tupleIJNS5_1CILi1EEES8_S8_EEENS6_IJNS7_ILi128EEENS7_ILi96EEENS7_ILi192EEEEEELi128ENS_10bfloat16_tEfNS_4arch4Sm90ELb1ELb0ELb0ELb1ELb1ELb0ELb0ELb1ELb1ELb1ELb0ELb0EEENS1_21CollectiveEpilogueFwdINS6_IJSA_SA_SB_EEES9_SE_SG_Li256ELb1ELb1ELb0ELb0EEENS1_36VarlenDynamicPersistentTileSchedulerILi128ELi96ELi256ELi128ELb0ELb1ELb1ELb1ELb1ELb1EEEEEEEEEvNT_6ParamsE --------------------------
	.section	.text._ZN7cutlass13device_kernelIN5flash11enable_sm90INS1_16FlashAttnFwdSm90INS1_25CollectiveMainloopFwdSm90ILi2EN4cute5tupleIJNS5_1CILi1EEES8_S8_EEENS6_IJNS7_ILi128EEENS7_ILi96EEENS7_ILi192EEEEEELi128ENS_10bfloat16_tEfNS_4arch4Sm90ELb1ELb0ELb0ELb1ELb1ELb0ELb0ELb1ELb1ELb1ELb0ELb0EEENS1_21CollectiveEpilogueFwdINS6_IJSA_SA_SB_EEES9_SE_SG_Li256ELb1ELb1ELb0ELb0EEENS1_36VarlenDynamicPersistentTileSchedulerILi128ELi96ELi256ELi128ELb0ELb1ELb1ELb1ELb1ELb1EEEEEEEEEvNT_6ParamsE,"ax",@progbits
	.align	128
.text._ZN7cutlass13device_kernelIN5flash11enable_sm90INS1_16FlashAttnFwdSm90INS1_25CollectiveMainloopFwdSm90ILi2EN4cute5tupleIJNS5_1CILi1EEES8_S8_EEENS6_IJNS7_ILi128EEENS7_ILi96EEENS7_ILi192EEEEEELi128ENS_10bfloat16_tEfNS_4arch4Sm90ELb1ELb0ELb0ELb1ELb1ELb0ELb0ELb1ELb1ELb1ELb0ELb0EEENS1_21CollectiveEpilogueFwdINS6_IJSA_SA_SB_EEES9_SE_SG_Li256ELb1ELb1ELb0ELb0EEENS1_36VarlenDynamicPersistentTileSchedulerILi128ELi96ELi256ELi128ELb0ELb1ELb1ELb1ELb1ELb1EEEEEEEEEvNT_6ParamsE:
        .type           _ZN7cutlass13device_kernelIN5flash11enable_sm90INS1_16FlashAttnFwdSm90INS1_25CollectiveMainloopFwdSm90ILi2EN4cute5tupleIJNS5_1CILi1EEES8_S8_EEENS6_IJNS7_ILi128EEENS7_ILi96EEENS7_ILi192EEEEEELi128ENS_10bfloat16_tEfNS_4arch4Sm90ELb1ELb0ELb0ELb1ELb1ELb0ELb0ELb1ELb1ELb1ELb0ELb0EEENS1_21CollectiveEpilogueFwdINS6_IJSA_SA_SB_EEES9_SE_SG_Li256ELb1ELb1ELb0ELb0EEENS1_36VarlenDynamicPersistentTileSchedulerILi128ELi96ELi256ELi128ELb0ELb1ELb1ELb1ELb1ELb1EEEEEEEEEvNT_6ParamsE,@function
        .size           _ZN7cutlass13device_kernelIN5flash11enable_sm90INS1_16FlashAttnFwdSm90INS1_25CollectiveMainloopFwdSm90ILi2EN4cute5tupleIJNS5_1CILi1EEES8_S8_EEENS6_IJNS7_ILi128EEENS7_ILi96EEENS7_ILi192EEEEEELi128ENS_10bfloat16_tEfNS_4arch4Sm90ELb1ELb0ELb0ELb1ELb1ELb0ELb0ELb1ELb1ELb1ELb0ELb0EEENS1_21CollectiveEpilogueFwdINS6_IJSA_SA_SB_EEES9_SE_SG_Li256ELb1ELb1ELb0ELb0EEENS1_36VarlenDynamicPersistentTileSchedulerILi128ELi96ELi256ELi128ELb0ELb1ELb1ELb1ELb1ELb1EEEEEEEEEvNT_6ParamsE,(.L_x_52 - _ZN7cutlass13device_kernelIN5flash11enable_sm90INS1_16FlashAttnFwdSm90INS1_25CollectiveMainloopFwdSm90ILi2EN4cute5tupleIJNS5_1CILi1EEES8_S8_EEENS6_IJNS7_ILi128EEENS7_ILi96EEENS7_ILi192EEEEEELi128ENS_10bfloat16_tEfNS_4arch4Sm90ELb1ELb0ELb0ELb1ELb1ELb0ELb0ELb1ELb1ELb1ELb0ELb0EEENS1_21CollectiveEpilogueFwdINS6_IJSA_SA_SB_EEES9_SE_SG_Li256ELb1ELb1ELb0ELb0EEENS1_36VarlenDynamicPersistentTileSchedulerILi128ELi96ELi256ELi128ELb0ELb1ELb1ELb1ELb1ELb1EEEEEEEEEvNT_6ParamsE)
        .other          _ZN7cutlass13device_kernelIN5flash11enable_sm90INS1_16FlashAttnFwdSm90INS1_25CollectiveMainloopFwdSm90ILi2EN4cute5tupleIJNS5_1CILi1EEES8_S8_EEENS6_IJNS7_ILi128EEENS7_ILi96EEENS7_ILi192EEEEEELi128ENS_10bfloat16_tEfNS_4arch4Sm90ELb1ELb0ELb0ELb1ELb1ELb0ELb0ELb1ELb1ELb1ELb0ELb0EEENS1_21CollectiveEpilogueFwdINS6_IJSA_SA_SB_EEES9_SE_SG_Li256ELb1ELb1ELb0ELb0EEENS1_36VarlenDynamicPersistentTileSchedulerILi128ELi96ELi256ELi128ELb0ELb1ELb1ELb1ELb1ELb1EEEEEEEEEvNT_6ParamsE,@"STO_CUDA_ENTRY STV_DEFAULT"
_ZN7cutlass13device_kernelIN5flash11enable_sm90INS1_16FlashAttnFwdSm90INS1_25CollectiveMainloopFwdSm90ILi2EN4cute5tupleIJNS5_1CILi1EEES8_S8_EEENS6_IJNS7_ILi128EEENS7_ILi96EEENS7_ILi192EEEEEELi128ENS_10bfloat16_tEfNS_4arch4Sm90ELb1ELb0ELb0ELb1ELb1ELb0ELb0ELb1ELb1ELb1ELb0ELb0EEENS1_21CollectiveEpilogueFwdINS6_IJSA_SA_SB_EEES9_SE_SG_Li256ELb1ELb1ELb0ELb0EEENS1_36VarlenDynamicPersistentTileSchedulerILi128ELi96ELi256ELi128ELb0ELb1ELb1ELb1ELb1ELb1EEEEEEEEEvNT_6ParamsE:
[----:B------:R-:W-:Y:S01]  /*0000*/  LDC R1, c[0x0][0x37c] ;  /* 0x0000df00ff017b82 */ /* 0x000fe20000000800 */
[----:B------:R-:W-:Y:S05]  /*0010*/  EXIT ;  /* 0x000000000000794d */ /* 0x000fea0003800000 */
.L_x_7:
        /* <DEDUP_REMOVED lines=14> */
.L_x_52:


//--------------------- .text._ZN7cutlass13device_kernelIN5flash11enable_sm90INS1_16FlashAttnFwdSm90INS1_25CollectiveMainloopFwdSm90ILi2EN4cute5tupleIJNS5_1CILi1EEES8_S8_EEENS6_IJNS7_ILi128EEENS7_ILi96EEENS7_ILi192EEEEEELi128ENS_10bfloat16_tEfNS_4arch4Sm90ELb1ELb0ELb0ELb1ELb1ELb1ELb0ELb1ELb1ELb1ELb0ELb0EEENS1_21CollectiveEpilogueFwdINS6_IJSA_SA_SB_EEES9_SE_SG_Li256ELb1ELb1ELb0ELb0EEENS1_36VarlenDynamicPersistentTileSchedulerILi128ELi96ELi256ELi128ELb0ELb1ELb1ELb1ELb1ELb1EEEEEEEEEvNT_6ParamsE --------------------------
	.section	.text._ZN7cutlass13device_kernelIN5flash11enable_sm90INS1_16FlashAttnFwdSm90INS1_25CollectiveMainloopFwdSm90ILi2EN4cute5tupleIJNS5_1CILi1EEES8_S8_EEENS6_IJNS7_ILi128EEENS7_ILi96EEENS7_ILi192EEEEEELi128ENS_10bfloat16_tEfNS_4arch4Sm90ELb1ELb0ELb0ELb1ELb1ELb1ELb0ELb1ELb1ELb1ELb0ELb0EEENS1_21CollectiveEpilogueFwdINS6_IJSA_SA_SB_EEES9_SE_SG_Li256ELb1ELb1ELb0ELb0EEENS1_36VarlenDynamicPersistentTileSchedulerILi128ELi96ELi256ELi128ELb0ELb1ELb1ELb1ELb1ELb1EEEEEEEEEvNT_6ParamsE,"ax",@progbits
	.align	128
.text._ZN7cutlass13device_kernelIN5flash11enable_sm90INS1_16FlashAttnFwdSm90INS1_25CollectiveMainloopFwdSm90ILi2EN4cute5tupleIJNS5_1CILi1EEES8_S8_EEENS6_IJNS7_ILi128EEENS7_ILi96EEENS7_ILi192EEEEEELi128ENS_10bfloat16_tEfNS_4arch4Sm90ELb1ELb0ELb0ELb1ELb1ELb1ELb0ELb1ELb1ELb1ELb0ELb0EEENS1_21CollectiveEpilogueFwdINS6_IJSA_SA_SB_EEES9_SE_SG_Li256ELb1ELb1ELb0ELb0EEENS1_36VarlenDynamicPersistentTileSchedulerILi128ELi96ELi256ELi128ELb0ELb1ELb1ELb1ELb1ELb1EEEEEEEEEvNT_6ParamsE:
        .type           _ZN7cutlass13device_kernelIN5flash11enable_sm90INS1_16FlashAttnFwdSm90INS1_25CollectiveMainloopFwdSm90ILi2EN4cute5tupleIJNS5_1CILi1EEES8_S8_EEENS6_IJNS7_ILi128EEENS7_ILi96EEENS7_ILi192EEEEEELi128ENS_10bfloat16_tEfNS_4arch4Sm90ELb1ELb0ELb0ELb1ELb1ELb1ELb0ELb1ELb1ELb1ELb0ELb0EEENS1_21CollectiveEpilogueFwdINS6_IJSA_SA_SB_EEES9_SE_SG_Li256ELb1ELb1ELb0ELb0EEENS1_36VarlenDynamicPersistentTileSchedulerILi128ELi96ELi256ELi128ELb0ELb1ELb1ELb1ELb1ELb1EEEEEEEEEvNT_6ParamsE,@function
        .size           _ZN7cutlass13device_kernelIN5flash11enable_sm90INS1_16FlashAttnFwdSm90INS1_25CollectiveMainloopFwdSm90ILi2EN4cute5tupleIJNS5_1CILi1EEES8_S8_EEENS6_IJNS7_ILi128EEENS7_ILi96EEENS7_ILi192EEEEEELi128ENS_10bfloat16_tEfNS_4arch4Sm90ELb1ELb0ELb0ELb1ELb1ELb1ELb0ELb1ELb1ELb1ELb0ELb0EEENS1_21CollectiveEpilogueFwdINS6_IJSA_SA_SB_EEES9_SE_SG_Li256ELb1ELb1ELb0ELb0EEENS1_36VarlenDynamicPersistentTileSchedulerILi128ELi96ELi256ELi128ELb0ELb1ELb1ELb1ELb1ELb1EEEEEEEEEvNT_6ParamsE,(.L_x_53 - _ZN7cutlass13device_kernelIN5flash11enable_sm90INS1_16FlashAttnFwdSm90INS1_25CollectiveMainloopFwdSm90ILi2EN4cute5tupleIJNS5_1CILi1EEES8_S8_EEENS6_IJNS7_ILi128EEENS7_ILi96EEENS7_ILi192EEEEEELi128ENS_10bfloat16_tEfNS_4arch4Sm90ELb1ELb0ELb0ELb1ELb1ELb1ELb0ELb1ELb1ELb1ELb0ELb0EEENS1_21CollectiveEpilogueFwdINS6_IJSA_SA_SB_EEES9_SE_SG_Li256ELb1ELb1ELb0ELb0EEENS1_36VarlenDynamicPersistentTileSchedulerILi128ELi96ELi256ELi128ELb0ELb1ELb1ELb1ELb1ELb1EEEEEEEEEvNT_6ParamsE)
        .other          _ZN7cutlass13device_kernelIN5flash11enable_sm90INS1_16FlashAttnFwdSm90INS1_25CollectiveMainloopFwdSm90ILi2EN4cute5tupleIJNS5_1CILi1EEES8_S8_EEENS6_IJNS7_ILi128EEENS7_ILi96EEENS7_ILi192EEEEEELi128ENS_10bfloat16_tEfNS_4arch4Sm90ELb1ELb0ELb0ELb1ELb1ELb1ELb0ELb1ELb1ELb1ELb0ELb0EEENS1_21CollectiveEpilogueFwdINS6_IJSA_SA_SB_EEES9_SE_SG_Li256ELb1ELb1ELb0ELb0EEENS1_36VarlenDynamicPersistentTileSchedulerILi128ELi96ELi256ELi128ELb0ELb1ELb1ELb1ELb1ELb1EEEEEEEEEvNT_6ParamsE,@"STO_CUDA_ENTRY STV_DEFAULT"
_ZN7cutlass13device_kernelIN5flash11enable_sm90INS1_16FlashAttnFwdSm90INS1_25CollectiveMainloopFwdSm90ILi2EN4cute5tupleIJNS5_1CILi1EEES8_S8_EEENS6_IJNS7_ILi128EEENS7_ILi96EEENS7_ILi192EEEEEELi128ENS_10bfloat16_tEfNS_4arch4Sm90ELb1ELb0ELb0ELb1ELb1ELb1ELb0ELb1ELb1ELb1ELb0ELb0EEENS1_21CollectiveEpilogueFwdINS6_IJSA_SA_SB_EEES9_SE_SG_Li256ELb1ELb1ELb0ELb0EEENS1_36VarlenDynamicPersistentTileSchedulerILi128ELi96ELi256ELi128ELb0ELb1ELb1ELb1ELb1ELb1EEEEEEEEEvNT_6ParamsE:
[----:B------:R-:W-:Y:S01]  /*0000*/  LDC R1, c[0x0][0x37c] ;  /* 0x0000df00ff017b82 */ /* 0x000fe20000000800 */
[----:B------:R-:W-:Y:S05]  /*0010*/  EXIT ;  /* 0x000000000000794d */ /* 0x000fea0003800000 */
.L_x_8:
        /* <DEDUP_REMOVED lines=14> */
.L_x_53:


//--------------------- .text._ZN7cutlass13device_kernelIN5flash11enable_sm90INS1_16FlashAttnFwdSm90INS1_25CollectiveMainloopFwdSm90ILi2EN4cute5tupleIJNS5_1CILi1EEES8_S8_EEENS6_IJNS7_ILi64EEESA_SA_EEELi512ENS_10bfloat16_tEfNS_4arch4Sm90ELb0ELb0ELb0ELb0ELb1ELb0ELb0ELb0ELb0ELb1ELb0ELb0EEENS1_21CollectiveEpilogueFwdINS6_IJSA_NS7_ILi512EEESA_EEES9_SC_SE_Li256ELb0ELb1ELb0ELb0EEENS1_29StaticPersistentTileSchedulerILb0EEEEEEEEEvNT_6ParamsE --------------------------
	.section	.text._ZN7cutlass13device_kernelIN5flash11enable_sm90INS1_16FlashAttnFwdSm90INS1_25CollectiveMainloopFwdSm90ILi2EN4cute5tupleIJNS5_1CILi1EEES8_S8_EEENS6_IJNS7_ILi64EEESA_SA_EEELi512ENS_10bfloat16_tEfNS_4arch4Sm90ELb0ELb0ELb0ELb0ELb1ELb0ELb0ELb0ELb0ELb1ELb0ELb0EEENS1_21CollectiveEpilogueFwdINS6_IJSA_NS7_ILi512EEESA_EEES9_SC_SE_Li256ELb0ELb1ELb0ELb0EEENS1_29StaticPersistentTileSchedulerILb0EEEEEEEEEvNT_6ParamsE,"ax",@progbits
	.align	128
.text._ZN7cutlass13device_kernelIN5flash11enable_sm90INS1_16FlashAttnFwdSm90INS1_25CollectiveMainloopFwdSm90ILi2EN4cute5tupleIJNS5_1CILi1EEES8_S8_EEENS6_IJNS7_ILi64EEESA_SA_EEELi512ENS_10bfloat16_tEfNS_4arch4Sm90ELb0ELb0ELb0ELb0ELb1ELb0ELb0ELb0ELb0ELb1ELb0ELb0EEENS1_21CollectiveEpilogueFwdINS6_IJSA_NS7_ILi512EEESA_EEES9_SC_SE_Li256ELb0ELb1ELb0ELb0EEENS1_29StaticPersistentTileSchedulerILb0EEEEEEEEEvNT_6ParamsE:
        .type           _ZN7cutlass13device_kernelIN5flash11enable_sm90INS1_16FlashAttnFwdSm90INS1_25CollectiveMainloopFwdSm90ILi2EN4cute5tupleIJNS5_1CILi1EEES8_S8_EEENS6_IJNS7_ILi64EEESA_SA_EEELi512ENS_10bfloat16_tEfNS_4arch4Sm90ELb0ELb0ELb0ELb0ELb1ELb0ELb0ELb0ELb0ELb1ELb0ELb0EEENS1_21CollectiveEpilogueFwdINS6_IJSA_NS7_ILi512EEESA_EEES9_SC_SE_Li256ELb0ELb1ELb0ELb0EEENS1_29StaticPersistentTileSchedulerILb0EEEEEEEEEvNT_6ParamsE,@function
        .size           _ZN7cutlass13device_kernelIN5flash11enable_sm90INS1_16FlashAttnFwdSm90INS1_25CollectiveMainloopFwdSm90ILi2EN4cute5tupleIJNS5_1CILi1EEES8_S8_EEENS6_IJNS7_ILi64EEESA_SA_EEELi512ENS_10bfloat16_tEfNS_4arch4Sm90ELb0ELb0ELb0ELb0ELb1ELb0ELb0ELb0ELb0ELb1ELb0ELb0EEENS1_21CollectiveEpilogueFwdINS6_IJSA_NS7_ILi512EEESA_EEES9_SC_SE_Li256ELb0ELb1ELb0ELb0EEENS1_29StaticPersistentTileSchedulerILb0EEEEEEEEEvNT_6ParamsE,(.L_x_54 - _ZN7cutlass13device_kernelIN5flash11enable_sm90INS1_16FlashAttnFwdSm90INS1_25CollectiveMainloopFwdSm90ILi2EN4cute5tupleIJNS5_1CILi1EEES8_S8_EEENS6_IJNS7_ILi64EEESA_SA_EEELi512ENS_10bfloat16_tEfNS_4arch4Sm90ELb0ELb0ELb0ELb0ELb1ELb0ELb0ELb0ELb0ELb1ELb0ELb0EEENS1_21CollectiveEpilogueFwdINS6_IJSA_NS7_ILi512EEESA_EEES9_SC_SE_Li256ELb0ELb1ELb0ELb0EEENS1_29StaticPersistentTileSchedulerILb0EEEEEEEEEvNT_6ParamsE)
        .other          _ZN7cutlass13device_kernelIN5flash11enable_sm90INS1_16FlashAttnFwdSm90INS1_25CollectiveMainloopFwdSm90ILi2EN4cute5tupleIJNS5_1CILi1EEES8_S8_EEENS6_IJNS7_ILi64EEESA_SA_EEELi512ENS_10bfloat16_tEfNS_4arch4Sm90ELb0ELb0ELb0ELb0ELb1ELb0ELb0ELb0ELb0ELb1ELb0ELb0EEENS1_21CollectiveEpilogueFwdINS6_IJSA_NS7_ILi512EEESA_EEES9_SC_SE_Li256ELb0ELb1ELb0ELb0EEENS1_29StaticPersistentTileSchedulerILb0EEEEEEEEEvNT_6ParamsE,@"STO_CUDA_ENTRY STV_DEFAULT"
_ZN7cutlass13device_kernelIN5flash11enable_sm90INS1_16FlashAttnFwdSm90INS1_25CollectiveMainloopFwdSm90ILi2EN4cute5tupleIJNS5_1CILi1EEES8_S8_EEENS6_IJNS7_ILi64EEESA_SA_EEELi512ENS_10bfloat16_tEfNS_4arch4Sm90ELb0ELb0ELb0ELb0ELb1ELb0ELb0ELb0ELb0ELb1ELb0ELb0EEENS1_21CollectiveEpilogueFwdINS6_IJSA_NS7_ILi512EEESA_EEES9_SC_SE_Li256ELb0ELb1ELb0ELb0EEENS1_29StaticPersistentTileSchedulerILb0EEEEEEEEEvNT_6ParamsE:
[----:B------:R-:W-:Y:S01]  /*0000*/  LDC R1, c[0x0][0x37c] ;  /* 0x0000df00ff017b82 */ /* 0x000fe20000000800 */
[----:B------:R-:W-:Y:S05]  /*0010*/  EXIT ;  /* 0x000000000000794d */ /* 0x000fea0003800000 */
.L_x_9:
        /* <DEDUP_REMOVED lines=14> */
.L_x_54:


//--------------------- .text._ZN7cutlass13device_kernelIN5flash11enable_sm90INS1_16FlashAttnFwdSm90INS1_25CollectiveMainloopFwdSm90ILi2EN4cute5tupleIJNS5_1CILi1EEES8_S8_EEENS6_IJNS7_ILi64EEESA_SA_EEELi512ENS_10bfloat16_tEfNS_4arch4Sm90ELb0ELb0ELb0ELb0ELb1ELb0ELb1ELb0ELb0ELb1ELb0ELb0EEENS1_21CollectiveEpilogueFwdINS6_IJSA_NS7_ILi512EEESA_EEES9_SC_SE_Li256ELb0ELb1ELb0ELb0EEENS1_29StaticPersistentTileSchedulerILb0EEEEEEEEEvNT_6ParamsE --------------------------
	.section	.text._ZN7cutlass13device_kernelIN5flash11enable_sm90INS1_16FlashAttnFwdSm90INS1_25CollectiveMainloopFwdSm90ILi2EN4cute5tupleIJNS5_1CILi1EEES8_S8_EEENS6_IJNS7_ILi64EEESA_SA_EEELi512ENS_10bfloat16_tEfNS_4arch4Sm90ELb0ELb0ELb0ELb0ELb1ELb0ELb1ELb0ELb0ELb1ELb0ELb0EEENS1_21CollectiveEpilogueFwdINS6_IJSA_NS7_ILi512EEESA_EEES9_SC_SE_Li256ELb0ELb1ELb0ELb0EEENS1_29StaticPersistentTileSchedulerILb0EEEEEEEEEvNT_6ParamsE,"ax",@progbits
	.align	128
.text._ZN7cutlass13device_kernelIN5flash11enable_sm90INS1_16FlashAttnFwdSm90INS1_25CollectiveMainloopFwdSm90ILi2EN4cute5tupleIJNS5_1CILi1EEES8_S8_EEENS6_IJNS7_ILi64EEESA_SA_EEELi512ENS_10bfloat16_tEfNS_4arch4Sm90ELb0ELb0ELb0ELb0ELb1ELb0ELb1ELb0ELb0ELb1ELb0ELb0EEENS1_21CollectiveEpilogueFwdINS6_IJSA_NS7_ILi512EEESA_EEES9_SC_SE_Li256ELb0ELb1ELb0ELb0EEENS1_29StaticPersistentTileSchedulerILb0EEEEEEEEEvNT_6ParamsE:
        .type           _ZN7cutlass13device_kernelIN5flash11enable_sm90INS1_16FlashAttnFwdSm90INS1_25CollectiveMainloopFwdSm90ILi2EN4cute5tupleIJNS5_1CILi1EEES8_S8_EEENS6_IJNS7_ILi64EEESA_SA_EEELi512ENS_10bfloat16_tEfNS_4arch4Sm90ELb0ELb0ELb0ELb0ELb1ELb0ELb1ELb0ELb0ELb1ELb0ELb0EEENS1_21CollectiveEpilogueFwdINS6_IJSA_NS7_ILi512EEESA_EEES9_SC_SE_Li256ELb0ELb1ELb0ELb0EEENS1_29StaticPersistentTileSchedulerILb0EEEEEEEEEvNT_6ParamsE,@function
        .size           _ZN7cutlass13device_kernelIN5flash11enable_sm90INS1_16FlashAttnFwdSm90INS1_25CollectiveMainloopFwdSm90ILi2EN4cute5tupleIJNS5_1CILi1EEES8_S8_EEENS6_IJNS7_ILi64EEESA_SA_EEELi512ENS_10bfloat16_tEfNS_4arch4Sm90ELb0ELb0ELb0ELb0ELb1ELb0ELb1ELb0ELb0ELb1ELb0ELb0EEENS1_21CollectiveEpilogueFwdINS6_IJSA_NS7_ILi512EEESA_EEES9_SC_SE_Li256ELb0ELb1ELb0ELb0EEENS1_29StaticPersistentTileSchedulerILb0EEEEEEEEEvNT_6ParamsE,(.L_x_55 - _ZN7cutlass13device_kernelIN5flash11enable_sm90INS1_16FlashAttnFwdSm90INS1_25CollectiveMainloopFwdSm90ILi2EN4cute5tupleIJNS5_1CILi1EEES8_S8_EEENS6_IJNS7_ILi64EEESA_SA_EEELi512ENS_10bfloat16_tEfNS_4arch4Sm90ELb0ELb0ELb0ELb0ELb1ELb0ELb1ELb0ELb0ELb1ELb0ELb0EEENS1_21CollectiveEpilogueFwdINS6_IJSA_NS7_ILi512EEESA_EEES9_SC_SE_Li256ELb0ELb1ELb0ELb0EEENS1_29StaticPersistentTileSchedulerILb0EEEEEEEEEvNT_6ParamsE)
        .other          _ZN7cutlass13device_kernelIN5flash11enable_sm90INS1_16FlashAttnFwdSm90INS1_25CollectiveMainloopFwdSm90ILi2EN4cute5tupleIJNS5_1CILi1EEES8_S8_EEENS6_IJNS7_ILi64EEESA_SA_EEELi512ENS_10bfloat16_tEfNS_4arch4Sm90ELb0ELb0ELb0ELb0ELb1ELb0ELb1ELb0ELb0ELb1ELb0ELb0EEENS1_21CollectiveEpilogueFwdINS6_IJSA_NS7_ILi512EEESA_EEES9_SC_SE_Li256ELb0ELb1ELb0ELb0EEENS1_29StaticPersistentTileSchedulerILb0EEEEEEEEEvNT_6ParamsE,@"STO_CUDA_ENTRY STV_DEFAULT"
_ZN7cutlass13device_kernelIN5flash11enable_sm90INS1_16FlashAttnFwdSm90INS1_25CollectiveMainloopFwdSm90ILi2EN4cute5tupleIJNS5_1CILi1EEES8_S8_EEENS6_IJNS7_ILi64EEESA_SA_EEELi512ENS_10bfloat16_tEfNS_4arch4Sm90ELb0ELb0ELb0ELb0ELb1ELb0ELb1ELb0ELb0ELb1ELb0ELb0EEENS1_21CollectiveEpilogueFwdINS6_IJSA_NS7_ILi512EEESA_EEES9_SC_SE_Li256ELb0ELb1ELb0ELb0EEENS1_29StaticPersistentTileSchedulerILb0EEEEEEEEEvNT_6ParamsE:
[----:B------:R-:W-:Y:S01]  /*0000*/  LDC R1, c[0x0][0x37c] ;  /* 0x0000df00ff017b82 */ /* 0x000fe20000000800 */
[----:B------:R-:W-:Y:S05]  /*0010*/  EXIT ;  /* 0x000000000000794d */ /* 0x000fea0003800000 */
.L_x_10:
        /* <DEDUP_REMOVED lines=14> */
.L_x_55:


//--------------------- .text._ZN7cutlass13device_kernelIN5flash11enable_sm90INS1_16FlashAttnFwdSm90INS1_25CollectiveMainloopFwdSm90ILi2EN4cute5tupleIJNS5_1CILi1EEES8_S8_EEENS6_IJNS7_ILi64EEESA_SA_EEELi512ENS_10bfloat16_tEfNS_4arch4Sm90ELb0ELb0ELb0ELb1ELb1ELb0ELb0ELb0ELb0ELb1ELb0ELb0EEENS1_21CollectiveEpilogueFwdINS6_IJSA_NS7_ILi512EEESA_EEES9_SC_SE_Li256ELb1ELb1ELb0ELb0EEENS1_36VarlenDynamicPersistentTileSchedulerILi64ELi64ELi256ELi128ELb0ELb1ELb1ELb0ELb1ELb1EEEEEEEEEvNT_6ParamsE --------------------------
	.section	.text._ZN7cutlass13device_kernelIN5flash11enable_sm90INS1_16FlashAttnFwdSm90INS1_25CollectiveMainloopFwdSm90ILi2EN4cute5tupleIJNS5_1CILi1EEES8_S8_EEENS6_IJNS7_ILi64EEESA_SA_EEELi512ENS_10bfloat16_tEfNS_4arch4Sm90ELb0ELb0ELb0ELb1ELb1ELb0ELb0ELb0ELb0ELb1ELb0ELb0EEENS1_21CollectiveEpilogueFwdINS6_IJSA_NS7_ILi512EEESA_EEES9_SC_SE_Li256ELb1ELb1ELb0ELb0EEENS1_36VarlenDynamicPersistentTileSchedulerILi64ELi64ELi256ELi128ELb0ELb1ELb1ELb0ELb1ELb1EEEEEEEEEvNT_6ParamsE,"ax",@progbits
	.align	128
.text._ZN7cutlass13device_kernelIN5flash11enable_sm90INS1_16FlashAttnFwdSm90INS1_25CollectiveMainloopFwdSm90ILi2EN4cute5tupleIJNS5_1CILi1EEES8_S8_EEENS6_IJNS7_ILi64EEESA_SA_EEELi512ENS_10bfloat16_tEfNS_4arch4Sm90ELb0ELb0ELb0ELb1ELb1ELb0ELb0ELb0ELb0ELb1ELb0ELb0EEENS1_21CollectiveEpilogueFwdINS6_IJSA_NS7_ILi512EEESA_EEES9_SC_SE_Li256ELb1ELb1ELb0ELb0EEENS1_36VarlenDynamicPersistentTileSchedulerILi64ELi64ELi256ELi128ELb0ELb1ELb1ELb0ELb1ELb1EEEEEEEEEvNT_6ParamsE:
        .type           _ZN7cutlass13device_kernelIN5flash11enable_sm90INS1_16FlashAttnFwdSm90INS1_25CollectiveMainloopFwdSm90ILi2EN4cute5tupleIJNS5_1CILi1EEES8_S8_EEENS6_IJNS7_ILi64EEESA_SA_EEELi512ENS_10bfloat16_tEfNS_4arch4Sm90ELb0ELb0ELb0ELb1ELb1ELb0ELb0ELb0ELb0ELb1ELb0ELb0EEENS1_21CollectiveEpilogueFwdINS6_IJSA_NS7_ILi512EEESA_EEES9_SC_SE_Li256ELb1ELb1ELb0ELb0EEENS1_36VarlenDynamicPersistentTileSchedulerILi64ELi64ELi256ELi128ELb0ELb1ELb1ELb0ELb1ELb1EEEEEEEEEvNT_6ParamsE,@function
        .size           _ZN7cutlass13device_kernelIN5flash11enable_sm90INS1_16FlashAttnFwdSm90INS1_25CollectiveMainloopFwdSm90ILi2EN4cute5tupleIJNS5_1CILi1EEES8_S8_EEENS6_IJNS7_ILi64EEESA_SA_EEELi512ENS_10bfloat16_tEfNS_4arch4Sm90ELb0ELb0ELb0ELb1ELb1ELb0ELb0ELb0ELb0ELb1ELb0ELb0EEENS1_21CollectiveEpilogueFwdINS6_IJSA_NS7_ILi512EEESA_EEES9_SC_SE_Li256ELb1ELb1ELb0ELb0EEENS1_36VarlenDynamicPersistentTileSchedulerILi64ELi64ELi256ELi128ELb0ELb1ELb1ELb0ELb1ELb1EEEEEEEEEvNT_6ParamsE,(.L_x_56 - _ZN7cutlass13device_kernelIN5flash11enable_sm90INS1_16FlashAttnFwdSm90INS1_25CollectiveMainloopFwdSm90ILi2EN4cute5tupleIJNS5_1CILi1EEES8_S8_EEENS6_IJNS7_ILi64EEESA_SA_EEELi512ENS_10bfloat16_tEfNS_4arch4Sm90ELb0ELb0ELb0ELb1ELb1ELb0ELb0ELb0ELb0ELb1ELb0ELb0EEENS1_21CollectiveEpilogueFwdINS6_IJSA_NS7_ILi512EEESA_EEES9_SC_SE_Li256ELb1ELb1ELb0ELb0EEENS1_36VarlenDynamicPersistentTileSchedulerILi64ELi64ELi256ELi128ELb0ELb1ELb1ELb0ELb1ELb1EEEEEEEEEvNT_6ParamsE)
        .other          _ZN7cutlass13device_kernelIN5flash11enable_sm90INS1_16FlashAttnFwdSm90INS1_25CollectiveMainloopFwdSm90ILi2EN4cute5tupleIJNS5_1CILi1EEES8_S8_EEENS6_IJNS7_ILi64EEESA_SA_EEELi512ENS_10bfloat16_tEfNS_4arch4Sm90ELb0ELb0ELb0ELb1ELb1ELb0ELb0ELb0ELb0ELb1ELb0ELb0EEENS1_21CollectiveEpilogueFwdINS6_IJSA_NS7_ILi512EEESA_EEES9_SC_SE_Li256ELb1ELb1ELb0ELb0EEENS1_36VarlenDynamicPersistentTileSchedulerILi64ELi64ELi256ELi128ELb0ELb1ELb1ELb0ELb1ELb1EEEEEEEEEvNT_6ParamsE,@"STO_CUDA_ENTRY STV_DEFAULT"
_ZN7cutlass13device_kernelIN5flash11enable_sm90INS1_16FlashAttnFwdSm90INS1_25CollectiveMainloopFwdSm90ILi2EN4cute5tupleIJNS5_1CILi1EEES8_S8_EEENS6_IJNS7_ILi64EEESA_SA_EEELi512ENS_10bfloat16_tEfNS_4arch4Sm90ELb0ELb0ELb0ELb1ELb1ELb0ELb0ELb0ELb0ELb1ELb0ELb0EEENS1_21CollectiveEpilogueFwdINS6_IJSA_NS7_ILi512EEESA_EEES9_SC_SE_Li256ELb1ELb1ELb0ELb0EEENS1_36VarlenDynamicPersistentTileSchedulerILi64ELi64ELi256ELi128ELb0ELb1ELb1ELb0ELb1ELb1EEEEEEEEEvNT_6ParamsE:
[----:B------:R-:W-:Y:S01]  /*0000*/  LDC R1, c[0x0][0x37c] ;  /* 0x0000df00ff017b82 */ /* 0x000fe20000000800 */
[----:B------:R-:W-:Y:S05]  /*0010*/  EXIT ;  /* 0x000000000000794d */ /* 0x000fea0003800000 */
.L_x_11:
        /* <DEDUP_REMOVED lines=14> */
.L_x_56:


//--------------------- .text._ZN7cutlass13device_kernelIN5flash11enable_sm90INS1_16FlashAttnFwdSm90INS1_25CollectiveMainloopFwdSm90ILi2EN4cute5tupleIJNS5_1CILi1EEES8_S8_EEENS6_IJNS7_ILi64EEESA_SA_EEELi512ENS_10bfloat16_tEfNS_4arch4Sm90ELb0ELb0ELb0ELb1ELb1ELb1ELb0ELb0ELb0ELb1ELb0ELb0EEENS1_21CollectiveEpilogueFwdINS6_IJSA_NS7_ILi512EEESA_EEES9_SC_SE_Li256ELb1ELb1ELb0ELb0EEENS1_36VarlenDynamicPersistentTileSchedulerILi64ELi64ELi256ELi128ELb0ELb1ELb1ELb0ELb1ELb1EEEEEEEEEvNT_6ParamsE --------------------------
	.section	.text._ZN7cutlass13device_kernelIN5flash11enable_sm90INS1_16FlashAttnFwdSm90INS1_25CollectiveMainloopFwdSm90ILi2EN4cute5tupleIJNS5_1CILi1EEES8_S8_EEENS6_IJNS7_ILi64EEESA_SA_EEELi512ENS_10bfloat16_tEfNS_4arch4Sm90ELb0ELb0ELb0ELb1ELb1ELb1ELb0ELb0ELb0ELb1ELb0ELb0EEENS1_21CollectiveEpilogueFwdINS6_IJSA_NS7_ILi512EEESA_EEES9_SC_SE_Li256ELb1ELb1ELb0ELb0EEENS1_36VarlenDynamicPersistentTileSchedulerILi64ELi64ELi256ELi128ELb0ELb1ELb1ELb0ELb1ELb1EEEEEEEEEvNT_6ParamsE,"ax",@progbits
	.align	128
.text._ZN7cutlass13device_kernelIN5flash11enable_sm90INS1_16FlashAttnFwdSm90INS1_25CollectiveMainloopFwdSm90ILi2EN4cute5tupleIJNS5_1CILi1EEES8_S8_EEENS6_IJNS7_ILi64EEESA_SA_EEELi512ENS_10bfloat16_tEfNS_4arch4Sm90ELb0ELb0ELb0ELb1ELb1ELb1ELb0ELb0ELb0ELb1ELb0ELb0EEENS1_21CollectiveEpilogueFwdINS6_IJSA_NS7_ILi512EEESA_EEES9_SC_SE_Li256ELb1ELb1ELb0ELb0EEENS1_36VarlenDynamicPersistentTileSchedulerILi64ELi64ELi256ELi128ELb0ELb1ELb1ELb0ELb1ELb1EEEEEEEEEvNT_6ParamsE:
        .type           _ZN7cutlass13device_kernelIN5flash11enable_sm90INS1_16FlashAttnFwdSm90INS1_25CollectiveMainloopFwdSm90ILi2EN4cute5tupleIJNS5_1CILi1EEES8_S8_EEENS6_IJNS7_ILi64EEESA_SA_EEELi512ENS_10bfloat16_tEfNS_4arch4Sm90ELb0ELb0ELb0ELb1ELb1ELb1ELb0ELb0ELb0ELb1ELb0ELb0EEENS1_21CollectiveEpilogueFwdINS6_IJSA_NS7_ILi512EEESA_EEES9_SC_SE_Li256ELb1ELb1ELb0ELb0EEENS1_36VarlenDynamicPersistentTileSchedulerILi64ELi64ELi256ELi128ELb0ELb1ELb1ELb0ELb1ELb1EEEEEEEEEvNT_6ParamsE,@function
        .size           _ZN7cutlass13device_kernelIN5flash11enable_sm90INS1_16FlashAttnFwdSm90INS1_25CollectiveMainloopFwdSm90ILi2EN4cute5tupleIJNS5_1CILi1EEES8_S8_EEENS6_IJNS7_ILi64EEESA_SA_EEELi512ENS_10bfloat16_tEfNS_4arch4Sm90ELb0ELb0ELb0ELb1ELb1ELb1ELb0ELb0ELb0ELb1ELb0ELb0EEENS1_21CollectiveEpilogueFwdINS6_IJSA_NS7_ILi512EEESA_EEES9_SC_SE_Li256ELb1ELb1ELb0ELb0EEENS1_36VarlenDynamicPersistentTileSchedulerILi64ELi64ELi256ELi128ELb0ELb1ELb1ELb0ELb1ELb1EEEEEEEEEvNT_6ParamsE,(.L_x_57 - _ZN7cutlass13device_kernelIN5flash11enable_sm90INS1_16FlashAttnFwdSm90INS1_25CollectiveMainloopFwdSm90ILi2EN4cute5tupleIJNS5_1CILi1EEES8_S8_EEENS6_IJNS7_ILi64EEESA_SA_EEELi512ENS_10bfloat16_tEfNS_4arch4Sm90ELb0ELb0ELb0ELb1ELb1ELb1ELb0ELb0ELb0ELb1ELb0ELb0EEENS1_21CollectiveEpilogueFwdINS6_IJSA_NS7_ILi512EEESA_EEES9_SC_SE_Li256ELb1ELb1ELb0ELb0EEENS1_36VarlenDynamicPersistentTileSchedulerILi64ELi64ELi256ELi128ELb0ELb1ELb1ELb0ELb1ELb1EEEEEEEEEvNT_6ParamsE)
        .other          _ZN7cutlass13device_kernelIN5flash11enable_sm90INS1_16FlashAttnFwdSm90INS1_25CollectiveMainloopFwdSm90ILi2EN4cute5tupleIJNS5_1CILi1EEES8_S8_EEENS6_IJNS7_ILi64EEESA_SA_EEELi512ENS_10bfloat16_tEfNS_4arch4Sm90ELb0ELb0ELb0ELb1ELb1ELb1ELb0ELb0ELb0ELb1ELb0ELb0EEENS1_21CollectiveEpilogueFwdINS6_IJSA_NS7_ILi512EEESA_EEES9_SC_SE_Li256ELb1ELb1ELb0ELb0EEENS1_36VarlenDynamicPersistentTileSchedulerILi64ELi64ELi256ELi128ELb0ELb1ELb1ELb0ELb1ELb1EEEEEEEEEvNT_6ParamsE,@"STO_CUDA_ENTRY STV_DEFAULT"
_ZN7cutlass13device_kernelIN5flash11enable_sm90INS1_16FlashAttnFwdSm90INS1_25CollectiveMainloopFwdSm90ILi2EN4cute5tupleIJNS5_1CILi1EEES8_S8_EEENS6_IJNS7_ILi64EEESA_SA_EEELi512ENS_10bfloat16_tEfNS_4arch4Sm90ELb0ELb0ELb0ELb1ELb1ELb1ELb0ELb0ELb0ELb1ELb0ELb0EEENS1_21CollectiveEpilogueFwdINS6_IJSA_NS7_ILi512EEESA_EEES9_SC_SE_Li256ELb1ELb1ELb0ELb0EEENS1_36VarlenDynamicPersistentTileSchedulerILi64ELi64ELi256ELi128ELb0ELb1ELb1ELb0ELb1ELb1EEEEEEEEEvNT_6ParamsE:
[----:B------:R-:W-:Y:S01]  /*0000*/  LDC R1, c[0x0][0x37c] ;  /* 0x0000df00ff017b82 */ /* 0x000fe20000000800 */
[----:B------:R-:W-:Y:S05]  /*0010*/  EXIT ;  /* 0x000000000000794d */ /* 0x000fea0003800000 */
.L_x_12:
        /* <DEDUP_REMOVED lines=14> */
.L_x_57:


//--------------------- .text._ZN7cutlass13device_kernelIN5flash11enable_sm90INS1_16FlashAttnFwdSm90INS1_25CollectiveMainloopFwdSm90ILi2EN4cute5tupleIJNS5_1CILi1EEES8_S8_EEENS6_IJNS7_ILi64EEESA_SA_EEELi512ENS_10bfloat16_tEfNS_4arch4Sm90ELb0ELb0ELb0ELb1ELb1ELb0ELb1ELb0ELb0ELb1ELb0ELb0EEENS1_21CollectiveEpilogueFwdINS6_IJSA_NS7_ILi512EEESA_EEES9_SC_SE_Li256ELb1ELb1ELb0ELb0EEENS1_36VarlenDynamicPersistentTileSchedulerILi64ELi64ELi256ELi128ELb0ELb1ELb1ELb0ELb1ELb1EEEEEEEEEvNT_6ParamsE --------------------------
	.section	.text._ZN7cutlass13device_kernelIN5flash11enable_sm90INS1_16FlashAttnFwdSm90INS1_25CollectiveMainloopFwdSm90ILi2EN4cute5tupleIJNS5_1CILi1EEES8_S8_EEENS6_IJNS7_ILi64EEESA_SA_EEELi512ENS_10bfloat16_tEfNS_4arch4Sm90ELb0ELb0ELb0ELb1ELb1ELb0ELb1ELb0ELb0ELb1ELb0ELb0EEENS1_21CollectiveEpilogueFwdINS6_IJSA_NS7_ILi512EEESA_EEES9_SC_SE_Li256ELb1ELb1ELb0ELb0EEENS1_36VarlenDynamicPersistentTileSchedulerILi64ELi64ELi256ELi128ELb0ELb1ELb1ELb0ELb1ELb1EEEEEEEEEvNT_6ParamsE,"ax",@progbits
	.align	128
.text._ZN7cutlass13device_kernelIN5flash11enable_sm90INS1_16FlashAttnFwdSm90INS1_25CollectiveMainloopFwdSm90ILi2EN4cute5tupleIJNS5_1CILi1EEES8_S8_EEENS6_IJNS7_ILi64EEESA_SA_EEELi512ENS_10bfloat16_tEfNS_4arch4Sm90ELb0ELb0ELb0ELb1ELb1ELb0ELb1ELb0ELb0ELb1ELb0ELb0EEENS1_21CollectiveEpilogueFwdINS6_IJSA_NS7_ILi512EEESA_EEES9_SC_SE_Li256ELb1ELb1ELb0ELb0EEENS1_36VarlenDynamicPersistentTileSchedulerILi64ELi64ELi256ELi128ELb0ELb1ELb1ELb0ELb1ELb1EEEEEEEEEvNT_6ParamsE:
        .type           _ZN7cutlass13device_kernelIN5flash11enable_sm90INS1_16FlashAttnFwdSm90INS1_25CollectiveMainloopFwdSm90ILi2EN4cute5tupleIJNS5_1CILi1EEES8_S8_EEENS6_IJNS7_ILi64EEESA_SA_EEELi512ENS_10bfloat16_tEfNS_4arch4Sm90ELb0ELb0ELb0ELb1ELb1ELb0ELb1ELb0ELb0ELb1ELb0ELb0EEENS1_21CollectiveEpilogueFwdINS6_IJSA_NS7_ILi512EEESA_EEES9_SC_SE_Li256ELb1ELb1ELb0ELb0EEENS1_36VarlenDynamicPersistentTileSchedulerILi64ELi64ELi256ELi128ELb0ELb1ELb1ELb0ELb1ELb1EEEEEEEEEvNT_6ParamsE,@function
        .size           _ZN7cutlass13device_kernelIN5flash11enable_sm90INS1_16FlashAttnFwdSm90INS1_25CollectiveMainloopFwdSm90ILi2EN4cute5tupleIJNS5_1CILi1EEES8_S8_EEENS6_IJNS7_ILi64EEESA_SA_EEELi512ENS_10bfloat16_tEfNS_4arch4Sm90ELb0ELb0ELb0ELb1ELb1ELb0ELb1ELb0ELb0ELb1ELb0ELb0EEENS1_21CollectiveEpilogueFwdINS6_IJSA_NS7_ILi512EEESA_EEES9_SC_SE_Li256ELb1ELb1ELb0ELb0EEENS1_36VarlenDynamicPersistentTileSchedulerILi64ELi64ELi256ELi128ELb0ELb1ELb1ELb0ELb1ELb1EEEEEEEEEvNT_6ParamsE,(.L_x_58 - _ZN7cutlass13device_kernelIN5flash11enable_sm90INS1_16FlashAttnFwdSm90INS1_25CollectiveMainloopFwdSm90ILi2EN4cute5tupleIJNS5_1CILi1EEES8_S8_EEENS6_IJNS7_ILi64EEESA_SA_EEELi512ENS_10bfloat16_tEfNS_4arch4Sm90ELb0ELb0ELb0ELb1ELb1ELb0ELb1ELb0ELb0ELb1ELb0ELb0EEENS1_21CollectiveEpilogueFwdINS6_IJSA_NS7_ILi512EEESA_EEES9_SC_SE_Li256ELb1ELb1ELb0ELb0EEENS1_36VarlenDynamicPersistentTileSchedulerILi64ELi64ELi256ELi128ELb0ELb1ELb1ELb0ELb1ELb1EEEEEEEEEvNT_6ParamsE)
        .other          _ZN7cutlass13device_kernelIN5flash11enable_sm90INS1_16FlashAttnFwdSm90INS1_25CollectiveMainloopFwdSm90ILi2EN4cute5tupleIJNS5_1CILi1EEES8_S8_EEENS6_IJNS7_ILi64EEESA_SA_EEELi512ENS_10bfloat16_tEfNS_4arch4Sm90ELb0ELb0ELb0ELb1ELb1ELb0ELb1ELb0ELb0ELb1ELb0ELb0EEENS1_21CollectiveEpilogueFwdINS6_IJSA_NS7_ILi512EEESA_EEES9_SC_SE_Li256ELb1ELb1ELb0ELb0EEENS1_36VarlenDynamicPersistentTileSchedulerILi64ELi64ELi256ELi128ELb0ELb1ELb1ELb0ELb1ELb1EEEEEEEEEvNT_6ParamsE,@"STO_CUDA_ENTRY STV_DEFAULT"
_ZN7cutlass13device_kernelIN5flash11enable_sm90INS1_16FlashAttnFwdSm90INS1_25CollectiveMainloopFwdSm90ILi2EN4cute5tupleIJNS5_1CILi1EEES8_S8_EEENS6_IJNS7_ILi64EEESA_SA_EEELi512ENS_10bfloat16_tEfNS_4arch4Sm90ELb0ELb0ELb0ELb1ELb1ELb0ELb1ELb0ELb0ELb1ELb0ELb0EEENS1_21CollectiveEpilogueFwdINS6_IJSA_NS7_ILi512EEESA_EEES9_SC_SE_Li256ELb1ELb1ELb0ELb0EEENS1_36VarlenDynamicPersistentTileSchedulerILi64ELi64ELi256ELi128ELb0ELb1ELb1ELb0ELb1ELb1EEEEEEEEEvNT_6ParamsE:
[----:B------:R-:W-:Y:S01]  /*0000*/  LDC R1, c[0x0][0x37c] ;  /* 0x0000df00ff017b82 */ /* 0x000fe20000000800 */
[----:B------:R-:W-:Y:S05]  /*0010*/  EXIT ;  /* 0x000000000000794d */ /* 0x000fea0003800000 */
.L_x_13:
        /* <DEDUP_REMOVED lines=14> */
.L_x_58:


//--------------------- .text._ZN7cutlass13device_kernelIN5flash11enable_sm90INS1_16FlashAttnFwdSm90INS1_25CollectiveMainloopFwdSm90ILi2EN4cute5tupleIJNS5_1CILi1EEES8_S8_EEENS6_IJNS7_ILi64EEESA_SA_EEELi512ENS_10bfloat16_tEfNS_4arch4Sm90ELb0ELb0ELb0ELb1ELb1ELb1ELb1ELb0ELb0ELb1ELb0ELb0EEENS1_21CollectiveEpilogueFwdINS6_IJSA_NS7_ILi512EEESA_EEES9_SC_SE_Li256ELb1ELb1ELb0ELb0EEENS1_36VarlenDynamicPersistentTileSchedulerILi64ELi64ELi256ELi128ELb0ELb1ELb1ELb0ELb1ELb1EEEEEEEEEvNT_6ParamsE --------------------------
	.section	.text._ZN7cutlass13device_kernelIN5flash11enable_sm90INS1_16FlashAttnFwdSm90INS1_25CollectiveMainloopFwdSm90ILi2EN4cute5tupleIJNS5_1CILi1EEES8_S8_EEENS6_IJNS7_ILi64EEESA_SA_EEELi512ENS_10bfloat16_tEfNS_4arch4Sm90ELb0ELb0ELb0ELb1ELb1ELb1ELb1ELb0ELb0ELb1ELb0ELb0EEENS1_21CollectiveEpilogueFwdINS6_IJSA_NS7_ILi512EEESA_EEES9_SC_SE_Li256ELb1ELb1ELb0ELb0EEENS1_36VarlenDynamicPersistentTileSchedulerILi64ELi64ELi256ELi128ELb0ELb1ELb1ELb0ELb1ELb1EEEEEEEEEvNT_6ParamsE,"ax",@progbits
	.align	128
.text._ZN7cutlass13device_kernelIN5flash11enable_sm90INS1_16FlashAttnFwdSm90INS1_25CollectiveMainloopFwdSm90ILi2EN4cute5tupleIJNS5_1CILi1EEES8_S8_EEENS6_IJNS7_ILi64EEESA_SA_EEELi512ENS_10bfloat16_tEfNS_4arch4Sm90ELb0ELb0ELb0ELb1ELb1ELb1ELb1ELb0ELb0ELb1ELb0ELb0EEENS1_21CollectiveEpilogueFwdINS6_IJSA_NS7_ILi512EEESA_EEES9_SC_SE_Li256ELb1ELb1ELb0ELb0EEENS1_36VarlenDynamicPersistentTileSchedulerILi64ELi64ELi256ELi128ELb0ELb1ELb1ELb0ELb1ELb1EEEEEEEEEvNT_6ParamsE:
        .type           _ZN7cutlass13device_kernelIN5flash11enable_sm90INS1_16FlashAttnFwdSm90INS1_25CollectiveMainloopFwdSm90ILi2EN4cute5tupleIJNS5_1CILi1EEES8_S8_EEENS6_IJNS7_ILi64EEESA_SA_EEELi512ENS_10bfloat16_tEfNS_4arch4Sm90ELb0ELb0ELb0ELb1ELb1ELb1ELb1ELb0ELb0ELb1ELb0ELb0EEENS1_21CollectiveEpilogueFwdINS6_IJSA_NS7_ILi512EEESA_EEES9_SC_SE_Li256ELb1ELb1ELb0ELb0EEENS1_36VarlenDynamicPersistentTileSchedulerILi64ELi64ELi256ELi128ELb0ELb1ELb1ELb0ELb1ELb1EEEEEEEEEvNT_6ParamsE,@function
        .size           _ZN7cutlass13device_kernelIN5flash11enable_sm90INS1_16FlashAttnFwdSm90INS1_25CollectiveMainloopFwdSm90ILi2EN4cute5tupleIJNS5_1CILi1EEES8_S8_EEENS6_IJNS7_ILi64EEESA_SA_EEELi512ENS_10bfloat16_tEfNS_4arch4Sm90ELb0ELb0ELb0ELb1ELb1ELb1ELb1ELb0ELb0ELb1ELb0ELb0EEENS1_21CollectiveEpilogueFwdINS6_IJSA_NS7_ILi512EEESA_EEES9_SC_SE_Li256ELb1ELb1ELb0ELb0EEENS1_36VarlenDynamicPersistentTileSchedulerILi64ELi64ELi256ELi128ELb0ELb1ELb1ELb0ELb1ELb1EEEEEEEEEvNT_6ParamsE,(.L_x_59 - _ZN7cutlass13device_kernelIN5flash11enable_sm90INS1_16FlashAttnFwdSm90INS1_25CollectiveMainloopFwdSm90ILi2EN4cute5tupleIJNS5_1CILi1EEES8_S8_EEENS6_IJNS7_ILi64EEESA_SA_EEELi512ENS_10bfloat16_tEfNS_4arch4Sm90ELb0ELb0ELb0ELb1ELb1ELb1ELb1ELb0ELb0ELb1ELb0ELb0EEENS1_21CollectiveEpilogueFwdINS6_IJSA_NS7_ILi512EEESA_EEES9_SC_SE_Li256ELb1ELb1ELb0ELb0EEENS1_36VarlenDynamicPersistentTileSchedulerILi64ELi64ELi256ELi128ELb0ELb1ELb1ELb0ELb1ELb1EEEEEEEEEvNT_6ParamsE)
        .other          _ZN7cutlass13device_kernelIN5flash11enable_sm90INS1_16FlashAttnFwdSm90INS1_25CollectiveMainloopFwdSm90ILi2EN4cute5tupleIJNS5_1CILi1EEES8_S8_EEENS6_IJNS7_ILi64EEESA_SA_EEELi512ENS_10bfloat16_tEfNS_4arch4Sm90ELb0ELb0ELb0ELb1ELb1ELb1ELb1ELb0ELb0ELb1ELb0ELb0EEENS1_21CollectiveEpilogueFwdINS6_IJSA_NS7_ILi512EEESA_EEES9_SC_SE_Li256ELb1ELb1ELb0ELb0EEENS1_36VarlenDynamicPersistentTileSchedulerILi64ELi64ELi256ELi128ELb0ELb1ELb1ELb0ELb1ELb1EEEEEEEEEvNT_6ParamsE,@"STO_CUDA_ENTRY STV_DEFAULT"
_ZN7cutlass13device_kernelIN5flash11enable_sm90INS1_16FlashAttnFwdSm90INS1_25CollectiveMainloopFwdSm90ILi2EN4cute5tupleIJNS5_1CILi1EEES8_S8_EEENS6_IJNS7_ILi64EEESA_SA_EEELi512ENS_10bfloat16_tEfNS_4arch4Sm90ELb0ELb0ELb0ELb1ELb1ELb1ELb1ELb0ELb0ELb1ELb0ELb0EEENS1_21CollectiveEpilogueFwdINS6_IJSA_NS7_ILi512EEESA_EEES9_SC_SE_Li256ELb1ELb1ELb0ELb0EEENS1_36VarlenDynamicPersistentTileSchedulerILi64ELi64ELi256ELi128ELb0ELb1ELb1ELb0ELb1ELb1EEEEEEEEEvNT_6ParamsE:
[----:B------:R-:W-:Y:S01]  /*0000*/  LDC R1, c[0x0][0x37c] ;  /* 0x0000df00ff017b82 */ /* 0x000fe20000000800 */
[----:B------:R-:W-:Y:S05]  /*0010*/  EXIT ;  /* 0x000000000000794d */ /* 0x000fea0003800000 */
.L_x_14:
        /* <DEDUP_REMOVED lines=14> */
.L_x_59:


//--------------------- .text._ZN7cutlass13device_kernelIN5flash11enable_sm90INS1_16FlashAttnFwdSm90INS1_25CollectiveMainloopFwdSm90ILi2EN4cute5tupleIJNS5_1CILi1EEES8_S8_EEENS6_IJNS7_ILi64EEESA_SA_EEELi512ENS_10bfloat16_tEfNS_4arch4Sm90ELb0ELb1ELb0ELb0ELb1ELb0ELb0ELb0ELb0ELb1ELb0ELb0EEENS1_21CollectiveEpilogueFwdINS6_IJSA_NS7_ILi512EEESA_EEES9_SC_SE_Li256ELb0ELb1ELb0ELb0EEENS1_30DynamicPersistentTileSchedulerILi256ELi128ELb0ELb1ELb1EEEEEEEEEvNT_6ParamsE --------------------------
	.section	.text._ZN7cutlass13device_kernelIN5flash11enable_sm90INS1_16FlashAttnFwdSm90INS1_25CollectiveMainloopFwdSm90ILi2EN4cute5tupleIJNS5_1CILi1EEES8_S8_EEENS6_IJNS7_ILi64EEESA_SA_EEELi512ENS_10bfloat16_tEfNS_4arch4Sm90ELb0ELb1ELb0ELb0ELb1ELb0ELb0ELb0ELb0ELb1ELb0ELb0EEENS1_21CollectiveEpilogueFwdINS6_IJSA_NS7_ILi512EEESA_EEES9_SC_SE_Li256ELb0ELb1ELb0ELb0EEENS1_30DynamicPersistentTileSchedulerILi256ELi128ELb0ELb1ELb1EEEEEEEEEvNT_6ParamsE,"ax",@progbits
	.align	128
.text._ZN7cutlass13device_kernelIN5flash11enable_sm90INS1_16FlashAttnFwdSm90INS1_25CollectiveMainloopFwdSm90ILi2EN4cute5tupleIJNS5_1CILi1EEES8_S8_EEENS6_IJNS7_ILi64EEESA_SA_EEELi512ENS_10bfloat16_tEfNS_4arch4Sm90ELb0ELb1ELb0ELb0ELb1ELb0ELb0ELb0ELb0ELb1ELb0ELb0EEENS1_21CollectiveEpilogueFwdINS6_IJSA_NS7_ILi512EEESA_EEES9_SC_SE_Li256ELb0ELb1ELb0ELb0EEENS1_30DynamicPersistentTileSchedulerILi256ELi128ELb0ELb1ELb1EEEEEEEEEvNT_6ParamsE:
        .type           _ZN7cutlass13device_kernelIN5flash11enable_sm90INS1_16FlashAttnFwdSm90INS1_25CollectiveMainloopFwdSm90ILi2EN4cute5tupleIJNS5_1CILi1EEES8_S8_EEENS6_IJNS7_ILi64EEESA_SA_EEELi512ENS_10bfloat16_tEfNS_4arch4Sm90ELb0ELb1ELb0ELb0ELb1ELb0ELb0ELb0ELb0ELb1ELb0ELb0EEENS1_21CollectiveEpilogueFwdINS6_IJSA_NS7_ILi512EEESA_EEES9_SC_SE_Li256ELb0ELb1ELb0ELb0EEENS1_30DynamicPersistentTileSchedulerILi256ELi128ELb0ELb1ELb1EEEEEEEEEvNT_6ParamsE,@function
        .size           _ZN7cutlass13device_kernelIN5flash11enable_sm90INS1_16FlashAttnFwdSm90INS1_25CollectiveMainloopFwdSm90ILi2EN4cute5tupleIJNS5_1CILi1EEES8_S8_EEENS6_IJNS7_ILi64EEESA_SA_EEELi512ENS_10bfloat16_tEfNS_4arch4Sm90ELb0ELb1ELb0ELb0ELb1ELb0ELb0ELb0ELb0ELb1ELb0ELb0EEENS1_21CollectiveEpilogueFwdINS6_IJSA_NS7_ILi512EEESA_EEES9_SC_SE_Li256ELb0ELb1ELb0ELb0EEENS1_30DynamicPersistentTileSchedulerILi256ELi128ELb0ELb1ELb1EEEEEEEEEvNT_6ParamsE,(.L_x_60 - _ZN7cutlass13device_kernelIN5flash11enable_sm90INS1_16FlashAttnFwdSm90INS1_25CollectiveMainloopFwdSm90ILi2EN4cute5tupleIJNS5_1CILi1EEES8_S8_EEENS6_IJNS7_ILi64EEESA_SA_EEELi512ENS_10bfloat16_tEfNS_4arch4Sm90ELb0ELb1ELb0ELb0ELb1ELb0ELb0ELb0ELb0ELb1ELb0ELb0EEENS1_21CollectiveEpilogueFwdINS6_IJSA_NS7_ILi512EEESA_EEES9_SC_SE_Li256ELb0ELb1ELb0ELb0EEENS1_30DynamicPersistentTileSchedulerILi256ELi128ELb0ELb1ELb1EEEEEEEEEvNT_6ParamsE)
        .other          _ZN7cutlass13device_kernelIN5flash11enable_sm90INS1_16FlashAttnFwdSm90INS1_25CollectiveMainloopFwdSm90ILi2EN4cute5tupleIJNS5_1CILi1EEES8_S8_EEENS6_IJNS7_ILi64EEESA_SA_EEELi512ENS_10bfloat16_tEfNS_4arch4Sm90ELb0ELb1ELb0ELb0ELb1ELb0ELb0ELb0ELb0ELb1ELb0ELb0EEENS1_21CollectiveEpilogueFwdINS6_IJSA_NS7_ILi512EEESA_EEES9_SC_SE_Li256ELb0ELb1ELb0ELb0EEENS1_30DynamicPersistentTileSchedulerILi256ELi128ELb0ELb1ELb1EEEEEEEEEvNT_6ParamsE,@"STO_CUDA_ENTRY STV_DEFAULT"
_ZN7cutlass13device_kernelIN5flash11enable_sm90INS1_16FlashAttnFwdSm90INS1_25CollectiveMainloopFwdSm90ILi2EN4cute5tupleIJNS5_1CILi1EEES8_S8_EEENS6_IJNS7_ILi64EEESA_SA_EEELi512ENS_10bfloat16_tEfNS_4arch4Sm90ELb0ELb1ELb0ELb0ELb1ELb0ELb0ELb0ELb0ELb1ELb0ELb0EEENS1_21CollectiveEpilogueFwdINS6_IJSA_NS7_ILi512EEESA_EEES9_SC_SE_Li256ELb0ELb1ELb0ELb0EEENS1_30DynamicPersistentTileSchedulerILi256ELi128ELb0ELb1ELb1EEEEEEEEEvNT_6ParamsE:
[----:B------:R-:W-:Y:S01]  /*0000*/  LDC R1, c[0x0][0x37c] ;  /* 0x0000df00ff017b82 */ /* 0x000fe20000000800 */
[----:B------:R-:W-:Y:S05]  /*0010*/  EXIT ;  /* 0x000000000000794d */ /* 0x000fea0003800000 */
.L_x_15:
        /* <DEDUP_REMOVED lines=14> */
.L_x_60:


//--------------------- .text._ZN7cutlass13device_kernelIN5flash11enable_sm90INS1_16FlashAttnFwdSm90INS1_25CollectiveMainloopFwdSm90ILi2EN4cute5tupleIJNS5_1CILi1EEES8_S8_EEENS6_IJNS7_ILi64EEESA_SA_EEELi512ENS_10bfloat16_tEfNS_4arch4Sm90ELb0ELb1ELb0ELb0ELb1ELb0ELb1ELb0ELb0ELb1ELb0ELb0EEENS1_21CollectiveEpilogueFwdINS6_IJSA_NS7_ILi512EEESA_EEES9_SC_SE_Li256ELb0ELb1ELb0ELb0EEENS1_30DynamicPersistentTileSchedulerILi256ELi128ELb0ELb1ELb1EEEEEEEEEvNT_6ParamsE --------------------------
	.section	.text._ZN7cutlass13device_kernelIN5flash11enable_sm90INS1_16FlashAttnFwdSm90INS1_25CollectiveMainloopFwdSm90ILi2EN4cute5tupleIJNS5_1CILi1EEES8_S8_EEENS6_IJNS7_ILi64EEESA_SA_EEELi512ENS_10bfloat16_tEfNS_4arch4Sm90ELb0ELb1ELb0ELb0ELb1ELb0ELb1ELb0ELb0ELb1ELb0ELb0EEENS1_21CollectiveEpilogueFwdINS6_IJSA_NS7_ILi512EEESA_EEES9_SC_SE_Li256ELb0ELb1ELb0ELb0EEENS1_30DynamicPersistentTileSchedulerILi256ELi128ELb0ELb1ELb1EEEEEEEEEvNT_6ParamsE,"ax",@progbits
	.align	128
.text._ZN7cutlass13device_kernelIN5flash11enable_sm90INS1_16FlashAttnFwdSm90INS1_25CollectiveMainloopFwdSm90ILi2EN4cute5tupleIJNS5_1CILi1EEES8_S8_EEENS6_IJNS7_ILi64EEESA_SA_EEELi512ENS_10bfloat16_tEfNS_4arch4Sm90ELb0ELb1ELb0ELb0ELb1ELb0ELb1ELb0ELb0ELb1ELb0ELb0EEENS1_21CollectiveEpilogueFwdINS6_IJSA_NS7_ILi512EEESA_EEES9_SC_SE_Li256ELb0ELb1ELb0ELb0EEENS1_30DynamicPersistentTileSchedulerILi256ELi128ELb0ELb1ELb1EEEEEEEEEvNT_6ParamsE:
        .type           _ZN7cutlass13device_kernelIN5flash11enable_sm90INS1_16FlashAttnFwdSm90INS1_25CollectiveMainloopFwdSm90ILi2EN4cute5tupleIJNS5_1CILi1EEES8_S8_EEENS6_IJNS7_ILi64EEESA_SA_EEELi512ENS_10bfloat16_tEfNS_4arch4Sm90ELb0ELb1ELb0ELb0ELb1ELb0ELb1ELb0ELb0ELb1ELb0ELb0EEENS1_21CollectiveEpilogueFwdINS6_IJSA_NS7_ILi512EEESA_EEES9_SC_SE_Li256ELb0ELb1ELb0ELb0EEENS1_30DynamicPersistentTileSchedulerILi256ELi128ELb0ELb1ELb1EEEEEEEEEvNT_6ParamsE,@function
        .size           _ZN7cutlass13device_kernelIN5flash11enable_sm90INS1_16FlashAttnFwdSm90INS1_25CollectiveMainloopFwdSm90ILi2EN4cute5tupleIJNS5_1CILi1EEES8_S8_EEENS6_IJNS7_ILi64EEESA_SA_EEELi512ENS_10bfloat16_tEfNS_4arch4Sm90ELb0ELb1ELb0ELb0ELb1ELb0ELb1ELb0ELb0ELb1ELb0ELb0EEENS1_21CollectiveEpilogueFwdINS6_IJSA_NS7_ILi512EEESA_EEES9_SC_SE_Li256ELb0ELb1ELb0ELb0EEENS1_30DynamicPersistentTileSchedulerILi256ELi128ELb0ELb1ELb1EEEEEEEEEvNT_6ParamsE,(.L_x_61 - _ZN7cutlass13device_kernelIN5flash11enable_sm90INS1_16FlashAttnFwdSm90INS1_25CollectiveMainloopFwdSm90ILi2EN4cute5tupleIJNS5_1CILi1EEES8_S8_EEENS6_IJNS7_ILi64EEESA_SA_EEELi512ENS_10bfloat16_tEfNS_4arch4Sm90ELb0ELb1ELb0ELb0ELb1ELb0ELb1ELb0ELb0ELb1ELb0ELb0EEENS1_21CollectiveEpilogueFwdINS6_IJSA_NS7_ILi512EEESA_EEES9_SC_SE_Li256ELb0ELb1ELb0ELb0EEENS1_30DynamicPersistentTileSchedulerILi256ELi128ELb0ELb1ELb1EEEEEEEEEvNT_6ParamsE)
        .other          _ZN7cutlass13device_kernelIN5flash11enable_sm90INS1_16FlashAttnFwdSm90INS1_25CollectiveMainloopFwdSm90ILi2EN4cute5tupleIJNS5_1CILi1EEES8_S8_EEENS6_IJNS7_ILi64EEESA_SA_EEELi512ENS_10bfloat16_tEfNS_4arch4Sm90ELb0ELb1ELb0ELb0ELb1ELb0ELb1ELb0ELb0ELb1ELb0ELb0EEENS1_21CollectiveEpilogueFwdINS6_IJSA_NS7_ILi512EEESA_EEES9_SC_SE_Li256ELb0ELb1ELb0ELb0EEENS1_30DynamicPersistentTileSchedulerILi256ELi128ELb0ELb1ELb1EEEEEEEEEvNT_6ParamsE,@"STO_CUDA_ENTRY STV_DEFAULT"
_ZN7cutlass13device_kernelIN5flash11enable_sm90INS1_16FlashAttnFwdSm90INS1_25CollectiveMainloopFwdSm90ILi2EN4cute5tupleIJNS5_1CILi1EEES8_S8_EEENS6_IJNS7_ILi64EEESA_SA_EEELi512ENS_10bfloat16_tEfNS_4arch4Sm90ELb0ELb1ELb0ELb0ELb1ELb0ELb1ELb0ELb0ELb1ELb0ELb0EEENS1_21CollectiveEpilogueFwdINS6_IJSA_NS7_ILi512EEESA_EEES9_SC_SE_Li256ELb0ELb1ELb0ELb0EEENS1_30DynamicPersistentTileSchedulerILi256ELi128ELb0ELb1ELb1EEEEEEEEEvNT_6ParamsE:
[----:B------:R-:W-:Y:S01]  /*0000*/  LDC R1, c[0x0][0x37c] ;  /* 0x0000df00ff017b82 */ /* 0x000fe20000000800 */
[----:B------:R-:W-:Y:S05]  /*0010*/  EXIT ;  /* 0x000000000000794d */ /* 0x000fea0003800000 */
.L_x_16:
        /* <DEDUP_REMOVED lines=14> */
.L_x_61:


//--------------------- .text._ZN7cutlass13device_kernelIN5flash11enable_sm90INS1_16FlashAttnFwdSm90INS1_25CollectiveMainloopFwdSm90ILi2EN4cute5tupleIJNS5_1CILi1EEES8_S8_EEENS6_IJNS7_ILi64EEESA_SA_EEELi512ENS_10bfloat16_tEfNS_4arch4Sm90ELb0ELb1ELb0ELb1ELb1ELb0ELb0ELb0ELb0ELb1ELb0ELb0EEENS1_21CollectiveEpilogueFwdINS6_IJSA_NS7_ILi512EEESA_EEES9_SC_SE_Li256ELb1ELb1ELb0ELb0EEENS1_36VarlenDynamicPersistentTileSchedulerILi64ELi64ELi256ELi128ELb0ELb1ELb1ELb1ELb0ELb1EEEEEEEEEvNT_6ParamsE --------------------------
	.section	.text._ZN7cutlass13device_kernelIN5flash11enable_sm90INS1_16FlashAttnFwdSm90INS1_25CollectiveMainloopFwdSm90ILi2EN4cute5tupleIJNS5_1CILi1EEES8_S8_EEENS6_IJNS7_ILi64EEESA_SA_EEELi512ENS_10bfloat16_tEfNS_4arch4Sm90ELb0ELb1ELb0ELb1ELb1ELb0ELb0ELb0ELb0ELb1ELb0ELb0EEENS1_21CollectiveEpilogueFwdINS6_IJSA_NS7_ILi512EEESA_EEES9_SC_SE_Li256ELb1ELb1ELb0ELb0EEENS1_36VarlenDynamicPersistentTileSchedulerILi64ELi64ELi256ELi128ELb0ELb1ELb1ELb1ELb0ELb1EEEEEEEEEvNT_6ParamsE,"ax",@progbits
	.align	128
.text._ZN7cutlass13device_kernelIN5flash11enable_sm90INS1_16FlashAttnFwdSm90INS1_25CollectiveMainloopFwdSm90ILi2EN4cute5tupleIJNS5_1CILi1EEES8_S8_EEENS6_IJNS7_ILi64EEESA_SA_EEELi512ENS_10bfloat16_tEfNS_4arch4Sm90ELb0ELb1ELb0ELb1ELb1ELb0ELb0ELb0ELb0ELb1ELb0ELb0EEENS1_21CollectiveEpilogueFwdINS6_IJSA_NS7_ILi512EEESA_EEES9_SC_SE_Li256ELb1ELb1ELb0ELb0EEENS1_36VarlenDynamicPersistentTileSchedulerILi64ELi64ELi256ELi128ELb0ELb1ELb1ELb1ELb0ELb1EEEEEEEEEvNT_6ParamsE:
        .type           _ZN7cutlass13device_kernelIN5flash11enable_sm90INS1_16FlashAttnFwdSm90INS1_25CollectiveMainloopFwdSm90ILi2EN4cute5tupleIJNS5_1CILi1EEES8_S8_EEENS6_IJNS7_ILi64EEESA_SA_EEELi512ENS_10bfloat16_tEfNS_4arch4Sm90ELb0ELb1ELb0ELb1ELb1ELb0ELb0ELb0ELb0ELb1ELb0ELb0EEENS1_21CollectiveEpilogueFwdINS6_IJSA_NS7_ILi512EEESA_EEES9_SC_SE_Li256ELb1ELb1ELb0ELb0EEENS1_36VarlenDynamicPersistentTileSchedulerILi64ELi64ELi256ELi128ELb0ELb1ELb1ELb1ELb0ELb1EEEEEEEEEvNT_6ParamsE,@function
        .size           _ZN7cutlass13device_kernelIN5flash11enable_sm90INS1_16FlashAttnFwdSm90INS1_25CollectiveMainloopFwdSm90ILi2EN4cute5tupleIJNS5_1CILi1EEES8_S8_EEENS6_IJNS7_ILi64EEESA_SA_EEELi512ENS_10bfloat16_tEfNS_4arch4Sm90ELb0ELb1ELb0ELb1ELb1ELb0ELb0ELb0ELb0ELb1ELb0ELb0EEENS1_21CollectiveEpilogueFwdINS6_IJSA_NS7_ILi512EEESA_EEES9_SC_SE_Li256ELb1ELb1ELb0ELb0EEENS1_36VarlenDynamicPersistentTileSchedulerILi64ELi64ELi256ELi128ELb0ELb1ELb1ELb1ELb0ELb1EEEEEEEEEvNT_6ParamsE,(.L_x_62 - _ZN7cutlass13device_kernelIN5flash11enable_sm90INS1_16FlashAttnFwdSm90INS1_25CollectiveMainloopFwdSm90ILi2EN4cute5tupleIJNS5_1CILi1EEES8_S8_EEENS6_IJNS7_ILi64EEESA_SA_EEELi512ENS_10bfloat16_tEfNS_4arch4Sm90ELb0ELb1ELb0ELb1ELb1ELb0ELb0ELb0ELb0ELb1ELb0ELb0EEENS1_21CollectiveEpilogueFwdINS6_IJSA_NS7_ILi512EEESA_EEES9_SC_SE_Li256ELb1ELb1ELb0ELb0EEENS1_36VarlenDynamicPersistentTileSchedulerILi64ELi64ELi256ELi128ELb0ELb1ELb1ELb1ELb0ELb1EEEEEEEEEvNT_6ParamsE)
        .other          _ZN7cutlass13device_kernelIN5flash11enable_sm90INS1_16FlashAttnFwdSm90INS1_25CollectiveMainloopFwdSm90ILi2EN4cute5tupleIJNS5_1CILi1EEES8_S8_EEENS6_IJNS7_ILi64EEESA_SA_EEELi512ENS_10bfloat16_tEfNS_4arch4Sm90ELb0ELb1ELb0ELb1ELb1ELb0ELb0ELb0ELb0ELb1ELb0ELb0EEENS1_21CollectiveEpilogueFwdINS6_IJSA_NS7_ILi512EEESA_EEES9_SC_SE_Li256ELb1ELb1ELb0ELb0EEENS1_36VarlenDynamicPersistentTileSchedulerILi64ELi64ELi256ELi128ELb0ELb1ELb1ELb1ELb0ELb1EEEEEEEEEvNT_6ParamsE,@"STO_CUDA_ENTRY STV_DEFAULT"
_ZN7cutlass13device_kernelIN5flash11enable_sm90INS1_16FlashAttnFwdSm90INS1_25CollectiveMainloopFwdSm90ILi2EN4cute5tupleIJNS5_1CILi1EEES8_S8_EEENS6_IJNS7_ILi64EEESA_SA_EEELi512ENS_10bfloat16_tEfNS_4arch4Sm90ELb0ELb1ELb0ELb1ELb1ELb0ELb0ELb0ELb0ELb1ELb0ELb0EEENS1_21CollectiveEpilogueFwdINS6_IJSA_NS7_ILi512EEESA_EEES9_SC_SE_Li256ELb1ELb1ELb0ELb0EEENS1_36VarlenDynamicPersistentTileSchedulerILi64ELi64ELi256ELi128ELb0ELb1ELb1ELb1ELb0ELb1EEEEEEEEEvNT_6ParamsE:
[----:B------:R-:W-:Y:S01]  /*0000*/  LDC R1, c[0x0][0x37c] ;  /* 0x0000df00ff017b82 */ /* 0x000fe20000000800 */
[----:B------:R-:W-:Y:S05]  /*0010*/  EXIT ;  /* 0x000000000000794d */ /* 0x000fea0003800000 */
.L_x_17:
        /* <DEDUP_REMOVED lines=14> */
.L_x_62:


//--------------------- .text._ZN7cutlass13device_kernelIN5flash11enable_sm90INS1_16FlashAttnFwdSm90INS1_25CollectiveMainloopFwdSm90ILi2EN4cute5tupleIJNS5_1CILi1EEES8_S8_EEENS6_IJNS7_ILi64EEESA_SA_EEELi512ENS_10bfloat16_tEfNS_4arch4Sm90ELb0ELb1ELb0ELb1ELb1ELb1ELb0ELb0ELb0ELb1ELb0ELb0EEENS1_21CollectiveEpilogueFwdINS6_IJSA_NS7_ILi512EEESA_EEES9_SC_SE_Li256ELb1ELb1ELb0ELb0EEENS1_36VarlenDynamicPersistentTileSchedulerILi64ELi64ELi256ELi128ELb0ELb1ELb1ELb1ELb0ELb1EEEEEEEEEvNT_6ParamsE --------------------------
	.section	.text._ZN7cutlass13device_kernelIN5flash11enable_sm90INS1_16FlashAttnFwdSm90INS1_25CollectiveMainloopFwdSm90ILi2EN4cute5tupleIJNS5_1CILi1EEES8_S8_EEENS6_IJNS7_ILi64EEESA_SA_EEELi512ENS_10bfloat16_tEfNS_4arch4Sm90ELb0ELb1ELb0ELb1ELb1ELb1ELb0ELb0ELb0ELb1ELb0ELb0EEENS1_21CollectiveEpilogueFwdINS6_IJSA_NS7_ILi512EEESA_EEES9_SC_SE_Li256ELb1ELb1ELb0ELb0EEENS1_36VarlenDynamicPersistentTileSchedulerILi64ELi64ELi256ELi128ELb0ELb1ELb1ELb1ELb0ELb1EEEEEEEEEvNT_6ParamsE,"ax",@progbits
	.align	128
.text._ZN7cutlass13device_kernelIN5flash11enable_sm90INS1_16FlashAttnFwdSm90INS1_25CollectiveMainloopFwdSm90ILi2EN4cute5tupleIJNS5_1CILi1EEES8_S8_EEENS6_IJNS7_ILi64EEESA_SA_EEELi512ENS_10bfloat16_tEfNS_4arch4Sm90ELb0ELb1ELb0ELb1ELb1ELb1ELb0ELb0ELb0ELb1ELb0ELb0EEENS1_21CollectiveEpilogueFwdINS6_IJSA_NS7_ILi512EEESA_EEES9_SC_SE_Li256ELb1ELb1ELb0ELb0EEENS1_36VarlenDynamicPersistentTileSchedulerILi64ELi64ELi256ELi128ELb0ELb1ELb1ELb1ELb0ELb1EEEEEEEEEvNT_6ParamsE:
        .type           _ZN7cutlass13device_kernelIN5flash11enable_sm90INS1_16FlashAttnFwdSm90INS1_25CollectiveMainloopFwdSm90ILi2EN4cute5tupleIJNS5_1CILi1EEES8_S8_EEENS6_IJNS7_ILi64EEESA_SA_EEELi512ENS_10bfloat16_tEfNS_4arch4Sm90ELb0ELb1ELb0ELb1ELb1ELb1ELb0ELb0ELb0ELb1ELb0ELb0EEENS1_21CollectiveEpilogueFwdINS6_IJSA_NS7_ILi512EEESA_EEES9_SC_SE_Li256ELb1ELb1ELb0ELb0EEENS1_36VarlenDynamicPersistentTileSchedulerILi64ELi64ELi256ELi128ELb0ELb1ELb1ELb1ELb0ELb1EEEEEEEEEvNT_6ParamsE,@function
        .size           _ZN7cutlass13device_kernelIN5flash11enable_sm90INS1_16FlashAttnFwdSm90INS1_25CollectiveMainloopFwdSm90ILi2EN4cute5tupleIJNS5_1CILi1EEES8_S8_EEENS6_IJNS7_ILi64EEESA_SA_EEELi512ENS_10bfloat16_tEfNS_4arch4Sm90ELb0ELb1ELb0ELb1ELb1ELb1ELb0ELb0ELb0ELb1ELb0ELb0EEENS1_21CollectiveEpilogueFwdINS6_IJSA_NS7_ILi512EEESA_EEES9_SC_SE_Li256ELb1ELb1ELb0ELb0EEENS1_36VarlenDynamicPersistentTileSchedulerILi64ELi64ELi256ELi128ELb0ELb1ELb1ELb1ELb0ELb1EEEEEEEEEvNT_6ParamsE,(.L_x_63 - _ZN7cutlass13device_kernelIN5flash11enable_sm90INS1_16FlashAttnFwdSm90INS1_25CollectiveMainloopFwdSm90ILi2EN4cute5tupleIJNS5_1CILi1EEES8_S8_EEENS6_IJNS7_ILi64EEESA_SA_EEELi512ENS_10bfloat16_tEfNS_4arch4Sm90ELb0ELb1ELb0ELb1ELb1ELb1ELb0ELb0ELb0ELb1ELb0ELb0EEENS1_21CollectiveEpilogueFwdINS6_IJSA_NS7_ILi512EEESA_EEES9_SC_SE_Li256ELb1ELb1ELb0ELb0EEENS1_36VarlenDynamicPersistentTileSchedulerILi64ELi64ELi256ELi128ELb0ELb1ELb1ELb1ELb0ELb1EEEEEEEEEvNT_6ParamsE)
        .other          _ZN7cutlass13device_kernelIN5flash11enable_sm90INS1_16FlashAttnFwdSm90INS1_25CollectiveMainloopFwdSm90ILi2EN4cute5tupleIJNS5_1CILi1EEES8_S8_EEENS6_IJNS7_ILi64EEESA_SA_EEELi512ENS_10bfloat16_tEfNS_4arch4Sm90ELb0ELb1ELb0ELb1ELb1ELb1ELb0ELb0ELb0ELb1ELb0ELb0EEENS1_21CollectiveEpilogueFwdINS6_IJSA_NS7_ILi512EEESA_EEES9_SC_SE_Li256ELb1ELb1ELb0ELb0EEENS1_36VarlenDynamicPersistentTileSchedulerILi64ELi64ELi256ELi128ELb0ELb1ELb1ELb1ELb0ELb1EEEEEEEEEvNT_6ParamsE,@"STO_CUDA_ENTRY STV_DEFAULT"
_ZN7cutlass13device_kernelIN5flash11enable_sm90INS1_16FlashAttnFwdSm90INS1_25CollectiveMainloopFwdSm90ILi2EN4cute5tupleIJNS5_1CILi1EEES8_S8_EEENS6_IJNS7_ILi64EEESA_SA_EEELi512ENS_10bfloat16_tEfNS_4arch4Sm90ELb0ELb1ELb0ELb1ELb1ELb1ELb0ELb0ELb0ELb1ELb0ELb0EEENS1_21CollectiveEpilogueFwdINS6_IJSA_NS7_ILi512EEESA_EEES9_SC_SE_Li256ELb1ELb1ELb0ELb0EEENS1_36VarlenDynamicPersistentTileSchedulerILi64ELi64ELi256ELi128ELb0ELb1ELb1ELb1ELb0ELb1EEEEEEEEEvNT_6ParamsE:
[----:B------:R-:W-:Y:S01]  /*0000*/  LDC R1, c[0x0][0x37c] ;  /* 0x0000df00ff017b82 */ /* 0x000fe20000000800 */
[----:B------:R-:W-:Y:S05]  /*0010*/  EXIT ;  /* 0x000000000000794d */ /* 0x000fea0003800000 */
.L_x_18:
        /* <DEDUP_REMOVED lines=14> */
.L_x_63:


//--------------------- .text._ZN7cutlass13device_kernelIN5flash11enable_sm90INS1_16FlashAttnFwdSm90INS1_25CollectiveMainloopFwdSm90ILi2EN4cute5tupleIJNS5_1CILi1EEES8_S8_EEENS6_IJNS7_ILi64EEESA_SA_EEELi512ENS_10bfloat16_tEfNS_4arch4Sm90ELb0ELb1ELb0ELb1ELb1ELb0ELb1ELb0ELb0ELb1ELb0ELb0EEENS1_21CollectiveEpilogueFwdINS6_IJSA_NS7_ILi512EEESA_EEES9_SC_SE_Li256ELb1ELb1ELb0ELb0EEENS1_36VarlenDynamicPersistentTileSchedulerILi64ELi64ELi256ELi128ELb0ELb1ELb1ELb1ELb0ELb1EEEEEEEEEvNT_6ParamsE --------------------------
	.section	.text._ZN7cutlass13device_kernelIN5flash11enable_sm90INS1_16FlashAttnFwdSm90INS1_25CollectiveMainloopFwdSm90ILi2EN4cute5tupleIJNS5_1CILi1EEES8_S8_EEENS6_IJNS7_ILi64EEESA_SA_EEELi512ENS_10bfloat16_tEfNS_4arch4Sm90ELb0ELb1ELb0ELb1ELb1ELb0ELb1ELb0ELb0ELb1ELb0ELb0EEENS1_21CollectiveEpilogueFwdINS6_IJSA_NS7_ILi512EEESA_EEES9_SC_SE_Li256ELb1ELb1ELb0ELb0EEENS1_36VarlenDynamicPersistentTileSchedulerILi64ELi64ELi256ELi128ELb0ELb1ELb1ELb1ELb0ELb1EEEEEEEEEvNT_6ParamsE,"ax",@progbits
	.align	128
.text._ZN7cutlass13device_kernelIN5flash11enable_sm90INS1_16FlashAttnFwdSm90INS1_25CollectiveMainloopFwdSm90ILi2EN4cute5tupleIJNS5_1CILi1EEES8_S8_EEENS6_IJNS7_ILi64EEESA_SA_EEELi512ENS_10bfloat16_tEfNS_4arch4Sm90ELb0ELb1ELb0ELb1ELb1ELb0ELb1ELb0ELb0ELb1ELb0ELb0EEENS1_21CollectiveEpilogueFwdINS6_IJSA_NS7_ILi512EEESA_EEES9_SC_SE_Li256ELb1ELb1ELb0ELb0EEENS1_36VarlenDynamicPersistentTileSchedulerILi64ELi64ELi256ELi128ELb0ELb1ELb1ELb1ELb0ELb1EEEEEEEEEvNT_6ParamsE:
        .type           _ZN7cutlass13device_kernelIN5flash11enable_sm90INS1_16FlashAttnFwdSm90INS1_25CollectiveMainloopFwdSm90ILi2EN4cute5tupleIJNS5_1CILi1EEES8_S8_EEENS6_IJNS7_ILi64EEESA_SA_EEELi512ENS_10bfloat16_tEfNS_4arch4Sm90ELb0ELb1ELb0ELb1ELb1ELb0ELb1ELb0ELb0ELb1ELb0ELb0EEENS1_21CollectiveEpilogueFwdINS6_IJSA_NS7_ILi512EEESA_EEES9_SC_SE_Li256ELb1ELb1ELb0ELb0EEENS1_36VarlenDynamicPersistentTileSchedulerILi64ELi64ELi256ELi128ELb0ELb1ELb1ELb1ELb0ELb1EEEEEEEEEvNT_6ParamsE,@function
        .size           _ZN7cutlass13device_kernelIN5flash11enable_sm90INS1_16FlashAttnFwdSm90INS1_25CollectiveMainloopFwdSm90ILi2EN4cute5tupleIJNS5_1CILi1EEES8_S8_EEENS6_IJNS7_ILi64EEESA_SA_EEELi512ENS_10bfloat16_tEfNS_4arch4Sm90ELb0ELb1ELb0ELb1ELb1ELb0ELb1ELb0ELb0ELb1ELb0ELb0EEENS1_21CollectiveEpilogueFwdINS6_IJSA_NS7_ILi512EEESA_EEES9_SC_SE_Li256ELb1ELb1ELb0ELb0EEENS1_36VarlenDynamicPersistentTileSchedulerILi64ELi64ELi256ELi128ELb0ELb1ELb1ELb1ELb0ELb1EEEEEEEEEvNT_6ParamsE,(.L_x_64 - _ZN7cutlass13device_kernelIN5flash11enable_sm90INS1_16FlashAttnFwdSm90INS1_25CollectiveMainloopFwdSm90ILi2EN4cute5tupleIJNS5_1CILi1EEES8_S8_EEENS6_IJNS7_ILi64EEESA_SA_EEELi512ENS_10bfloat16_tEfNS_4arch4Sm90ELb0ELb1ELb0ELb1ELb1ELb0ELb1ELb0ELb0ELb1ELb0ELb0EEENS1_21CollectiveEpilogueFwdINS6_IJSA_NS7_ILi512EEESA_EEES9_SC_SE_Li256ELb1ELb1ELb0ELb0EEENS1_36VarlenDynamicPersistentTileSchedulerILi64ELi64ELi256ELi128ELb0ELb1ELb1ELb1ELb0ELb1EEEEEEEEEvNT_6ParamsE)
        .other          _ZN7cutlass13device_kernelIN5flash11enable_sm90INS1_16FlashAttnFwdSm90INS1_25CollectiveMainloopFwdSm90ILi2EN4cute5tupleIJNS5_1CILi1EEES8_S8_EEENS6_IJNS7_ILi64EEESA_SA_EEELi512ENS_10bfloat16_tEfNS_4arch4Sm90ELb0ELb1ELb0ELb1ELb1ELb0ELb1ELb0ELb0ELb1ELb0ELb0EEENS1_21CollectiveEpilogueFwdINS6_IJSA_NS7_ILi512EEESA_EEES9_SC_SE_Li256ELb1ELb1ELb0ELb0EEENS1_36VarlenDynamicPersistentTileSchedulerILi64ELi64ELi256ELi128ELb0ELb1ELb1ELb1ELb0ELb1EEEEEEEEEvNT_6ParamsE,@"STO_CUDA_ENTRY STV_DEFAULT"
_ZN7cutlass13device_kernelIN5flash11enable_sm90INS1_16FlashAttnFwdSm90INS1_25CollectiveMainloopFwdSm90ILi2EN4cute5tupleIJNS5_1CILi1EEES8_S8_EEENS6_IJNS7_ILi64EEESA_SA_EEELi512ENS_10bfloat16_tEfNS_4arch4Sm90ELb0ELb1ELb0ELb1ELb1ELb0ELb1ELb0ELb0ELb1ELb0ELb0EEENS1_21CollectiveEpilogueFwdINS6_IJSA_NS7_ILi512EEESA_EEES9_SC_SE_Li256ELb1ELb1ELb0ELb0EEENS1_36VarlenDynamicPersistentTileSchedulerILi64ELi64ELi256ELi128ELb0ELb1ELb1ELb1ELb0ELb1EEEEEEEEEvNT_6ParamsE:
[----:B------:R-:W-:Y:S01]  /*0000*/  LDC R1, c[0x0][0x37c] ;  /* 0x0000df00ff017b82 */ /* 0x000fe20000000800 */
[----:B------:R-:W-:Y:S05]  /*0010*/  EXIT ;  /* 0x000000000000794d */ /* 0x000fea0003800000 */
.L_x_19:
        /* <DEDUP_REMOVED lines=14> */
.L_x_64:


//--------------------- .text._ZN7cutlass13device_kernelIN5flash11enable_sm90INS1_16FlashAttnFwdSm90INS1_25CollectiveMainloopFwdSm90ILi2EN4cute5tupleIJNS5_1CILi1EEES8_S8_EEENS6_IJNS7_ILi64EEESA_SA_EEELi512ENS_10bfloat16_tEfNS_4arch4Sm90ELb0ELb1ELb0ELb1ELb1ELb1ELb1ELb0ELb0ELb1ELb0ELb0EEENS1_21CollectiveEpilogueFwdINS6_IJSA_NS7_ILi512EEESA_EEES9_SC_SE_Li256ELb1ELb1ELb0ELb0EEENS1_36VarlenDynamicPersistentTileSchedulerILi64ELi64ELi256ELi128ELb0ELb1ELb1ELb1ELb0ELb1EEEEEEEEEvNT_6ParamsE --------------------------
	.section	.text._ZN7cutlass13device_kernelIN5flash11enable_sm90INS1_16FlashAttnFwdSm90INS1_25CollectiveMainloopFwdSm90ILi2EN4cute5tupleIJNS5_1CILi1EEES8_S8_EEENS6_IJNS7_ILi64EEESA_SA_EEELi512ENS_10bfloat16_tEfNS_4arch4Sm90ELb0ELb1ELb0ELb1ELb1ELb1ELb1ELb0ELb0ELb1ELb0ELb0EEENS1_21CollectiveEpilogueFwdINS6_IJSA_NS7_ILi512EEESA_EEES9_SC_SE_Li256ELb1ELb1ELb0ELb0EEENS1_36VarlenDynamicPersistentTileSchedulerILi64ELi64ELi256ELi128ELb0ELb1ELb1ELb1ELb0ELb1EEEEEEEEEvNT_6ParamsE,"ax",@progbits
	.align	128
.text._ZN7cutlass13device_kernelIN5flash11enable_sm90INS1_16FlashAttnFwdSm90INS1_25CollectiveMainloopFwdSm90ILi2EN4cute5tupleIJNS5_1CILi1EEES8_S8_EEENS6_IJNS7_ILi64EEESA_SA_EEELi512ENS_10bfloat16_tEfNS_4arch4Sm90ELb0ELb1ELb0ELb1ELb1ELb1ELb1ELb0ELb0ELb1ELb0ELb0EEENS1_21CollectiveEpilogueFwdINS6_IJSA_NS7_ILi512EEESA_EEES9_SC_SE_Li256ELb1ELb1ELb0ELb0EEENS1_36VarlenDynamicPersistentTileSchedulerILi64ELi64ELi256ELi128ELb0ELb1ELb1ELb1ELb0ELb1EEEEEEEEEvNT_6ParamsE:
        .type           _ZN7cutlass13device_kernelIN5flash11enable_sm90INS1_16FlashAttnFwdSm90INS1_25CollectiveMainloopFwdSm90ILi2EN4cute5tupleIJNS5_1CILi1EEES8_S8_EEENS6_IJNS7_ILi64EEESA_SA_EEELi512ENS_10bfloat16_tEfNS_4arch4Sm90ELb0ELb1ELb0ELb1ELb1ELb1ELb1ELb0ELb0ELb1ELb0ELb0EEENS1_21CollectiveEpilogueFwdINS6_IJSA_NS7_ILi512EEESA_EEES9_SC_SE_Li256ELb1ELb1ELb0ELb0EEENS1_36VarlenDynamicPersistentTileSchedulerILi64ELi64ELi256ELi128ELb0ELb1ELb1ELb1ELb0ELb1EEEEEEEEEvNT_6ParamsE,@function
        .size           _ZN7cutlass13device_kernelIN5flash11enable_sm90INS1_16FlashAttnFwdSm90INS1_25CollectiveMainloopFwdSm90ILi2EN4cute5tupleIJNS5_1CILi1EEES8_S8_EEENS6_IJNS7_ILi64EEESA_SA_EEELi512ENS_10bfloat16_tEfNS_4arch4Sm90ELb0ELb1ELb0ELb1ELb1ELb1ELb1ELb0ELb0ELb1ELb0ELb0EEENS1_21CollectiveEpilogueFwdINS6_IJSA_NS7_ILi512EEESA_EEES9_SC_SE_Li256ELb1ELb1ELb0ELb0EEENS1_36VarlenDynamicPersistentTileSchedulerILi64ELi64ELi256ELi128ELb0ELb1ELb1ELb1ELb0ELb1EEEEEEEEEvNT_6ParamsE,(.L_x_65 - _ZN7cutlass13device_kernelIN5flash11enable_sm90INS1_16FlashAttnFwdSm90INS1_25CollectiveMainloopFwdSm90ILi2EN4cute5tupleIJNS5_1CILi1EEES8_S8_EEENS6_IJNS7_ILi64EEESA_SA_EEELi512ENS_10bfloat16_tEfNS_4arch4Sm90ELb0ELb1ELb0ELb1ELb1ELb1ELb1ELb0ELb0ELb1ELb0ELb0EEENS1_21CollectiveEpilogueFwdINS6_IJSA_NS7_ILi512EEESA_EEES9_SC_SE_Li256ELb1ELb1ELb0ELb0EEENS1_36VarlenDynamicPersistentTileSchedulerILi64ELi64ELi256ELi128ELb0ELb1ELb1ELb1ELb0ELb1EEEEEEEEEvNT_6ParamsE)
        .other          _ZN7cutlass13device_kernelIN5flash11enable_sm90INS1_16FlashAttnFwdSm90INS1_25CollectiveMainloopFwdSm90ILi2EN4cute5tupleIJNS5_1CILi1EEES8_S8_EEENS6_IJNS7_ILi64EEESA_SA_EEELi512ENS_10bfloat16_tEfNS_4arch4Sm90ELb0ELb1ELb0ELb1ELb1ELb1ELb1ELb0ELb0ELb1ELb0ELb0EEENS1_21CollectiveEpilogueFwdINS6_IJSA_NS7_ILi512EEESA_EEES9_SC_SE_Li256ELb1ELb1ELb0ELb0EEENS1_36VarlenDynamicPersistentTileSchedulerILi64ELi64ELi256ELi128ELb0ELb1ELb1ELb1ELb0ELb1EEEEEEEEEvNT_6ParamsE,@"STO_CUDA_ENTRY STV_DEFAULT"
_ZN7cutlass13device_kernelIN5flash11enable_sm90INS1_16FlashAttnFwdSm90INS1_25CollectiveMainloopFwdSm90ILi2EN4cute5tupleIJNS5_1CILi1EEES8_S8_EEENS6_IJNS7_ILi64EEESA_SA_EEELi512ENS_10bfloat16_tEfNS_4arch4Sm90ELb0ELb1ELb0ELb1ELb1ELb1ELb1ELb0ELb0ELb1ELb0ELb0EEENS1_21CollectiveEpilogueFwdINS6_IJSA_NS7_ILi512EEESA_EEES9_SC_SE_Li256ELb1ELb1ELb0ELb0EEENS1_36VarlenDynamicPersistentTileSchedulerILi64ELi64ELi256ELi128ELb0ELb1ELb1ELb1ELb0ELb1EEEEEEEEEvNT_6ParamsE:
[----:B------:R-:W-:Y:S01]  /*0000*/  LDC R1, c[0x0][0x37c] ;  /* 0x0000df00ff017b82 */ /* 0x000fe20000000800 */
[----:B------:R-:W-:Y:S05]  /*0010*/  EXIT ;  /* 0x000000000000794d */ /* 0x000fea0003800000 */
.L_x_20:
        /* <DEDUP_REMOVED lines=14> */
.L_x_65:


//--------------------- .text._ZN7cutlass13device_kernelIN5flash11enable_sm90INS1_16FlashAttnFwdSm90INS1_25CollectiveMainloopFwdSm90ILi2EN4cute5tupleIJNS5_1CILi1EEES8_S8_EEENS6_IJNS7_ILi64EEESA_SA_EEELi512ENS_10bfloat16_tEfNS_4arch4Sm90ELb1ELb0ELb0ELb0ELb1ELb0ELb0ELb0ELb0ELb1ELb0ELb0EEENS1_21CollectiveEpilogueFwdINS6_IJSA_NS7_ILi512EEESA_EEES9_SC_SE_Li256ELb0ELb1ELb0ELb0EEENS1_30DynamicPersistentTileSchedulerILi256ELi128ELb0ELb1ELb1EEEEEEEEEvNT_6ParamsE --------------------------
	.section	.text._ZN7cutlass13device_kernelIN5flash11enable_sm90INS1_16FlashAttnFwdSm90INS1_25CollectiveMainloopFwdSm90ILi2EN4cute5tupleIJNS5_1CILi1EEES8_S8_EEENS6_IJNS7_ILi64EEESA_SA_EEELi512ENS_10bfloat16_tEfNS_4arch4Sm90ELb1ELb0ELb0ELb0ELb1ELb0ELb0ELb0ELb0ELb1ELb0ELb0EEENS1_21CollectiveEpilogueFwdINS6_IJSA_NS7_ILi512EEESA_EEES9_SC_SE_Li256ELb0ELb1ELb0ELb0EEENS1_30DynamicPersistentTileSchedulerILi256ELi128ELb0ELb1ELb1EEEEEEEEEvNT_6ParamsE,"ax",@progbits
	.align	128
.text._ZN7cutlass13device_kernelIN5flash11enable_sm90INS1_16FlashAttnFwdSm90INS1_25CollectiveMainloopFwdSm90ILi2EN4cute5tupleIJNS5_1CILi1EEES8_S8_EEENS6_IJNS7_ILi64EEESA_SA_EEELi512ENS_10bfloat16_tEfNS_4arch4Sm90ELb1ELb0ELb0ELb0ELb1ELb0ELb0ELb0ELb0ELb1ELb0ELb0EEENS1_21CollectiveEpilogueFwdINS6_IJSA_NS7_ILi512EEESA_EEES9_SC_SE_Li256ELb0ELb1ELb0ELb0EEENS1_30DynamicPersistentTileSchedulerILi256ELi128ELb0ELb1ELb1EEEEEEEEEvNT_6ParamsE:
        .type           _ZN7cutlass13device_kernelIN5flash11enable_sm90INS1_16FlashAttnFwdSm90INS1_25CollectiveMainloopFwdSm90ILi2EN4cute5tupleIJNS5_1CILi1EEES8_S8_EEENS6_IJNS7_ILi64EEESA_SA_EEELi512ENS_10bfloat16_tEfNS_4arch4Sm90ELb1ELb0ELb0ELb0ELb1ELb0ELb0ELb0ELb0ELb1ELb0ELb0EEENS1_21CollectiveEpilogueFwdINS6_IJSA_NS7_ILi512EEESA_EEES9_SC_SE_Li256ELb0ELb1ELb0ELb0EEENS1_30DynamicPersistentTileSchedulerILi256ELi128ELb0ELb1ELb1EEEEEEEEEvNT_6ParamsE,@function
        .size           _ZN7cutlass13device_kernelIN5flash11enable_sm90INS1_16FlashAttnFwdSm90INS1_25CollectiveMainloopFwdSm90ILi2EN4cute5tupleIJNS5_1CILi1EEES8_S8_EEENS6_IJNS7_ILi64EEESA_SA_EEELi512ENS_10bfloat16_tEfNS_4arch4Sm90ELb1ELb0ELb0ELb0ELb1ELb0ELb0ELb0ELb0ELb1ELb0ELb0EEENS1_21CollectiveEpilogueFwdINS6_IJSA_NS7_ILi512EEESA_EEES9_SC_SE_Li256ELb0ELb1ELb0ELb0EEENS1_30DynamicPersistentTileSchedulerILi256ELi128ELb0ELb1ELb1EEEEEEEEEvNT_6ParamsE,(.L_x_66 - _ZN7cutlass13device_kernelIN5flash11enable_sm90INS1_16FlashAttnFwdSm90INS1_25CollectiveMainloopFwdSm90ILi2EN4cute5tupleIJNS5_1CILi1EEES8_S8_EEENS6_IJNS7_ILi64EEESA_SA_EEELi512ENS_10bfloat16_tEfNS_4arch4Sm90ELb1ELb0ELb0ELb0ELb1ELb0ELb0ELb0ELb0ELb1ELb0ELb0EEENS1_21CollectiveEpilogueFwdINS6_IJSA_NS7_ILi512EEESA_EEES9_SC_SE_Li256ELb0ELb1ELb0ELb0EEENS1_30DynamicPersistentTileSchedulerILi256ELi128ELb0ELb1ELb1EEEEEEEEEvNT_6ParamsE)
        .other          _ZN7cutlass13device_kernelIN5flash11enable_sm90INS1_16FlashAttnFwdSm90INS1_25CollectiveMainloopFwdSm90ILi2EN4cute5tupleIJNS5_1CILi1EEES8_S8_EEENS6_IJNS7_ILi64EEESA_SA_EEELi512ENS_10bfloat16_tEfNS_4arch4Sm90ELb1ELb0ELb0ELb0ELb1ELb0ELb0ELb0ELb0ELb1ELb0ELb0EEENS1_21CollectiveEpilogueFwdINS6_IJSA_NS7_ILi512EEESA_EEES9_SC_SE_Li256ELb0ELb1ELb0ELb0EEENS1_30DynamicPersistentTileSchedulerILi256ELi128ELb0ELb1ELb1EEEEEEEEEvNT_6ParamsE,@"STO_CUDA_ENTRY STV_DEFAULT"
_ZN7cutlass13device_kernelIN5flash11enable_sm90INS1_16FlashAttnFwdSm90INS1_25CollectiveMainloopFwdSm90ILi2EN4cute5tupleIJNS5_1CILi1EEES8_S8_EEENS6_IJNS7_ILi64EEESA_SA_EEELi512ENS_10bfloat16_tEfNS_4arch4Sm90ELb1ELb0ELb0ELb0ELb1ELb0ELb0ELb0ELb0ELb1ELb0ELb0EEENS1_21CollectiveEpilogueFwdINS6_IJSA_NS7_ILi512EEESA_EEES9_SC_SE_Li256ELb0ELb1ELb0ELb0EEENS1_30DynamicPersistentTileSchedulerILi256ELi128ELb0ELb1ELb1EEEEEEEEEvNT_6ParamsE:
[----:B------:R-:W-:Y:S01]  /*0000*/  LDC R1, c[0x0][0x37c] ;  /* 0x0000df00ff017b82 */ /* 0x000fe20000000800 */
[----:B------:R-:W-:Y:S05]  /*0010*/  EXIT ;  /* 0x000000000000794d */ /* 0x000fea0003800000 */
.L_x_21:
        /* <DEDUP_REMOVED lines=14> */
.L_x_66:


//--------------------- .text._ZN7cutlass13device_kernelIN5flash11enable_sm90INS1_16FlashAttnFwdSm90INS1_25CollectiveMainloopFwdSm90ILi2EN4cute5tupleIJNS5_1CILi1EEES8_S8_EEENS6_IJNS7_ILi64EEESA_SA_EEELi512ENS_10bfloat16_tEfNS_4arch4Sm90ELb1ELb0ELb0ELb0ELb1ELb0ELb1ELb0ELb0ELb1ELb0ELb0EEENS1_21CollectiveEpilogueFwdINS6_IJSA_NS7_ILi512EEESA_EEES9_SC_SE_Li256ELb0ELb1ELb0ELb0EEENS1_30DynamicPersistentTileSchedulerILi256ELi128ELb0ELb1ELb1EEEEEEEEEvNT_6ParamsE --------------------------
	.section	.text._ZN7cutlass13device_kernelIN5flash11enable_sm90INS1_16FlashAttnFwdSm90INS1_25CollectiveMainloopFwdSm90ILi2EN4cute5tupleIJNS5_1CILi1EEES8_S8_EEENS6_IJNS7_ILi64EEESA_SA_EEELi512ENS_10bfloat16_tEfNS_4arch4Sm90ELb1ELb0ELb0ELb0ELb1ELb0ELb1ELb0ELb0ELb1ELb0ELb0EEENS1_21CollectiveEpilogueFwdINS6_IJSA_NS7_ILi512EEESA_EEES9_SC_SE_Li256ELb0ELb1ELb0ELb0EEENS1_30DynamicPersistentTileSchedulerILi256ELi128ELb0ELb1ELb1EEEEEEEEEvNT_6ParamsE,"ax",@progbits
	.align	128
.text._ZN7cutlass13device_kernelIN5flash11enable_sm90INS1_16FlashAttnFwdSm90INS1_25CollectiveMainloopFwdSm90ILi2EN4cute5tupleIJNS5_1CILi1EEES8_S8_EEENS6_IJNS7_ILi64EEESA_SA_EEELi512ENS_10bfloat16_tEfNS_4arch4Sm90ELb1ELb0ELb0ELb0ELb1ELb0ELb1ELb0ELb0ELb1ELb0ELb0EEENS1_21CollectiveEpilogueFwdINS6_IJSA_NS7_ILi512EEESA_EEES9_SC_SE_Li256ELb0ELb1ELb0ELb0EEENS1_30DynamicPersistentTileSchedulerILi256ELi128ELb0ELb1ELb1EEEEEEEEEvNT_6ParamsE:
        .type           _ZN7cutlass13device_kernelIN5flash11enable_sm90INS1_16FlashAttnFwdSm90INS1_25CollectiveMainloopFwdSm90ILi2EN4cute5tupleIJNS5_1CILi1EEES8_S8_EEENS6_IJNS7_ILi64EEESA_SA_EEELi512ENS_10bfloat16_tEfNS_4arch4Sm90ELb1ELb0ELb0ELb0ELb1ELb0ELb1ELb0ELb0ELb1ELb0ELb0EEENS1_21CollectiveEpilogueFwdINS6_IJSA_NS7_ILi512EEESA_EEES9_SC_SE_Li256ELb0ELb1ELb0ELb0EEENS1_30DynamicPersistentTileSchedulerILi256ELi128ELb0ELb1ELb1EEEEEEEEEvNT_6ParamsE,@function
        .size           _ZN7cutlass13device_kernelIN5flash11enable_sm90INS1_16FlashAttnFwdSm90INS1_25CollectiveMainloopFwdSm90ILi2EN4cute5tupleIJNS5_1CILi1EEES8_S8_EEENS6_IJNS7_ILi64EEESA_SA_EEELi512ENS_10bfloat16_tEfNS_4arch4Sm90ELb1ELb0ELb0ELb0ELb1ELb0ELb1ELb0ELb0ELb1ELb0ELb0EEENS1_21CollectiveEpilogueFwdINS6_IJSA_NS7_ILi512EEESA_EEES9_SC_SE_Li256ELb0ELb1ELb0ELb0EEENS1_30DynamicPersistentTileSchedulerILi256ELi128ELb0ELb1ELb1EEEEEEEEEvNT_6ParamsE,(.L_x_67 - _ZN7cutlass13device_kernelIN5flash11enable_sm90INS1_16FlashAttnFwdSm90INS1_25CollectiveMainloopFwdSm90ILi2EN4cute5tupleIJNS5_1CILi1EEES8_S8_EEENS6_IJNS7_ILi64EEESA_SA_EEELi512ENS_10bfloat16_tEfNS_4arch4Sm90ELb1ELb0ELb0ELb0ELb1ELb0ELb1ELb0ELb0ELb1ELb0ELb0EEENS1_21CollectiveEpilogueFwdINS6_IJSA_NS7_ILi512EEESA_EEES9_SC_SE_Li256ELb0ELb1ELb0ELb0EEENS1_30DynamicPersistentTileSchedulerILi256ELi128ELb0ELb1ELb1EEEEEEEEEvNT_6ParamsE)
        .other          _ZN7cutlass13device_kernelIN5flash11enable_sm90INS1_16FlashAttnFwdSm90INS1_25CollectiveMainloopFwdSm90ILi2EN4cute5tupleIJNS5_1CILi1EEES8_S8_EEENS6_IJNS7_ILi64EEESA_SA_EEELi512ENS_10bfloat16_tEfNS_4arch4Sm90ELb1ELb0ELb0ELb0ELb1ELb0ELb1ELb0ELb0ELb1ELb0ELb0EEENS1_21CollectiveEpilogueFwdINS6_IJSA_NS7_ILi512EEESA_EEES9_SC_SE_Li256ELb0ELb1ELb0ELb0EEENS1_30DynamicPersistentTileSchedulerILi256ELi128ELb0ELb1ELb1EEEEEEEEEvNT_6ParamsE,@"STO_CUDA_ENTRY STV_DEFAULT"
_ZN7cutlass13device_kernelIN5flash11enable_sm90INS1_16FlashAttnFwdSm90INS1_25CollectiveMainloopFwdSm90ILi2EN4cute5tupleIJNS5_1CILi1EEES8_S8_EEENS6_IJNS7_ILi64EEESA_SA_EEELi512ENS_10bfloat16_tEfNS_4arch4Sm90ELb1ELb0ELb0ELb0ELb1ELb0ELb1ELb0ELb0ELb1ELb0ELb0EEENS1_21CollectiveEpilogueFwdINS6_IJSA_NS7_ILi512EEESA_EEES9_SC_SE_Li256ELb0ELb1ELb0ELb0EEENS1_30DynamicPersistentTileSchedulerILi256ELi128ELb0ELb1ELb1EEEEEEEEEvNT_6ParamsE:
[----:B------:R-:W-:Y:S01]  /*0000*/  LDC R1, c[0x0][0x37c] ;  /* 0x0000df00ff017b82 */ /* 0x000fe20000000800 */
[----:B------:R-:W-:Y:S05]  /*0010*/  EXIT ;  /* 0x000000000000794d */ /* 0x000fea0003800000 */
.L_x_22:
        /* <DEDUP_REMOVED lines=14> */
.L_x_67:


//--------------------- .text._ZN7cutlass13device_kernelIN5flash11enable_sm90INS1_16FlashAttnFwdSm90INS1_25CollectiveMainloopFwdSm90ILi2EN4cute5tupleIJNS5_1CILi1EEES8_S8_EEENS6_IJNS7_ILi64EEESA_SA_EEELi512ENS_10bfloat16_tEfNS_4arch4Sm90ELb1ELb0ELb0ELb1ELb1ELb0ELb0ELb0ELb0ELb1ELb0ELb0EEENS1_21CollectiveEpilogueFwdINS6_IJSA_NS7_ILi512EEESA_EEES9_SC_SE_Li256ELb1ELb1ELb0ELb0EEENS1_36VarlenDynamicPersistentTileSchedulerILi64ELi64ELi256ELi128ELb0ELb1ELb1ELb1ELb1ELb1EEEEEEEEEvNT_6ParamsE --------------------------
	.section	.text._ZN7cutlass13device_kernelIN5flash11enable_sm90INS1_16FlashAttnFwdSm90INS1_25CollectiveMainloopFwdSm90ILi2EN4cute5tupleIJNS5_1CILi1EEES8_S8_EEENS6_IJNS7_ILi64EEESA_SA_EEELi512ENS_10bfloat16_tEfNS_4arch4Sm90ELb1ELb0ELb0ELb1ELb1ELb0ELb0ELb0ELb0ELb1ELb0ELb0EEENS1_21CollectiveEpilogueFwdINS6_IJSA_NS7_ILi512EEESA_EEES9_SC_SE_Li256ELb1ELb1ELb0ELb0EEENS1_36VarlenDynamicPersistentTileSchedulerILi64ELi64ELi256ELi128ELb0ELb1ELb1ELb1ELb1ELb1EEEEEEEEEvNT_6ParamsE,"ax",@progbits
	.align	128
.text._ZN7cutlass13device_kernelIN5flash11enable_sm90INS1_16FlashAttnFwdSm90INS1_25CollectiveMainloopFwdSm90ILi2EN4cute5tupleIJNS5_1CILi1EEES8_S8_EEENS6_IJNS7_ILi64EEESA_SA_EEELi512ENS_10bfloat16_tEfNS_4arch4Sm90ELb1ELb0ELb0ELb1ELb1ELb0ELb0ELb0ELb0ELb1ELb0ELb0EEENS1_21CollectiveEpilogueFwdINS6_IJSA_NS7_ILi512EEESA_EEES9_SC_SE_Li256ELb1ELb1ELb0ELb0EEENS1_36VarlenDynamicPersistentTileSchedulerILi64ELi64ELi256ELi128ELb0ELb1ELb1ELb1ELb1ELb1EEEEEEEEEvNT_6ParamsE:
        .type           _ZN7cutlass13device_kernelIN5flash11enable_sm90INS1_16FlashAttnFwdSm90INS1_25CollectiveMainloopFwdSm90ILi2EN4cute5tupleIJNS5_1CILi1EEES8_S8_EEENS6_IJNS7_ILi64EEESA_SA_EEELi512ENS_10bfloat16_tEfNS_4arch4Sm90ELb1ELb0ELb0ELb1ELb1ELb0ELb0ELb0ELb0ELb1ELb0ELb0EEENS1_21CollectiveEpilogueFwdINS6_IJSA_NS7_ILi512EEESA_EEES9_SC_SE_Li256ELb1ELb1ELb0ELb0EEENS1_36VarlenDynamicPersistentTileSchedulerILi64ELi64ELi256ELi128ELb0ELb1ELb1ELb1ELb1ELb1EEEEEEEEEvNT_6ParamsE,@function
        .size           _ZN7cutlass13device_kernelIN5flash11enable_sm90INS1_16FlashAttnFwdSm90INS1_25CollectiveMainloopFwdSm90ILi2EN4cute5tupleIJNS5_1CILi1EEES8_S8_EEENS6_IJNS7_ILi64EEESA_SA_EEELi512ENS_10bfloat16_tEfNS_4arch4Sm90ELb1ELb0ELb0ELb1ELb1ELb0ELb0ELb0ELb0ELb1ELb0ELb0EEENS1_21CollectiveEpilogueFwdINS6_IJSA_NS7_ILi512EEESA_EEES9_SC_SE_Li256ELb1ELb1ELb0ELb0EEENS1_36VarlenDynamicPersistentTileSchedulerILi64ELi64ELi256ELi128ELb0ELb1ELb1ELb1ELb1ELb1EEEEEEEEEvNT_6ParamsE,(.L_x_68 - _ZN7cutlass13device_kernelIN5flash11enable_sm90INS1_16FlashAttnFwdSm90INS1_25CollectiveMainloopFwdSm90ILi2EN4cute5tupleIJNS5_1CILi1EEES8_S8_EEENS6_IJNS7_ILi64EEESA_SA_EEELi512ENS_10bfloat16_tEfNS_4arch4Sm90ELb1ELb0ELb0ELb1ELb1ELb0ELb0ELb0ELb0ELb1ELb0ELb0EEENS1_21CollectiveEpilogueFwdINS6_IJSA_NS7_ILi512EEESA_EEES9_SC_SE_Li256ELb1ELb1ELb0ELb0EEENS1_36VarlenDynamicPersistentTileSchedulerILi64ELi64ELi256ELi128ELb0ELb1ELb1ELb1ELb1ELb1EEEEEEEEEvNT_6ParamsE)
        .other          _ZN7cutlass13device_kernelIN5flash11enable_sm90INS1_16FlashAttnFwdSm90INS1_25CollectiveMainloopFwdSm90ILi2EN4cute5tupleIJNS5_1CILi1EEES8_S8_EEENS6_IJNS7_ILi64EEESA_SA_EEELi512ENS_10bfloat16_tEfNS_4arch4Sm90ELb1ELb0ELb0ELb1ELb1ELb0ELb0ELb0ELb0ELb1ELb0ELb0EEENS1_21CollectiveEpilogueFwdINS6_IJSA_NS7_ILi512EEESA_EEES9_SC_SE_Li256ELb1ELb1ELb0ELb0EEENS1_36VarlenDynamicPersistentTileSchedulerILi64ELi64ELi256ELi128ELb0ELb1ELb1ELb1ELb1ELb1EEEEEEEEEvNT_6ParamsE,@"STO_CUDA_ENTRY STV_DEFAULT"
_ZN7cutlass13device_kernelIN5flash11enable_sm90INS1_16FlashAttnFwdSm90INS1_25CollectiveMainloopFwdSm90ILi2EN4cute5tupleIJNS5_1CILi1EEES8_S8_EEENS6_IJNS7_ILi64EEESA_SA_EEELi512ENS_10bfloat16_tEfNS_4arch4Sm90ELb1ELb0ELb0ELb1ELb1ELb0ELb0ELb0ELb0ELb1ELb0ELb0EEENS1_21CollectiveEpilogueFwdINS6_IJSA_NS7_ILi512EEESA_EEES9_SC_SE_Li256ELb1ELb1ELb0ELb0EEENS1_36VarlenDynamicPersistentTileSchedulerILi64ELi64ELi256ELi128ELb0ELb1ELb1ELb1ELb1ELb1EEEEEEEEEvNT_6ParamsE:
[----:B------:R-:W-:Y:S01]  /*0000*/  LDC R1, c[0x0][0x37c] ;  /* 0x0000df00ff017b82 */ /* 0x000fe20000000800 */
[----:B------:R-:W-:Y:S05]  /*0010*/  EXIT ;  /* 0x000000000000794d */ /* 0x000fea0003800000 */
.L_x_23:
        /* <DEDUP_REMOVED lines=14> */
.L_x_68:


//--------------------- .text._ZN7cutlass13device_kernelIN5flash11enable_sm90INS1_16FlashAttnFwdSm90INS1_25CollectiveMainloopFwdSm90ILi2EN4cute5tupleIJNS5_1CILi1EEES8_S8_EEENS6_IJNS7_ILi64EEESA_SA_EEELi512ENS_10bfloat16_tEfNS_4arch4Sm90ELb1ELb0ELb0ELb1ELb1ELb1ELb0ELb0ELb0ELb1ELb0ELb0EEENS1_21CollectiveEpilogueFwdINS6_IJSA_NS7_ILi512EEESA_EEES9_SC_SE_Li256ELb1ELb1ELb0ELb0EEENS1_36VarlenDynamicPersistentTileSchedulerILi64ELi64ELi256ELi128ELb0ELb1ELb1ELb1ELb1ELb1EEEEEEEEEvNT_6ParamsE --------------------------
	.section	.text._ZN7cutlass13device_kernelIN5flash11enable_sm90INS1_16FlashAttnFwdSm90INS1_25CollectiveMainloopFwdSm90ILi2EN4cute5tupleIJNS5_1CILi1EEES8_S8_EEENS6_IJNS7_ILi64EEESA_SA_EEELi512ENS_10bfloat16_tEfNS_4arch4Sm90ELb1ELb0ELb0ELb1ELb1ELb1ELb0ELb0ELb0ELb1ELb0ELb0EEENS1_21CollectiveEpilogueFwdINS6_IJSA_NS7_ILi512EEESA_EEES9_SC_SE_Li256ELb1ELb1ELb0ELb0EEENS1_36VarlenDynamicPersistentTileSchedulerILi64ELi64ELi256ELi128ELb0ELb1ELb1ELb1ELb1ELb1EEEEEEEEEvNT_6ParamsE,"ax",@progbits
	.align	128
.text._ZN7cutlass13device_kernelIN5flash11enable_sm90INS1_16FlashAttnFwdSm90INS1_25CollectiveMainloopFwdSm90ILi2EN4cute5tupleIJNS5_1CILi1EEES8_S8_EEENS6_IJNS7_ILi64EEESA_SA_EEELi512ENS_10bfloat16_tEfNS_4arch4Sm90ELb1ELb0ELb0ELb1ELb1ELb1ELb0ELb0ELb0ELb1ELb0ELb0EEENS1_21CollectiveEpilogueFwdINS6_IJSA_NS7_ILi512EEESA_EEES9_SC_SE_Li256ELb1ELb1ELb0ELb0EEENS1_36VarlenDynamicPersistentTileSchedulerILi64ELi64ELi256ELi128ELb0ELb1ELb1ELb1ELb1ELb1EEEEEEEEEvNT_6ParamsE:
        .type           _ZN7cutlass13device_kernelIN5flash11enable_sm90INS1_16FlashAttnFwdSm90INS1_25CollectiveMainloopFwdSm90ILi2EN4cute5tupleIJNS5_1CILi1EEES8_S8_EEENS6_IJNS7_ILi64EEESA_SA_EEELi512ENS_10bfloat16_tEfNS_4arch4Sm90ELb1ELb0ELb0ELb1ELb1ELb1ELb0ELb0ELb0ELb1ELb0ELb0EEENS1_21CollectiveEpilogueFwdINS6_IJSA_NS7_ILi512EEESA_EEES9_SC_SE_Li256ELb1ELb1ELb0ELb0EEENS1_36VarlenDynamicPersistentTileSchedulerILi64ELi64ELi256ELi128ELb0ELb1ELb1ELb1ELb1ELb1EEEEEEEEEvNT_6ParamsE,@function
        .size           _ZN7cutlass13device_kernelIN5flash11enable_sm90INS1_16FlashAttnFwdSm90INS1_25CollectiveMainloopFwdSm90ILi2EN4cute5tupleIJNS5_1CILi1EEES8_S8_EEENS6_IJNS7_ILi64EEESA_SA_EEELi512ENS_10bfloat16_tEfNS_4arch4Sm90ELb1ELb0ELb0ELb1ELb1ELb1ELb0ELb0ELb0ELb1ELb0ELb0EEENS1_21CollectiveEpilogueFwdINS6_IJSA_NS7_ILi512EEESA_EEES9_SC_SE_Li256ELb1ELb1ELb0ELb0EEENS1_36VarlenDynamicPersistentTileSchedulerILi64ELi64ELi256ELi128ELb0ELb1ELb1ELb1ELb1ELb1EEEEEEEEEvNT_6ParamsE,(.L_x_69 - _ZN7cutlass13device_kernelIN5flash11enable_sm90INS1_16FlashAttnFwdSm90INS1_25CollectiveMainloopFwdSm90ILi2EN4cute5tupleIJNS5_1CILi1EEES8_S8_EEENS6_IJNS7_ILi64EEESA_SA_EEELi512ENS_10bfloat16_tEfNS_4arch4Sm90ELb1ELb0ELb0ELb1ELb1ELb1ELb0ELb0ELb0ELb1ELb0ELb0EEENS1_21CollectiveEpilogueFwdINS6_IJSA_NS7_ILi512EEESA_EEES9_SC_SE_Li256ELb1ELb1ELb0ELb0EEENS1_36VarlenDynamicPersistentTileSchedulerILi64ELi64ELi256ELi128ELb0ELb1ELb1ELb1ELb1ELb1EEEEEEEEEvNT_6ParamsE)
        .other          _ZN7cutlass13device_kernelIN5flash11enable_sm90INS1_16FlashAttnFwdSm90INS1_25CollectiveMainloopFwdSm90ILi2EN4cute5tupleIJNS5_1CILi1EEES8_S8_EEENS6_IJNS7_ILi64EEESA_SA_EEELi512ENS_10bfloat16_tEfNS_4arch4Sm90ELb1ELb0ELb0ELb1ELb1ELb1ELb0ELb0ELb0ELb1ELb0ELb0EEENS1_21CollectiveEpilogueFwdINS6_IJSA_NS7_ILi512EEESA_EEES9_SC_SE_Li256ELb1ELb1ELb0ELb0EEENS1_36VarlenDynamicPersistentTileSchedulerILi64ELi64ELi256ELi128ELb0ELb1ELb1ELb1ELb1ELb1EEEEEEEEEvNT_6ParamsE,@"STO_CUDA_ENTRY STV_DEFAULT"
_ZN7cutlass13device_kernelIN5flash11enable_sm90INS1_16FlashAttnFwdSm90INS1_25CollectiveMainloopFwdSm90ILi2EN4cute5tupleIJNS5_1CILi1EEES8_S8_EEENS6_IJNS7_ILi64EEESA_SA_EEELi512ENS_10bfloat16_tEfNS_4arch4Sm90ELb1ELb0ELb0ELb1ELb1ELb1ELb0ELb0ELb0ELb1ELb0ELb0EEENS1_21CollectiveEpilogueFwdINS6_IJSA_NS7_ILi512EEESA_EEES9_SC_SE_Li256ELb1ELb1ELb0ELb0EEENS1_36VarlenDynamicPersistentTileSchedulerILi64ELi64ELi256ELi128ELb0ELb1ELb1ELb1ELb1ELb1EEEEEEEEEvNT_6ParamsE:
[----:B------:R-:W-:Y:S01]  /*0000*/  LDC R1, c[0x0][0x37c] ;  /* 0x0000df00ff017b82 */ /* 0x000fe20000000800 */
[----:B------:R-:W-:Y:S05]  /*0010*/  EXIT ;  /* 0x000000000000794d */ /* 0x000fea0003800000 */
.L_x_24:
        /* <DEDUP_REMOVED lines=14> */
.L_x_69:


//--------------------- .text._ZN7cutlass13device_kernelIN5flash11enable_sm90INS1_16FlashAttnFwdSm90INS1_25CollectiveMainloopFwdSm90ILi2EN4cute5tupleIJNS5_1CILi1EEES8_S8_EEENS6_IJNS7_ILi64EEESA_SA_EEELi512ENS_10bfloat16_tEfNS_4arch4Sm90ELb1ELb0ELb0ELb1ELb1ELb0ELb1ELb0ELb0ELb1ELb0ELb0EEENS1_21CollectiveEpilogueFwdINS6_IJSA_NS7_ILi512EEESA_EEES9_SC_SE_Li256ELb1ELb1ELb0ELb0EEENS1_36VarlenDynamicPersistentTileSchedulerILi64ELi64ELi256ELi128ELb0ELb1ELb1ELb1ELb1ELb1EEEEEEEEEvNT_6ParamsE --------------------------
	.section	.text._ZN7cutlass13device_kernelIN5flash11enable_sm90INS1_16FlashAttnFwdSm90INS1_25CollectiveMainloopFwdSm90ILi2EN4cute5tupleIJNS5_1CILi1EEES8_S8_EEENS6_IJNS7_ILi64EEESA_SA_EEELi512ENS_10bfloat16_tEfNS_4arch4Sm90ELb1ELb0ELb0ELb1ELb1ELb0ELb1ELb0ELb0ELb1ELb0ELb0EEENS1_21CollectiveEpilogueFwdINS6_IJSA_NS7_ILi512EEESA_EEES9_SC_SE_Li256ELb1ELb1ELb0ELb0EEENS1_36VarlenDynamicPersistentTileSchedulerILi64ELi64ELi256ELi128ELb0ELb1ELb1ELb1ELb1ELb1EEEEEEEEEvNT_6ParamsE,"ax",@progbits
	.align	128
.text._ZN7cutlass13device_kernelIN5flash11enable_sm90INS1_16FlashAttnFwdSm90INS1_25CollectiveMainloopFwdSm90ILi2EN4cute5tupleIJNS5_1CILi1EEES8_S8_EEENS6_IJNS7_ILi64EEESA_SA_EEELi512ENS_10bfloat16_tEfNS_4arch4Sm90ELb1ELb0ELb0ELb1ELb1ELb0ELb1ELb0ELb0ELb1ELb0ELb0EEENS1_21CollectiveEpilogueFwdINS6_IJSA_NS7_ILi512EEESA_EEES9_SC_SE_Li256ELb1ELb1ELb0ELb0EEENS1_36VarlenDynamicPersistentTileSchedulerILi64ELi64ELi256ELi128ELb0ELb1ELb1ELb1ELb1ELb1EEEEEEEEEvNT_6ParamsE:
        .type           _ZN7cutlass13device_kernelIN5flash11enable_sm90INS1_16FlashAttnFwdSm90INS1_25CollectiveMainloopFwdSm90ILi2EN4cute5tupleIJNS5_1CILi1EEES8_S8_EEENS6_IJNS7_ILi64EEESA_SA_EEELi512ENS_10bfloat16_tEfNS_4arch4Sm90ELb1ELb0ELb0ELb1ELb1ELb0ELb1ELb0ELb0ELb1ELb0ELb0EEENS1_21CollectiveEpilogueFwdINS6_IJSA_NS7_ILi512EEESA_EEES9_SC_SE_Li256ELb1ELb1ELb0ELb0EEENS1_36VarlenDynamicPersistentTileSchedulerILi64ELi64ELi256ELi128ELb0ELb1ELb1ELb1ELb1ELb1EEEEEEEEEvNT_6ParamsE,@function
        .size           _ZN7cutlass13device_kernelIN5flash11enable_sm90INS1_16FlashAttnFwdSm90INS1_25CollectiveMainloopFwdSm90ILi2EN4cute5tupleIJNS5_1CILi1EEES8_S8_EEENS6_IJNS7_ILi64EEESA_SA_EEELi512ENS_10bfloat16_tEfNS_4arch4Sm90ELb1ELb0ELb0ELb1ELb1ELb0ELb1ELb0ELb0ELb1ELb0ELb0EEENS1_21CollectiveEpilogueFwdINS6_IJSA_NS7_ILi512EEESA_EEES9_SC_SE_Li256ELb1ELb1ELb0ELb0EEENS1_36VarlenDynamicPersistentTileSchedulerILi64ELi64ELi256ELi128ELb0ELb1ELb1ELb1ELb1ELb1EEEEEEEEEvNT_6ParamsE,(.L_x_70 - _ZN7cutlass13device_kernelIN5flash11enable_sm90INS1_16FlashAttnFwdSm90INS1_25CollectiveMainloopFwdSm90ILi2EN4cute5tupleIJNS5_1CILi1EEES8_S8_EEENS6_IJNS7_ILi64EEESA_SA_EEELi512ENS_10bfloat16_tEfNS_4arch4Sm90ELb1ELb0ELb0ELb1ELb1ELb0ELb1ELb0ELb0ELb1ELb0ELb0EEENS1_21CollectiveEpilogueFwdINS6_IJSA_NS7_ILi512EEESA_EEES9_SC_SE_Li256ELb1ELb1ELb0ELb0EEENS1_36VarlenDynamicPersistentTileSchedulerILi64ELi64ELi256ELi128ELb0ELb1ELb1ELb1ELb1ELb1EEEEEEEEEvNT_6ParamsE)
        .other          _ZN7cutlass13device_kernelIN5flash11enable_sm90INS1_16FlashAttnFwdSm90INS1_25CollectiveMainloopFwdSm90ILi2EN4cute5tupleIJNS5_1CILi1EEES8_S8_EEENS6_IJNS7_ILi64EEESA_SA_EEELi512ENS_10bfloat16_tEfNS_4arch4Sm90ELb1ELb0ELb0ELb1ELb1ELb0ELb1ELb0ELb0ELb1ELb0ELb0EEENS1_21CollectiveEpilogueFwdINS6_IJSA_NS7_ILi512EEESA_EEES9_SC_SE_Li256ELb1ELb1ELb0ELb0EEENS1_36VarlenDynamicPersistentTileSchedulerILi64ELi64ELi256ELi128ELb0ELb1ELb1ELb1ELb1ELb1EEEEEEEEEvNT_6ParamsE,@"STO_CUDA_ENTRY STV_DEFAULT"
_ZN7cutlass13device_kernelIN5flash11enable_sm90INS1_16FlashAttnFwdSm90INS1_25CollectiveMainloopFwdSm90ILi2EN4cute5tupleIJNS5_1CILi1EEES8_S8_EEENS6_IJNS7_ILi64EEESA_SA_EEELi512ENS_10bfloat16_tEfNS_4arch4Sm90ELb1ELb0ELb0ELb1ELb1ELb0ELb1ELb0ELb0ELb1ELb0ELb0EEENS1_21CollectiveEpilogueFwdINS6_IJSA_NS7_ILi512EEESA_EEES9_SC_SE_Li256ELb1ELb1ELb0ELb0EEENS1_36VarlenDynamicPersistentTileSchedulerILi64ELi64ELi256ELi128ELb0ELb1ELb1ELb1ELb1ELb1EEEEEEEEEvNT_6ParamsE:
[----:B------:R-:W-:Y:S01]  /*0000*/  LDC R1, c[0x0][0x37c] ;  /* 0x0000df00ff017b82 */ /* 0x000fe20000000800 */
[----:B------:R-:W-:Y:S05]  /*0010*/  EXIT ;  /* 0x000000000000794d */ /* 0x000fea0003800000 */
.L_x_25:
        /* <DEDUP_REMOVED lines=14> */
.L_x_70:


//--------------------- .text._ZN7cutlass13device_kernelIN5flash11enable_sm90INS1_16FlashAttnFwdSm90INS1_25CollectiveMainloopFwdSm90ILi2EN4cute5tupleIJNS5_1CILi1EEES8_S8_EEENS6_IJNS7_ILi64EEESA_SA_EEELi512ENS_10bfloat16_tEfNS_4arch4Sm90ELb1ELb0ELb0ELb1ELb1ELb1ELb1ELb0ELb0ELb1ELb0ELb0EEENS1_21CollectiveEpilogueFwdINS6_IJSA_NS7_ILi512EEESA_EEES9_SC_SE_Li256ELb1ELb1ELb0ELb0EEENS1_36VarlenDynamicPersistentTileSchedulerILi64ELi64ELi256ELi128ELb0ELb1ELb1ELb1ELb1ELb1EEEEEEEEEvNT_6ParamsE --------------------------
	.section	.text._ZN7cutlass13device_kernelIN5flash11enable_sm90INS1_16FlashAttnFwdSm90INS1_25CollectiveMainloopFwdSm90ILi2EN4cute5tupleIJNS5_1CILi1EEES8_S8_EEENS6_IJNS7_ILi64EEESA_SA_EEELi512ENS_10bfloat16_tEfNS_4arch4Sm90ELb1ELb0ELb0ELb1ELb1ELb1ELb1ELb0ELb0ELb1ELb0ELb0EEENS1_21CollectiveEpilogueFwdINS6_IJSA_NS7_ILi512EEESA_EEES9_SC_SE_Li256ELb1ELb1ELb0ELb0EEENS1_36VarlenDynamicPersistentTileSchedulerILi64ELi64ELi256ELi128ELb0ELb1ELb1ELb1ELb1ELb1EEEEEEEEEvNT_6ParamsE,"ax",@progbits
	.align	128
.text._ZN7cutlass13device_kernelIN5flash11enable_sm90INS1_16FlashAttnFwdSm90INS1_25CollectiveMainloopFwdSm90ILi2EN4cute5tupleIJNS5_1CILi1EEES8_S8_EEENS6_IJNS7_ILi64EEESA_SA_EEELi512ENS_10bfloat16_tEfNS_4arch4Sm90ELb1ELb0ELb0ELb1ELb1ELb1ELb1ELb0ELb0ELb1ELb0ELb0EEENS1_21CollectiveEpilogueFwdINS6_IJSA_NS7_ILi512EEESA_EEES9_SC_SE_Li256ELb1ELb1ELb0ELb0EEENS1_36VarlenDynamicPersistentTileSchedulerILi64ELi64ELi256ELi128ELb0ELb1ELb1ELb1ELb1ELb1EEEEEEEEEvNT_6ParamsE:
        .type           _ZN7cutlass13device_kernelIN5flash11enable_sm90INS1_16FlashAttnFwdSm90INS1_25CollectiveMainloopFwdSm90ILi2EN4cute5tupleIJNS5_1CILi1EEES8_S8_EEENS6_IJNS7_ILi64EEESA_SA_EEELi512ENS_10bfloat16_tEfNS_4arch4Sm90ELb1ELb0ELb0ELb1ELb1ELb1ELb1ELb0ELb0ELb1ELb0ELb0EEENS1_21CollectiveEpilogueFwdINS6_IJSA_NS7_ILi512EEESA_EEES9_SC_SE_Li256ELb1ELb1ELb0ELb0EEENS1_36VarlenDynamicPersistentTileSchedulerILi64ELi64ELi256ELi128ELb0ELb1ELb1ELb1ELb1ELb1EEEEEEEEEvNT_6ParamsE,@function
        .size           _ZN7cutlass13device_kernelIN5flash11enable_sm90INS1_16FlashAttnFwdSm90INS1_25CollectiveMainloopFwdSm90ILi2EN4cute5tupleIJNS5_1CILi1EEES8_S8_EEENS6_IJNS7_ILi64EEESA_SA_EEELi512ENS_10bfloat16_tEfNS_4arch4Sm90ELb1ELb0ELb0ELb1ELb1ELb1ELb1ELb0ELb0ELb1ELb0ELb0EEENS1_21CollectiveEpilogueFwdINS6_IJSA_NS7_ILi512EEESA_EEES9_SC_SE_Li256ELb1ELb1ELb0ELb0EEENS1_36VarlenDynamicPersistentTileSchedulerILi64ELi64ELi256ELi128ELb0ELb1ELb1ELb1ELb1ELb1EEEEEEEEEvNT_6ParamsE,(.L_x_71 - _ZN7cutlass13device_kernelIN5flash11enable_sm90INS1_16FlashAttnFwdSm90INS1_25CollectiveMainloopFwdSm90ILi2EN4cute5tupleIJNS5_1CILi1EEES8_S8_EEENS6_IJNS7_ILi64EEESA_SA_EEELi512ENS_10bfloat16_tEfNS_4arch4Sm90ELb1ELb0ELb0ELb1ELb1ELb1ELb1ELb0ELb0ELb1ELb0ELb0EEENS1_21CollectiveEpilogueFwdINS6_IJSA_NS7_ILi512EEESA_EEES9_SC_SE_Li256ELb1ELb1ELb0ELb0EEENS1_36VarlenDynamicPersistentTileSchedulerILi64ELi64ELi256ELi128ELb0ELb1ELb1ELb1ELb1ELb1EEEEEEEEEvNT_6ParamsE)
        .other          _ZN7cutlass13device_kernelIN5flash11enable_sm90INS1_16FlashAttnFwdSm90INS1_25CollectiveMainloopFwdSm90ILi2EN4cute5tupleIJNS5_1CILi1EEES8_S8_EEENS6_IJNS7_ILi64EEESA_SA_EEELi512ENS_10bfloat16_tEfNS_4arch4Sm90ELb1ELb0ELb0ELb1ELb1ELb1ELb1ELb0ELb0ELb1ELb0ELb0EEENS1_21CollectiveEpilogueFwdINS6_IJSA_NS7_ILi512EEESA_EEES9_SC_SE_Li256ELb1ELb1ELb0ELb0EEENS1_36VarlenDynamicPersistentTileSchedulerILi64ELi64ELi256ELi128ELb0ELb1ELb1ELb1ELb1ELb1EEEEEEEEEvNT_6ParamsE,@"STO_CUDA_ENTRY STV_DEFAULT"
_ZN7cutlass13device_kernelIN5flash11enable_sm90INS1_16FlashAttnFwdSm90INS1_25CollectiveMainloopFwdSm90ILi2EN4cute5tupleIJNS5_1CILi1EEES8_S8_EEENS6_IJNS7_ILi64EEESA_SA_EEELi512ENS_10bfloat16_tEfNS_4arch4Sm90ELb1ELb0ELb0ELb1ELb1ELb1ELb1ELb0ELb0ELb1ELb0ELb0EEENS1_21CollectiveEpilogueFwdINS6_IJSA_NS7_ILi512EEESA_EEES9_SC_SE_Li256ELb1ELb1ELb0ELb0EEENS1_36VarlenDynamicPersistentTileSchedulerILi64ELi64ELi256ELi128ELb0ELb1ELb1ELb1ELb1ELb1EEEEEEEEEvNT_6ParamsE:
[----:B------:R-:W-:Y:S01]  /*0000*/  LDC R1, c[0x0][0x37c] ;  /* 0x0000df00ff017b82 */ /* 0x000fe20000000800 */
[----:B------:R-:W-:Y:S05]  /*0010*/  EXIT ;  /* 0x000000000000794d */ /* 0x000fea0003800000 */
.L_x_26:
        /* <DEDUP_REMOVED lines=14> */
.L_x_71:


//--------------------- .text._ZN7cutlass13device_kernelIN5flash11enable_sm90INS1_16FlashAttnFwdSm90INS1_25CollectiveMainloopFwdSm90ILi2EN4cute5tupleIJNS5_1CILi1EEES8_S8_EEENS6_IJNS7_ILi128EEENS7_ILi96EEENS7_ILi64EEEEEELi256ENS_10bfloat16_tEfNS_4arch4Sm90ELb0ELb0ELb0ELb0ELb1ELb0ELb0ELb1ELb0ELb1ELb0ELb0EEENS1_21CollectiveEpilogueFwdINS6_IJSA_NS7_ILi256EEESB_EEES9_SE_SG_Li256ELb0ELb1ELb0ELb0EEENS1_29StaticPersistentTileSchedulerILb0EEEEEEEEEvNT_6ParamsE --------------------------
	.section	.text._ZN7cutlass13device_kernelIN5flash11enable_sm90INS1_16FlashAttnFwdSm90INS1_25CollectiveMainloopFwdSm90ILi2EN4cute5tupleIJNS5_1CILi1EEES8_S8_EEENS6_IJNS7_ILi128EEENS7_ILi96EEENS7_ILi64EEEEEELi256ENS_10bfloat16_tEfNS_4arch4Sm90ELb0ELb0ELb0ELb0ELb1ELb0ELb0ELb1ELb0ELb1ELb0ELb0EEENS1_21CollectiveEpilogueFwdINS6_IJSA_NS7_ILi256EEESB_EEES9_SE_SG_Li256ELb0ELb1ELb0ELb0EEENS1_29StaticPersistentTileSchedulerILb0EEEEEEEEEvNT_6ParamsE,"ax",@progbits
	.align	128
.text._ZN7cutlass13device_kernelIN5flash11enable_sm90INS1_16FlashAttnFwdSm90INS1_25CollectiveMainloopFwdSm90ILi2EN4cute5tupleIJNS5_1CILi1EEES8_S8_EEENS6_IJNS7_ILi128EEENS7_ILi96EEENS7_ILi64EEEEEELi256ENS_10bfloat16_tEfNS_4arch4Sm90ELb0ELb0ELb0ELb0ELb1ELb0ELb0ELb1ELb0ELb1ELb0ELb0EEENS1_21CollectiveEpilogueFwdINS6_IJSA_NS7_ILi256EEESB_EEES9_SE_SG_Li256ELb0ELb1ELb0ELb0EEENS1_29StaticPersistentTileSchedulerILb0EEEEEEEEEvNT_6ParamsE:
        .type           _ZN7cutlass13device_kernelIN5flash11enable_sm90INS1_16FlashAttnFwdSm90INS1_25CollectiveMainloopFwdSm90ILi2EN4cute5tupleIJNS5_1CILi1EEES8_S8_EEENS6_IJNS7_ILi128EEENS7_ILi96EEENS7_ILi64EEEEEELi256ENS_10bfloat16_tEfNS_4arch4Sm90ELb0ELb0ELb0ELb0ELb1ELb0ELb0ELb1ELb0ELb1ELb0ELb0EEENS1_21CollectiveEpilogueFwdINS6_IJSA_NS7_ILi256EEESB_EEES9_SE_SG_Li256ELb0ELb1ELb0ELb0EEENS1_29StaticPersistentTileSchedulerILb0EEEEEEEEEvNT_6ParamsE,@function
        .size           _ZN7cutlass13device_kernelIN5flash11enable_sm90INS1_16FlashAttnFwdSm90INS1_25CollectiveMainloopFwdSm90ILi2EN4cute5tupleIJNS5_1CILi1EEES8_S8_EEENS6_IJNS7_ILi128EEENS7_ILi96EEENS7_ILi64EEEEEELi256ENS_10bfloat16_tEfNS_4arch4Sm90ELb0ELb0ELb0ELb0ELb1ELb0ELb0ELb1ELb0ELb1ELb0ELb0EEENS1_21CollectiveEpilogueFwdINS6_IJSA_NS7_ILi256EEESB_EEES9_SE_SG_Li256ELb0ELb1ELb0ELb0EEENS1_29StaticPersistentTileSchedulerILb0EEEEEEEEEvNT_6ParamsE,(.L_x_72 - _ZN7cutlass13device_kernelIN5flash11enable_sm90INS1_16FlashAttnFwdSm90INS1_25CollectiveMainloopFwdSm90ILi2EN4cute5tupleIJNS5_1CILi1EEES8_S8_EEENS6_IJNS7_ILi128EEENS7_ILi96EEENS7_ILi64EEEEEELi256ENS_10bfloat16_tEfNS_4arch4Sm90ELb0ELb0ELb0ELb0ELb1ELb0ELb0ELb1ELb0ELb1ELb0ELb0EEENS1_21CollectiveEpilogueFwdINS6_IJSA_NS7_ILi256EEESB_EEES9_SE_SG_Li256ELb0ELb1ELb0ELb0EEENS1_29StaticPersistentTileSchedulerILb0EEEEEEEEEvNT_6ParamsE)
        .other          _ZN7cutlass13device_kernelIN5flash11enable_sm90INS1_16FlashAttnFwdSm90INS1_25CollectiveMainloopFwdSm90ILi2EN4cute5tupleIJNS5_1CILi1EEES8_S8_EEENS6_IJNS7_ILi128EEENS7_ILi96EEENS7_ILi64EEEEEELi256ENS_10bfloat16_tEfNS_4arch4Sm90ELb0ELb0ELb0ELb0ELb1ELb0ELb0ELb1ELb0ELb1ELb0ELb0EEENS1_21CollectiveEpilogueFwdINS6_IJSA_NS7_ILi256EEESB_EEES9_SE_SG_Li256ELb0ELb1ELb0ELb0EEENS1_29StaticPersistentTileSchedulerILb0EEEEEEEEEvNT_6ParamsE,@"STO_CUDA_ENTRY STV_DEFAULT"
_ZN7cutlass13device_kernelIN5flash11enable_sm90INS1_16FlashAttnFwdSm90INS1_25CollectiveMainloopFwdSm90ILi2EN4cute5tupleIJNS5_1CILi1EEES8_S8_EEENS6_IJNS7_ILi128EEENS7_ILi96EEENS7_ILi64EEEEEELi256ENS_10bfloat16_tEfNS_4arch4Sm90ELb0ELb0ELb0ELb0ELb1ELb0ELb0ELb1ELb0ELb1ELb0ELb0EEENS1_21CollectiveEpilogueFwdINS6_IJSA_NS7_ILi256EEESB_EEES9_SE_SG_Li256ELb0ELb1ELb0ELb0EEENS1_29StaticPersistentTileSchedulerILb0EEEEEEEEEvNT_6ParamsE:
[----:B------:R-:W-:Y:S01]  /*0000*/  LDC R1, c[0x0][0x37c] ;  /* 0x0000df00ff017b82 */ /* 0x000fe20000000800 */
[----:B------:R-:W-:Y:S05]  /*0010*/  EXIT ;  /* 0x000000000000794d */ /* 0x000fea0003800000 */
.L_x_27:
        /* <DEDUP_REMOVED lines=14> */
.L_x_72:


//--------------------- .text._ZN7cutlass13device_kernelIN5flash11enable_sm90INS1_16FlashAttnFwdSm90INS1_25CollectiveMainloopFwdSm90ILi2EN4cute5tupleIJNS5_1CILi1EEES8_S8_EEENS6_IJNS7_ILi128EEENS7_ILi96EEENS7_ILi64EEEEEELi256ENS_10bfloat16_tEfNS_4arch4Sm90ELb0ELb0ELb0ELb0ELb1ELb0ELb1ELb1ELb0ELb1ELb0ELb0EEENS1_21CollectiveEpilogueFwdINS6_IJSA_NS7_ILi256EEESB_EEES9_SE_SG_Li256ELb0ELb1ELb0ELb0EEENS1_29StaticPersistentTileSchedulerILb0EEEEEEEEEvNT_6ParamsE --------------------------
	.section	.text._ZN7cutlass13device_kernelIN5flash11enable_sm90INS1_16FlashAttnFwdSm90INS1_25CollectiveMainloopFwdSm90ILi2EN4cute5tupleIJNS5_1CILi1EEES8_S8_EEENS6_IJNS7_ILi128EEENS7_ILi96EEENS7_ILi64EEEEEELi256ENS_10bfloat16_tEfNS_4arch4Sm90ELb0ELb0ELb0ELb0ELb1ELb0ELb1ELb1ELb0ELb1ELb0ELb0EEENS1_21CollectiveEpilogueFwdINS6_IJSA_NS7_ILi256EEESB_EEES9_SE_SG_Li256ELb0ELb1ELb0ELb0EEENS1_29StaticPersistentTileSchedulerILb0EEEEEEEEEvNT_6ParamsE,"ax",@progbits
	.align	128
.text._ZN7cutlass13device_kernelIN5flash11enable_sm90INS1_16FlashAttnFwdSm90INS1_25CollectiveMainloopFwdSm90ILi2EN4cute5tupleIJNS5_1CILi1EEES8_S8_EEENS6_IJNS7_ILi128EEENS7_ILi96EEENS7_ILi64EEEEEELi256ENS_10bfloat16_tEfNS_4arch4Sm90ELb0ELb0ELb0ELb0ELb1ELb0ELb1ELb1ELb0ELb1ELb0ELb0EEENS1_21CollectiveEpilogueFwdINS6_IJSA_NS7_ILi256EEESB_EEES9_SE_SG_Li256ELb0ELb1ELb0ELb0EEENS1_29StaticPersistentTileSchedulerILb0EEEEEEEEEvNT_6ParamsE:
        .type           _ZN7cutlass13device_kernelIN5flash11enable_sm90INS1_16FlashAttnFwdSm90INS1_25CollectiveMainloopFwdSm90ILi2EN4cute5tupleIJNS5_1CILi1EEES8_S8_EEENS6_IJNS7_ILi128EEENS7_ILi96EEENS7_ILi64EEEEEELi256ENS_10bfloat16_tEfNS_4arch4Sm90ELb0ELb0ELb0ELb0ELb1ELb0ELb1ELb1ELb0ELb1ELb0ELb0EEENS1_21CollectiveEpilogueFwdINS6_IJSA_NS7_ILi256EEESB_EEES9_SE_SG_Li256ELb0ELb1ELb0ELb0EEENS1_29StaticPersistentTileSchedulerILb0EEEEEEEEEvNT_6ParamsE,@function
        .size           _ZN7cutlass13device_kernelIN5flash11enable_sm90INS1_16FlashAttnFwdSm90INS1_25CollectiveMainloopFwdSm90ILi2EN4cute5tupleIJNS5_1CILi1EEES8_S8_EEENS6_IJNS7_ILi128EEENS7_ILi96EEENS7_ILi64EEEEEELi256ENS_10bfloat16_tEfNS_4arch4Sm90ELb0ELb0ELb0ELb0ELb1ELb0ELb1ELb1ELb0ELb1ELb0ELb0EEENS1_21CollectiveEpilogueFwdINS6_IJSA_NS7_ILi256EEESB_EEES9_SE_SG_Li256ELb0ELb1ELb0ELb0EEENS1_29StaticPersistentTileSchedulerILb0EEEEEEEEEvNT_6ParamsE,(.L_x_73 - _ZN7cutlass13device_kernelIN5flash11enable_sm90INS1_16FlashAttnFwdSm90INS1_25CollectiveMainloopFwdSm90ILi2EN4cute5tupleIJNS5_1CILi1EEES8_S8_EEENS6_IJNS7_ILi128EEENS7_ILi96EEENS7_ILi64EEEEEELi256ENS_10bfloat16_tEfNS_4arch4Sm90ELb0ELb0ELb0ELb0ELb1ELb0ELb1ELb1ELb0ELb1ELb0ELb0EEENS1_21CollectiveEpilogueFwdINS6_IJSA_NS7_ILi256EEESB_EEES9_SE_SG_Li256ELb0ELb1ELb0ELb0EEENS1_29StaticPersistentTileSchedulerILb0EEEEEEEEEvNT_6ParamsE)
        .other          _ZN7cutlass13device_kernelIN5flash11enable_sm90INS1_16FlashAttnFwdSm90INS1_25CollectiveMainloopFwdSm90ILi2EN4cute5tupleIJNS5_1CILi1EEES8_S8_EEENS6_IJNS7_ILi128EEENS7_ILi96EEENS7_ILi64EEEEEELi256ENS_10bfloat16_tEfNS_4arch4Sm90ELb0ELb0ELb0ELb0ELb1ELb0ELb1ELb1ELb0ELb1ELb0ELb0EEENS1_21CollectiveEpilogueFwdINS6_IJSA_NS7_ILi256EEESB_EEES9_SE_SG_Li256ELb0ELb1ELb0ELb0EEENS1_29StaticPersistentTileSchedulerILb0EEEEEEEEEvNT_6ParamsE,@"STO_CUDA_ENTRY STV_DEFAULT"
_ZN7cutlass13device_kernelIN5flash11enable_sm90INS1_16FlashAttnFwdSm90INS1_25CollectiveMainloopFwdSm90ILi2EN4cute5tupleIJNS5_1CILi1EEES8_S8_EEENS6_IJNS7_ILi128EEENS7_ILi96EEENS7_ILi64EEEEEELi256ENS_10bfloat16_tEfNS_4arch4Sm90ELb0ELb0ELb0ELb0ELb1ELb0ELb1ELb1ELb0ELb1ELb0ELb0EEENS1_21CollectiveEpilogueFwdINS6_IJSA_NS7_ILi256EEESB_EEES9_SE_SG_Li256ELb0ELb1ELb0ELb0EEENS1_29StaticPersistentTileSchedulerILb0EEEEEEEEEvNT_6ParamsE:
[----:B------:R-:W-:Y:S01]  /*0000*/  LDC R1, c[0x0][0x37c] ;  /* 0x0000df00ff017b82 */ /* 0x000fe20000000800 */
[----:B------:R-:W-:Y:S05]  /*0010*/  EXIT ;  /* 0x000000000000794d */ /* 0x000fea0003800000 */
.L_x_28:
        /* <DEDUP_REMOVED lines=14> */
.L_x_73:


//--------------------- .text._ZN7cutlass13device_kernelIN5flash11enable_sm90INS1_16FlashAttnFwdSm90INS1_25CollectiveMainloopFwdSm90ILi2EN4cute5tupleIJNS5_1CILi1EEES8_S8_EEENS6_IJNS7_ILi128EEENS7_ILi96EEENS7_ILi64EEEEEELi256ENS_10bfloat16_tEfNS_4arch4Sm90ELb0ELb0ELb0ELb1ELb1ELb0ELb0ELb1ELb0ELb1ELb0ELb0EEENS1_21CollectiveEpilogueFwdINS6_IJSA_NS7_ILi256EEESB_EEES9_SE_SG_Li256ELb1ELb1ELb0ELb0EEENS1_36VarlenDynamicPersistentTileSchedulerILi128ELi96ELi256ELi128ELb0ELb1ELb1ELb0ELb1ELb1EEEEEEEEEvNT_6ParamsE --------------------------
	.section	.text._ZN7cutlass13device_kernelIN5flash11enable_sm90INS1_16FlashAttnFwdSm90INS1_25CollectiveMainloopFwdSm90ILi2EN4cute5tupleIJNS5_1CILi1EEES8_S8_EEENS6_IJNS7_ILi128EEENS7_ILi96EEENS7_ILi64EEEEEELi256ENS_10bfloat16_tEfNS_4arch4Sm90ELb0ELb0ELb0ELb1ELb1ELb0ELb0ELb1ELb0ELb1ELb0ELb0EEENS1_21CollectiveEpilogueFwdINS6_IJSA_NS7_ILi256EEESB_EEES9_SE_SG_Li256ELb1ELb1ELb0ELb0EEENS1_36VarlenDynamicPersistentTileSchedulerILi128ELi96ELi256ELi128ELb0ELb1ELb1ELb0ELb1ELb1EEEEEEEEEvNT_6ParamsE,"ax",@progbits
	.align	128
.text._ZN7cutlass13device_kernelIN5flash11enable_sm90INS1_16FlashAttnFwdSm90INS1_25CollectiveMainloopFwdSm90ILi2EN4cute5tupleIJNS5_1CILi1EEES8_S8_EEENS6_IJNS7_ILi128EEENS7_ILi96EEENS7_ILi64EEEEEELi256ENS_10bfloat16_tEfNS_4arch4Sm90ELb0ELb0ELb0ELb1ELb1ELb0ELb0ELb1ELb0ELb1ELb0ELb0EEENS1_21CollectiveEpilogueFwdINS6_IJSA_NS7_ILi256EEESB_EEES9_SE_SG_Li256ELb1ELb1ELb0ELb0EEENS1_36VarlenDynamicPersistentTileSchedulerILi128ELi96ELi256ELi128ELb0ELb1ELb1ELb0ELb1ELb1EEEEEEEEEvNT_6ParamsE:
        .type           _ZN7cutlass13device_kernelIN5flash11enable_sm90INS1_16FlashAttnFwdSm90INS1_25CollectiveMainloopFwdSm90ILi2EN4cute5tupleIJNS5_1CILi1EEES8_S8_EEENS6_IJNS7_ILi128EEENS7_ILi96EEENS7_ILi64EEEEEELi256ENS_10bfloat16_tEfNS_4arch4Sm90ELb0ELb0ELb0ELb1ELb1ELb0ELb0ELb1ELb0ELb1ELb0ELb0EEENS1_21CollectiveEpilogueFwdINS6_IJSA_NS7_ILi256EEESB_EEES9_SE_SG_Li256ELb1ELb1ELb0ELb0EEENS1_36VarlenDynamicPersistentTileSchedulerILi128ELi96ELi256ELi128ELb0ELb1ELb1ELb0ELb1ELb1EEEEEEEEEvNT_6ParamsE,@function
        .size           _ZN7cutlass13device_kernelIN5flash11enable_sm90INS1_16FlashAttnFwdSm90INS1_25CollectiveMainloopFwdSm90ILi2EN4cute5tupleIJNS5_1CILi1EEES8_S8_EEENS6_IJNS7_ILi128EEENS7_ILi96EEENS7_ILi64EEEEEELi256ENS_10bfloat16_tEfNS_4arch4Sm90ELb0ELb0ELb0ELb1ELb1ELb0ELb0ELb1ELb0ELb1ELb0ELb0EEENS1_21CollectiveEpilogueFwdINS6_IJSA_NS7_ILi256EEESB_EEES9_SE_SG_Li256ELb1ELb1ELb0ELb0EEENS1_36VarlenDynamicPersistentTileSchedulerILi128ELi96ELi256ELi128ELb0ELb1ELb1ELb0ELb1ELb1EEEEEEEEEvNT_6ParamsE,(.L_x_74 - _ZN7cutlass13device_kernelIN5flash11enable_sm90INS1_16FlashAttnFwdSm90INS1_25CollectiveMainloopFwdSm90ILi2EN4cute5tupleIJNS5_1CILi1EEES8_S8_EEENS6_IJNS7_ILi128EEENS7_ILi96EEENS7_ILi64EEEEEELi256ENS_10bfloat16_tEfNS_4arch4Sm90ELb0ELb0ELb0ELb1ELb1ELb0ELb0ELb1ELb0ELb1ELb0ELb0EEENS1_21CollectiveEpilogueFwdINS6_IJSA_NS7_ILi256EEESB_EEES9_SE_SG_Li256ELb1ELb1ELb0ELb0EEENS1_36VarlenDynamicPersistentTileSchedulerILi128ELi96ELi256ELi128ELb0ELb1ELb1ELb0ELb1ELb1EEEEEEEEEvNT_6ParamsE)
        .other          _ZN7cutlass13device_kernelIN5flash11enable_sm90INS1_16FlashAttnFwdSm90INS1_25CollectiveMainloopFwdSm90ILi2EN4cute5tupleIJNS5_1CILi1EEES8_S8_EEENS6_IJNS7_ILi128EEENS7_ILi96EEENS7_ILi64EEEEEELi256ENS_10bfloat16_tEfNS_4arch4Sm90ELb0ELb0ELb0ELb1ELb1ELb0ELb0ELb1ELb0ELb1ELb0ELb0EEENS1_21CollectiveEpilogueFwdINS6_IJSA_NS7_ILi256EEESB_EEES9_SE_SG_Li256ELb1ELb1ELb0ELb0EEENS1_36VarlenDynamicPersistentTileSchedulerILi128ELi96ELi256ELi128ELb0ELb1ELb1ELb0ELb1ELb1EEEEEEEEEvNT_6ParamsE,@"STO_CUDA_ENTRY STV_DEFAULT"
_ZN7cutlass13device_kernelIN5flash11enable_sm90INS1_16FlashAttnFwdSm90INS1_25CollectiveMainloopFwdSm90ILi2EN4cute5tupleIJNS5_1CILi1EEES8_S8_EEENS6_IJNS7_ILi128EEENS7_ILi96EEENS7_ILi64EEEEEELi256ENS_10bfloat16_tEfNS_4arch4Sm90ELb0ELb0ELb0ELb1ELb1ELb0ELb0ELb1ELb0ELb1ELb0ELb0EEENS1_21CollectiveEpilogueFwdINS6_IJSA_NS7_ILi256EEESB_EEES9_SE_SG_Li256ELb1ELb1ELb0ELb0EEENS1_36VarlenDynamicPersistentTileSchedulerILi128ELi96ELi256ELi128ELb0ELb1ELb1ELb0ELb1ELb1EEEEEEEEEvNT_6ParamsE:
[----:B------:R-:W-:Y:S01]  /*0000*/  LDC R1, c[0x0][0x37c] ;  /* 0x0000df00ff017b82 */ /* 0x000fe20000000800 */
[----:B------:R-:W-:Y:S05]  /*0010*/  EXIT ;  /* 0x000000000000794d */ /* 0x000fea0003800000 */
.L_x_29:
        /* <DEDUP_REMOVED lines=14> */
.L_x_74:


//--------------------- .text._ZN7cutlass13device_kernelIN5flash11enable_sm90INS1_16FlashAttnFwdSm90INS1_25CollectiveMainloopFwdSm90ILi2EN4cute5tupleIJNS5_1CILi1EEES8_S8_EEENS6_IJNS7_ILi128EEENS7_ILi96EEENS7_ILi64EEEEEELi256ENS_10bfloat16_tEfNS_4arch4Sm90ELb0ELb0ELb0ELb1ELb1ELb1ELb0ELb1ELb0ELb1ELb0ELb0EEENS1_21CollectiveEpilogueFwdINS6_IJSA_NS7_ILi256EEESB_EEES9_SE_SG_Li256ELb1ELb1ELb0ELb0EEENS1_36VarlenDynamicPersistentTileSchedulerILi128ELi96ELi256ELi128ELb0ELb1ELb1ELb0ELb1ELb1EEEEEEEEEvNT_6ParamsE --------------------------
	.section	.text._ZN7cutlass13device_kernelIN5flash11enable_sm90INS1_16FlashAttnFwdSm90INS1_25CollectiveMainloopFwdSm90ILi2EN4cute5tupleIJNS5_1CILi1EEES8_S8_EEENS6_IJNS7_ILi128EEENS7_ILi96EEENS7_ILi64EEEEEELi256ENS_10bfloat16_tEfNS_4arch4Sm90ELb0ELb0ELb0ELb1ELb1ELb1ELb0ELb1ELb0ELb1ELb0ELb0EEENS1_21CollectiveEpilogueFwdINS6_IJSA_NS7_ILi256EEESB_EEES9_SE_SG_Li256ELb1ELb1ELb0ELb0EEENS1_36VarlenDynamicPersistentTileSchedulerILi128ELi96ELi256ELi128ELb0ELb1ELb1ELb0ELb1ELb1EEEEEEEEEvNT_6ParamsE,"ax",@progbits
	.align	128
.text._ZN7cutlass13device_kernelIN5flash11enable_sm90INS1_16FlashAttnFwdSm90INS1_25CollectiveMainloopFwdSm90ILi2EN4cute5tupleIJNS5_1CILi1EEES8_S8_EEENS6_IJNS7_ILi128EEENS7_ILi96EEENS7_ILi64EEEEEELi256ENS_10bfloat16_tEfNS_4arch4Sm90ELb0ELb0ELb0ELb1ELb1ELb1ELb0ELb1ELb0ELb1ELb0ELb0EEENS1_21CollectiveEpilogueFwdINS6_IJSA_NS7_ILi256EEESB_EEES9_SE_SG_Li256ELb1ELb1ELb0ELb0EEENS1_36VarlenDynamicPersistentTileSchedulerILi128ELi96ELi256ELi128ELb0ELb1ELb1ELb0ELb1ELb1EEEEEEEEEvNT_6ParamsE:
        .type           _ZN7cutlass13device_kernelIN5flash11enable_sm90INS1_16FlashAttnFwdSm90INS1_25CollectiveMainloopFwdSm90ILi2EN4cute5tupleIJNS5_1CILi1EEES8_S8_EEENS6_IJNS7_ILi128EEENS7_ILi96EEENS7_ILi64EEEEEELi256ENS_10bfloat16_tEfNS_4arch4Sm90ELb0ELb0ELb0ELb1ELb1ELb1ELb0ELb1ELb0ELb1ELb0ELb0EEENS1_21CollectiveEpilogueFwdINS6_IJSA_NS7_ILi256EEESB_EEES9_SE_SG_Li256ELb1ELb1ELb0ELb0EEENS1_36VarlenDynamicPersistentTileSchedulerILi128ELi96ELi256ELi128ELb0ELb1ELb1ELb0ELb1ELb1EEEEEEEEEvNT_6ParamsE,@function
        .size           _ZN7cutlass13device_kernelIN5flash11enable_sm90INS1_16FlashAttnFwdSm90INS1_25CollectiveMainloopFwdSm90ILi2EN4cute5tupleIJNS5_1CILi1EEES8_S8_EEENS6_IJNS7_ILi128EEENS7_ILi96EEENS7_ILi64EEEEEELi256ENS_10bfloat16_tEfNS_4arch4Sm90ELb0ELb0ELb0ELb1ELb1ELb1ELb0ELb1ELb0ELb1ELb0ELb0EEENS1_21CollectiveEpilogueFwdINS6_IJSA_NS7_ILi256EEESB_EEES9_SE_SG_Li256ELb1ELb1ELb0ELb0EEENS1_36VarlenDynamicPersistentTileSchedulerILi128ELi96ELi256ELi128ELb0ELb1ELb1ELb0ELb1ELb1EEEEEEEEEvNT_6ParamsE,(.L_x_75 - _ZN7cutlass13device_kernelIN5flash11enable_sm90INS1_16FlashAttnFwdSm90INS1_25CollectiveMainloopFwdSm90ILi2EN4cute5tupleIJNS5_1CILi1EEES8_S8_EEENS6_IJNS7_ILi128EEENS7_ILi96EEENS7_ILi64EEEEEELi256ENS_10bfloat16_tEfNS_4arch4Sm90ELb0ELb0ELb0ELb1ELb1ELb1ELb0ELb1ELb0ELb1ELb0ELb0EEENS1_21CollectiveEpilogueFwdINS6_IJSA_NS7_ILi256EEESB_EEES9_SE_SG_Li256ELb1ELb1ELb0ELb0EEENS1_36VarlenDynamicPersistentTileSchedulerILi128ELi96ELi256ELi128ELb0ELb1ELb1ELb0ELb1ELb1EEEEEEEEEvNT_6ParamsE)
        .other          _ZN7cutlass13device_kernelIN5flash11enable_sm90INS1_16FlashAttnFwdSm90INS1_25CollectiveMainloopFwdSm90ILi2EN4cute5tupleIJNS5_1CILi1EEES8_S8_EEENS6_IJNS7_ILi128EEENS7_ILi96EEENS7_ILi64EEEEEELi256ENS_10bfloat16_tEfNS_4arch4Sm90ELb0ELb0ELb0ELb1ELb1ELb1ELb0ELb1ELb0ELb1ELb0ELb0EEENS1_21CollectiveEpilogueFwdINS6_IJSA_NS7_ILi256EEESB_EEES9_SE_SG_Li256ELb1ELb1ELb0ELb0EEENS1_36VarlenDynamicPersistentTileSchedulerILi128ELi96ELi256ELi128ELb0ELb1ELb1ELb0ELb1ELb1EEEEEEEEEvNT_6ParamsE,@"STO_CUDA_ENTRY STV_DEFAULT"
_ZN7cutlass13device_kernelIN5flash11enable_sm90INS1_16FlashAttnFwdSm90INS1_25CollectiveMainloopFwdSm90ILi2EN4cute5tupleIJNS5_1CILi1EEES8_S8_EEENS6_IJNS7_ILi128EEENS7_ILi96EEENS7_ILi64EEEEEELi256ENS_10bfloat16_tEfNS_4arch4Sm90ELb0ELb0ELb0ELb1ELb1ELb1ELb0ELb1ELb0ELb1ELb0ELb0EEENS1_21CollectiveEpilogueFwdINS6_IJSA_NS7_ILi256EEESB_EEES9_SE_SG_Li256ELb1ELb1ELb0ELb0EEENS1_36VarlenDynamicPersistentTileSchedulerILi128ELi96ELi256ELi128ELb0ELb1ELb1ELb0ELb1ELb1EEEEEEEEEvNT_6ParamsE:
[----:B------:R-:W-:Y:S01]  /*0000*/  LDC R1, c[0x0][0x37c] ;  /* 0x0000df00ff017b82 */ /* 0x000fe20000000800 */
[----:B------:R-:W-:Y:S05]  /*0010*/  EXIT ;  /* 0x000000000000794d */ /* 0x000fea0003800000 */
.L_x_30:
        /* <DEDUP_REMOVED lines=14> */
.L_x_75:


//--------------------- .text._ZN7cutlass13device_kernelIN5flash11enable_sm90INS1_16FlashAttnFwdSm90INS1_25CollectiveMainloopFwdSm90ILi2EN4cute5tupleIJNS5_1CILi1EEES8_S8_EEENS6_IJNS7_ILi128EEENS7_ILi96EEENS7_ILi64EEEEEELi256ENS_10bfloat16_tEfNS_4arch4Sm90ELb0ELb0ELb0ELb1ELb1ELb0ELb1ELb1ELb0ELb1ELb0ELb0EEENS1_21CollectiveEpilogueFwdINS6_IJSA_NS7_ILi256EEESB_EEES9_SE_SG_Li256ELb1ELb1ELb0ELb0EEENS1_36VarlenDynamicPersistentTileSchedulerILi128ELi96ELi256ELi128ELb0ELb1ELb1ELb0ELb1ELb1EEEEEEEEEvNT_6ParamsE --------------------------
	.section	.text._ZN7cutlass13device_kernelIN5flash11enable_sm90INS1_16FlashAttnFwdSm90INS1_25CollectiveMainloopFwdSm90ILi2EN4cute5tupleIJNS5_1CILi1EEES8_S8_EEENS6_IJNS7_ILi128EEENS7_ILi96EEENS7_ILi64EEEEEELi256ENS_10bfloat16_tEfNS_4arch4Sm90ELb0ELb0ELb0ELb1ELb1ELb0ELb1ELb1ELb0ELb1ELb0ELb0EEENS1_21CollectiveEpilogueFwdINS6_IJSA_NS7_ILi256EEESB_EEES9_SE_SG_Li256ELb1ELb1ELb0ELb0EEENS1_36VarlenDynamicPersistentTileSchedulerILi128ELi96ELi256ELi128ELb0ELb1ELb1ELb0ELb1ELb1EEEEEEEEEvNT_6ParamsE,"ax",@progbits
	.align	128
.text._ZN7cutlass13device_kernelIN5flash11enable_sm90INS1_16FlashAttnFwdSm90INS1_25CollectiveMainloopFwdSm90ILi2EN4cute5tupleIJNS5_1CILi1EEES8_S8_EEENS6_IJNS7_ILi128EEENS7_ILi96EEENS7_ILi64EEEEEELi256ENS_10bfloat16_tEfNS_4arch4Sm90ELb0ELb0ELb0ELb1ELb1ELb0ELb1ELb1ELb0ELb1ELb0ELb0EEENS1_21CollectiveEpilogueFwdINS6_IJSA_NS7_ILi256EEESB_EEES9_SE_SG_Li256ELb1ELb1ELb0ELb0EEENS1_36VarlenDynamicPersistentTileSchedulerILi128ELi96ELi256ELi128ELb0ELb1ELb1ELb0ELb1ELb1EEEEEEEEEvNT_6ParamsE:
        .type           _ZN7cutlass13device_kernelIN5flash11enable_sm90INS1_16FlashAttnFwdSm90INS1_25CollectiveMainloopFwdSm90ILi2EN4cute5tupleIJNS5_1CILi1EEES8_S8_EEENS6_IJNS7_ILi128EEENS7_ILi96EEENS7_ILi64EEEEEELi256ENS_10bfloat16_tEfNS_4arch4Sm90ELb0ELb0ELb0ELb1ELb1ELb0ELb1ELb1ELb0ELb1ELb0ELb0EEENS1_21CollectiveEpilogueFwdINS6_IJSA_NS7_ILi256EEESB_EEES9_SE_SG_Li256ELb1ELb1ELb0ELb0EEENS1_36VarlenDynamicPersistentTileSchedulerILi128ELi96ELi256ELi128ELb0ELb1ELb1ELb0ELb1ELb1EEEEEEEEEvNT_6ParamsE,@function
        .size           _ZN7cutlass13device_kernelIN5flash11enable_sm90INS1_16FlashAttnFwdSm90INS1_25CollectiveMainloopFwdSm90ILi2EN4cute5tupleIJNS5_1CILi1EEES8_S8_EEENS6_IJNS7_ILi128EEENS7_ILi96EEENS7_ILi64EEEEEELi256ENS_10bfloat16_tEfNS_4arch4Sm90ELb0ELb0ELb0ELb1ELb1ELb0ELb1ELb1ELb0ELb1ELb0ELb0EEENS1_21CollectiveEpilogueFwdINS6_IJSA_NS7_ILi256EEESB_EEES9_SE_SG_Li256ELb1ELb1ELb0ELb0EEENS1_36VarlenDynamicPersistentTileSchedulerILi128ELi96ELi256ELi128ELb0ELb1ELb1ELb0ELb1ELb1EEEEEEEEEvNT_6ParamsE,(.L_x_76 - _ZN7cutlass13device_kernelIN5flash11enable_sm90INS1_16FlashAttnFwdSm90INS1_25CollectiveMainloopFwdSm90ILi2EN4cute5tupleIJNS5_1CILi1EEES8_S8_EEENS6_IJNS7_ILi128EEENS7_ILi96EEENS7_ILi64EEEEEELi256ENS_10bfloat16_tEfNS_4arch4Sm90ELb0ELb0ELb0ELb1ELb1ELb0ELb1ELb1ELb0ELb1ELb0ELb0EEENS1_21CollectiveEpilogueFwdINS6_IJSA_NS7_ILi256EEESB_EEES9_SE_SG_Li256ELb1ELb1ELb0ELb0EEENS1_36VarlenDynamicPersistentTileSchedulerILi128ELi96ELi256ELi128ELb0ELb1ELb1ELb0ELb1ELb1EEEEEEEEEvNT_6ParamsE)
        .other          _ZN7cutlass13device_kernelIN5flash11enable_sm90INS1_16FlashAttnFwdSm90INS1_25CollectiveMainloopFwdSm90ILi2EN4cute5tupleIJNS5_1CILi1EEES8_S8_EEENS6_IJNS7_ILi128EEENS7_ILi96EEENS7_ILi64EEEEEELi256ENS_10bfloat16_tEfNS_4arch4Sm90ELb0ELb0ELb0ELb1ELb1ELb0ELb1ELb1ELb0ELb1ELb0ELb0EEENS1_21CollectiveEpilogueFwdINS6_IJSA_NS7_ILi256EEESB_EEES9_SE_SG_Li256ELb1ELb1ELb0ELb0EEENS1_36VarlenDynamicPersistentTileSchedulerILi128ELi96ELi256ELi128ELb0ELb1ELb1ELb0ELb1ELb1EEEEEEEEEvNT_6ParamsE,@"STO_CUDA_ENTRY STV_DEFAULT"
_ZN7cutlass13device_kernelIN5flash11enable_sm90INS1_16FlashAttnFwdSm90INS1_25CollectiveMainloopFwdSm90ILi2EN4cute5tupleIJNS5_1CILi1EEES8_S8_EEENS6_IJNS7_ILi128EEENS7_ILi96EEENS7_ILi64EEEEEELi256ENS_10bfloat16_tEfNS_4arch4Sm90ELb0ELb0ELb0ELb1ELb1ELb0ELb1ELb1ELb0ELb1ELb0ELb0EEENS1_21CollectiveEpilogueFwdINS6_IJSA_NS7_ILi256EEESB_EEES9_SE_SG_Li256ELb1ELb1ELb0ELb0EEENS1_36VarlenDynamicPersistentTileSchedulerILi128ELi96ELi256ELi128ELb0ELb1ELb1ELb0ELb1ELb1EEEEEEEEEvNT_6ParamsE:
[----:B------:R-:W-:Y:S01]  /*0000*/  LDC R1, c[0x0][0x37c] ;  /* 0x0000df00ff017b82 */ /* 0x000fe20000000800 */
[----:B------:R-:W-:Y:S05]  /*0010*/  EXIT ;  /* 0x000000000000794d */ /* 0x000fea0003800000 */
.L_x_31:
        /* <DEDUP_REMOVED lines=14> */
.L_x_76:


//--------------------- .text._ZN7cutlass13device_kernelIN5flash11enable_sm90INS1_16FlashAttnFwdSm90INS1_25CollectiveMainloopFwdSm90ILi2EN4cute5tupleIJNS5_1CILi1EEES8_S8_EEENS6_IJNS7_ILi128EEENS7_ILi96EEENS7_ILi64EEEEEELi256ENS_10bfloat16_tEfNS_4arch4Sm90ELb0ELb0ELb0ELb1ELb1ELb1ELb1ELb1ELb0ELb1ELb0ELb0EEENS1_21CollectiveEpilogueFwdINS6_IJSA_NS7_ILi256EEESB_EEES9_SE_SG_Li256ELb1ELb1ELb0ELb0EEENS1_36VarlenDynamicPersistentTileSchedulerILi128ELi96ELi256ELi128ELb0ELb1ELb1ELb0ELb1ELb1EEEEEEEEEvNT_6ParamsE --------------------------
	.section	.text._ZN7cutlass13device_kernelIN5flash11enable_sm90INS1_16FlashAttnFwdSm90INS1_25CollectiveMainloopFwdSm90ILi2EN4cute5tupleIJNS5_1CILi1EEES8_S8_EEENS6_IJNS7_ILi128EEENS7_ILi96EEENS7_ILi64EEEEEELi256ENS_10bfloat16_tEfNS_4arch4Sm90ELb0ELb0ELb0ELb1ELb1ELb1ELb1ELb1ELb0ELb1ELb0ELb0EEENS1_21CollectiveEpilogueFwdINS6_IJSA_NS7_ILi256EEESB_EEES9_SE_SG_Li256ELb1ELb1ELb0ELb0EEENS1_36VarlenDynamicPersistentTileSchedulerILi128ELi96ELi256ELi128ELb0ELb1ELb1ELb0ELb1ELb1EEEEEEEEEvNT_6ParamsE,"ax",@progbits
	.align	128
.text._ZN7cutlass13device_kernelIN5flash11enable_sm90INS1_16FlashAttnFwdSm90INS1_25CollectiveMainloopFwdSm90ILi2EN4cute5tupleIJNS5_1CILi1EEES8_S8_EEENS6_IJNS7_ILi128EEENS7_ILi96EEENS7_ILi64EEEEEELi256ENS_10bfloat16_tEfNS_4arch4Sm90ELb0ELb0ELb0ELb1ELb1ELb1ELb1ELb1ELb0ELb1ELb0ELb0EEENS1_21CollectiveEpilogueFwdINS6_IJSA_NS7_ILi256EEESB_EEES9_SE_SG_Li256ELb1ELb1ELb0ELb0EEENS1_36VarlenDynamicPersistentTileSchedulerILi128ELi96ELi256ELi128ELb0ELb1ELb1ELb0ELb1ELb1EEEEEEEEEvNT_6ParamsE:
        .type           _ZN7cutlass13device_kernelIN5flash11enable_sm90INS1_16FlashAttnFwdSm90INS1_25CollectiveMainloopFwdSm90ILi2EN4cute5tupleIJNS5_1CILi1EEES8_S8_EEENS6_IJNS7_ILi128EEENS7_ILi96EEENS7_ILi64EEEEEELi256ENS_10bfloat16_tEfNS_4arch4Sm90ELb0ELb0ELb0ELb1ELb1ELb1ELb1ELb1ELb0ELb1ELb0ELb0EEENS1_21CollectiveEpilogueFwdINS6_IJSA_NS7_ILi256EEESB_EEES9_SE_SG_Li256ELb1ELb1ELb0ELb0EEENS1_36VarlenDynamicPersistentTileSchedulerILi128ELi96ELi256ELi128ELb0ELb1ELb1ELb0ELb1ELb1EEEEEEEEEvNT_6ParamsE,@function
        .size           _ZN7cutlass13device_kernelIN5flash11enable_sm90INS1_16FlashAttnFwdSm90INS1_25CollectiveMainloopFwdSm90ILi2EN4cute5tupleIJNS5_1CILi1EEES8_S8_EEENS6_IJNS7_ILi128EEENS7_ILi96EEENS7_ILi64EEEEEELi256ENS_10bfloat16_tEfNS_4arch4Sm90ELb0ELb0ELb0ELb1ELb1ELb1ELb1ELb1ELb0ELb1ELb0ELb0EEENS1_21CollectiveEpilogueFwdINS6_IJSA_NS7_ILi256EEESB_EEES9_SE_SG_Li256ELb1ELb1ELb0ELb0EEENS1_36VarlenDynamicPersistentTileSchedulerILi128ELi96ELi256ELi128ELb0ELb1ELb1ELb0ELb1ELb1EEEEEEEEEvNT_6ParamsE,(.L_x_77 - _ZN7cutlass13device_kernelIN5flash11enable_sm90INS1_16FlashAttnFwdSm90INS1_25CollectiveMainloopFwdSm90ILi2EN4cute5tupleIJNS5_1CILi1EEES8_S8_EEENS6_IJNS7_ILi128EEENS7_ILi96EEENS7_ILi64EEEEEELi256ENS_10bfloat16_tEfNS_4arch4Sm90ELb0ELb0ELb0ELb1ELb1ELb1ELb1ELb1ELb0ELb1ELb0ELb0EEENS1_21CollectiveEpilogueFwdINS6_IJSA_NS7_ILi256EEESB_EEES9_SE_SG_Li256ELb1ELb1ELb0ELb0EEENS1_36VarlenDynamicPersistentTileSchedulerILi128ELi96ELi256ELi128ELb0ELb1ELb1ELb0ELb1ELb1EEEEEEEEEvNT_6ParamsE)
        .other          _ZN7cutlass13device_kernelIN5flash11enable_sm90INS1_16FlashAttnFwdSm90INS1_25CollectiveMainloopFwdSm90ILi2EN4cute5tupleIJNS5_1CILi1EEES8_S8_EEENS6_IJNS7_ILi128EEENS7_ILi96EEENS7_ILi64EEEEEELi256ENS_10bfloat16_tEfNS_4arch4Sm90ELb0ELb0ELb0ELb1ELb1ELb1ELb1ELb1ELb0ELb1ELb0ELb0EEENS1_21CollectiveEpilogueFwdINS6_IJSA_NS7_ILi256EEESB_EEES9_SE_SG_Li256ELb1ELb1ELb0ELb0EEENS1_36VarlenDynamicPersistentTileSchedulerILi128ELi96ELi256ELi128ELb0ELb1ELb1ELb0ELb1ELb1EEEEEEEEEvNT_6ParamsE,@"STO_CUDA_ENTRY STV_DEFAULT"
_ZN7cutlass13device_kernelIN5flash11enable_sm90INS1_16FlashAttnFwdSm90INS1_25CollectiveMainloopFwdSm90ILi2EN4cute5tupleIJNS5_1CILi1EEES8_S8_EEENS6_IJNS7_ILi128EEENS7_ILi96EEENS7_ILi64EEEEEELi256ENS_10bfloat16_tEfNS_4arch4Sm90ELb0ELb0ELb0ELb1ELb1ELb1ELb1ELb1ELb0ELb1ELb0ELb0EEENS1_21CollectiveEpilogueFwdINS6_IJSA_NS7_ILi256EEESB_EEES9_SE_SG_Li256ELb1ELb1ELb0ELb0EEENS1_36VarlenDynamicPersistentTileSchedulerILi128ELi96ELi256ELi128ELb0ELb1ELb1ELb0ELb1ELb1EEEEEEEEEvNT_6ParamsE:
[----:B------:R-:W-:Y:S01]  /*0000*/  LDC R1, c[0x0][0x37c] ;  /* 0x0000df00ff017b82 */ /* 0x000fe20000000800 */
[----:B------:R-:W-:Y:S05]  /*0010*/  EXIT ;  /* 0x000000000000794d */ /* 0x000fea0003800000 */
.L_x_32:
        /* <DEDUP_REMOVED lines=14> */
.L_x_77:


//--------------------- .text._ZN7cutlass13device_kernelIN5flash11enable_sm90INS1_16FlashAttnFwdSm90INS1_25CollectiveMainloopFwdSm90ILi2EN4cute5tupleIJNS5_1CILi1EEES8_S8_EEENS6_IJNS7_ILi128EEENS7_ILi96EEENS7_ILi64EEEEEELi256ENS_10bfloat16_tEfNS_4arch4Sm90ELb0ELb1ELb0ELb0ELb1ELb0ELb0ELb1ELb0ELb1ELb0ELb0EEENS1_21CollectiveEpilogueFwdINS6_IJSA_NS7_ILi256EEESB_EEES9_SE_SG_Li256ELb0ELb1ELb0ELb0EEENS1_30DynamicPersistentTileSchedulerILi256ELi128ELb0ELb1ELb1EEEEEEEEEvNT_6ParamsE --------------------------
	.section	.text._ZN7cutlass13device_kernelIN5flash11enable_sm90INS1_16FlashAttnFwdSm90INS1_25CollectiveMainloopFwdSm90ILi2EN4cute5tupleIJNS5_1CILi1EEES8_S8_EEENS6_IJNS7_ILi128EEENS7_ILi96EEENS7_ILi64EEEEEELi256ENS_10bfloat16_tEfNS_4arch4Sm90ELb0ELb1ELb0ELb0ELb1ELb0ELb0ELb1ELb0ELb1ELb0ELb0EEENS1_21CollectiveEpilogueFwdINS6_IJSA_NS7_ILi256EEESB_EEES9_SE_SG_Li256ELb0ELb1ELb0ELb0EEENS1_30DynamicPersistentTileSchedulerILi256ELi128ELb0ELb1ELb1EEEEEEEEEvNT_6ParamsE,"ax",@progbits
	.align	128
.text._ZN7cutlass13device_kernelIN5flash11enable_sm90INS1_16FlashAttnFwdSm90INS1_25CollectiveMainloopFwdSm90ILi2EN4cute5tupleIJNS5_1CILi1EEES8_S8_EEENS6_IJNS7_ILi128EEENS7_ILi96EEENS7_ILi64EEEEEELi256ENS_10bfloat16_tEfNS_4arch4Sm90ELb0ELb1ELb0ELb0ELb1ELb0ELb0ELb1ELb0ELb1ELb0ELb0EEENS1_21CollectiveEpilogueFwdINS6_IJSA_NS7_ILi256EEESB_EEES9_SE_SG_Li256ELb0ELb1ELb0ELb0EEENS1_30DynamicPersistentTileSchedulerILi256ELi128ELb0ELb1ELb1EEEEEEEEEvNT_6ParamsE:
        .type           _ZN7cutlass13device_kernelIN5flash11enable_sm90INS1_16FlashAttnFwdSm90INS1_25CollectiveMainloopFwdSm90ILi2EN4cute5tupleIJNS5_1CILi1EEES8_S8_EEENS6_IJNS7_ILi128EEENS7_ILi96EEENS7_ILi64EEEEEELi256ENS_10bfloat16_tEfNS_4arch4Sm90ELb0ELb1ELb0ELb0ELb1ELb0ELb0ELb1ELb0ELb1ELb0ELb0EEENS1_21CollectiveEpilogueFwdINS6_IJSA_NS7_ILi256EEESB_EEES9_SE_SG_Li256ELb0ELb1ELb0ELb0EEENS1_30DynamicPersistentTileSchedulerILi256ELi128ELb0ELb1ELb1EEEEEEEEEvNT_6ParamsE,@function
        .size           _ZN7cutlass13device_kernelIN5flash11enable_sm90INS1_16FlashAttnFwdSm90INS1_25CollectiveMainloopFwdSm90ILi2EN4cute5tupleIJNS5_1CILi1EEES8_S8_EEENS6_IJNS7_ILi128EEENS7_ILi96EEENS7_ILi64EEEEEELi256ENS_10bfloat16_tEfNS_4arch4Sm90ELb0ELb1ELb0ELb0ELb1ELb0ELb0ELb1ELb0ELb1ELb0ELb0EEENS1_21CollectiveEpilogueFwdINS6_IJSA_NS7_ILi256EEESB_EEES9_SE_SG_Li256ELb0ELb1ELb0ELb0EEENS1_30DynamicPersistentTileSchedulerILi256ELi128ELb0ELb1ELb1EEEEEEEEEvNT_6ParamsE,(.L_x_78 - _ZN7cutlass13device_kernelIN5flash11enable_sm90INS1_16FlashAttnFwdSm90INS1_25CollectiveMainloopFwdSm90ILi2EN4cute5tupleIJNS5_1CILi1EEES8_S8_EEENS6_IJNS7_ILi128EEENS7_ILi96EEENS7_ILi64EEEEEELi256ENS_10bfloat16_tEfNS_4arch4Sm90ELb0ELb1ELb0ELb0ELb1ELb0ELb0ELb1ELb0ELb1ELb0ELb0EEENS1_21CollectiveEpilogueFwdINS6_IJSA_NS7_ILi256EEESB_EEES9_SE_SG_Li256ELb0ELb1ELb0ELb0EEENS1_30DynamicPersistentTileSchedulerILi256ELi128ELb0ELb1ELb1EEEEEEEEEvNT_6ParamsE)
        .other          _ZN7cutlass13device_kernelIN5flash11enable_sm90INS1_16FlashAttnFwdSm90INS1_25CollectiveMainloopFwdSm90ILi2EN4cute5tupleIJNS5_1CILi1EEES8_S8_EEENS6_IJNS7_ILi128EEENS7_ILi96EEENS7_ILi64EEEEEELi256ENS_10bfloat16_tEfNS_4arch4Sm90ELb0ELb1ELb0ELb0ELb1ELb0ELb0ELb1ELb0ELb1ELb0ELb0EEENS1_21CollectiveEpilogueFwdINS6_IJSA_NS7_ILi256EEESB_EEES9_SE_SG_Li256ELb0ELb1ELb0ELb0EEENS1_30DynamicPersistentTileSchedulerILi256ELi128ELb0ELb1ELb1EEEEEEEEEvNT_6ParamsE,@"STO_CUDA_ENTRY STV_DEFAULT"
_ZN7cutlass13device_kernelIN5flash11enable_sm90INS1_16FlashAttnFwdSm90INS1_25CollectiveMainloopFwdSm90ILi2EN4cute5tupleIJNS5_1CILi1EEES8_S8_EEENS6_IJNS7_ILi128EEENS7_ILi96EEENS7_ILi64EEEEEELi256ENS_10bfloat16_tEfNS_4arch4Sm90ELb0ELb1ELb0ELb0ELb1ELb0ELb0ELb1ELb0ELb1ELb0ELb0EEENS1_21CollectiveEpilogueFwdINS6_IJSA_NS7_ILi256EEESB_EEES9_SE_SG_Li256ELb0ELb1ELb0ELb0EEENS1_30DynamicPersistentTileSchedulerILi256ELi128ELb0ELb1ELb1EEEEEEEEEvNT_6ParamsE:
[----:B------:R-:W-:Y:S01]  /*0000*/  LDC R1, c[0x0][0x37c] ;  /* 0x0000df00ff017b82 */ /* 0x000fe20000000800 */
[----:B------:R-:W-:Y:S05]  /*0010*/  EXIT ;  /* 0x000000000000794d */ /* 0x000fea0003800000 */
.L_x_33:
        /* <DEDUP_REMOVED lines=14> */
.L_x_78:


//--------------------- .text._ZN7cutlass13device_kernelIN5flash11enable_sm90INS1_16FlashAttnFwdSm90INS1_25CollectiveMainloopFwdSm90ILi2EN4cute5tupleIJNS5_1CILi1EEES8_S8_EEENS6_IJNS7_ILi128EEENS7_ILi96EEENS7_ILi64EEEEEELi256ENS_10bfloat16_tEfNS_4arch4Sm90ELb0ELb1ELb0ELb0ELb1ELb0ELb1ELb1ELb0ELb1ELb0ELb0EEENS1_21CollectiveEpilogueFwdINS6_IJSA_NS7_ILi256EEESB_EEES9_SE_SG_Li256ELb0ELb1ELb0ELb0EEENS1_30DynamicPersistentTileSchedulerILi256ELi128ELb0ELb1ELb1EEEEEEEEEvNT_6ParamsE --------------------------
	.section	.text._ZN7cutlass13device_kernelIN5flash11enable_sm90INS1_16FlashAttnFwdSm90INS1_25CollectiveMainloopFwdSm90ILi2EN4cute5tupleIJNS5_1CILi1EEES8_S8_EEENS6_IJNS7_ILi128EEENS7_ILi96EEENS7_ILi64EEEEEELi256ENS_10bfloat16_tEfNS_4arch4Sm90ELb0ELb1ELb0ELb0ELb1ELb0ELb1ELb1ELb0ELb1ELb0ELb0EEENS1_21CollectiveEpilogueFwdINS6_IJSA_NS7_ILi256EEESB_EEES9_SE_SG_Li256ELb0ELb1ELb0ELb0EEENS1_30DynamicPersistentTileSchedulerILi256ELi128ELb0ELb1ELb1EEEEEEEEEvNT_6ParamsE,"ax",@progbits
	.align	128
.text._ZN7cutlass13device_kernelIN5flash11enable_sm90INS1_16FlashAttnFwdSm90INS1_25CollectiveMainloopFwdSm90ILi2EN4cute5tupleIJNS5_1CILi1EEES8_S8_EEENS6_IJNS7_ILi128EEENS7_ILi96EEENS7_ILi64EEEEEELi256ENS_10bfloat16_tEfNS_4arch4Sm90ELb0ELb1ELb0ELb0ELb1ELb0ELb1ELb1ELb0ELb1ELb0ELb0EEENS1_21CollectiveEpilogueFwdINS6_IJSA_NS7_ILi256EEESB_EEES9_SE_SG_Li256ELb0ELb1ELb0ELb0EEENS1_30DynamicPersistentTileSchedulerILi256ELi128ELb0ELb1ELb1EEEEEEEEEvNT_6ParamsE:
        .type           _ZN7cutlass13device_kernelIN5flash11enable_sm90INS1_16FlashAttnFwdSm90INS1_25CollectiveMainloopFwdSm90ILi2EN4cute5tupleIJNS5_1CILi1EEES8_S8_EEENS6_IJNS7_ILi128EEENS7_ILi96EEENS7_ILi64EEEEEELi256ENS_10bfloat16_tEfNS_4arch4Sm90ELb0ELb1ELb0ELb0ELb1ELb0ELb1ELb1ELb0ELb1ELb0ELb0EEENS1_21CollectiveEpilogueFwdINS6_IJSA_NS7_ILi256EEESB_EEES9_SE_SG_Li256ELb0ELb1ELb0ELb0EEENS1_30DynamicPersistentTileSchedulerILi256ELi128ELb0ELb1ELb1EEEEEEEEEvNT_6ParamsE,@function
        .size           _ZN7cutlass13device_kernelIN5flash11enable_sm90INS1_16FlashAttnFwdSm90INS1_25CollectiveMainloopFwdSm90ILi2EN4cute5tupleIJNS5_1CILi1EEES8_S8_EEENS6_IJNS7_ILi128EEENS7_ILi96EEENS7_ILi64EEEEEELi256ENS_10bfloat16_tEfNS_4arch4Sm90ELb0ELb1ELb0ELb0ELb1ELb0ELb1ELb1ELb0ELb1ELb0ELb0EEENS1_21CollectiveEpilogueFwdINS6_IJSA_NS7_ILi256EEESB_EEES9_SE_SG_Li256ELb0ELb1ELb0ELb0EEENS1_30DynamicPersistentTileSchedulerILi256ELi128ELb0ELb1ELb1EEEEEEEEEvNT_6ParamsE,(.L_x_79 - _ZN7cutlass13device_kernelIN5flash11enable_sm90INS1_16FlashAttnFwdSm90INS1_25CollectiveMainloopFwdSm90ILi2EN4cute5tupleIJNS5_1CILi1EEES8_S8_EEENS6_IJNS7_ILi128EEENS7_ILi96EEENS7_ILi64EEEEEELi256ENS_10bfloat16_tEfNS_4arch4Sm90ELb0ELb1ELb0ELb0ELb1ELb0ELb1ELb1ELb0ELb1ELb0ELb0EEENS1_21CollectiveEpilogueFwdINS6_IJSA_NS7_ILi256EEESB_EEES9_SE_SG_Li256ELb0ELb1ELb0ELb0EEENS1_30DynamicPersistentTileSchedulerILi256ELi128ELb0ELb1ELb1EEEEEEEEEvNT_6ParamsE)
        .other          _ZN7cutlass13device_kernelIN5flash11enable_sm90INS1_16FlashAttnFwdSm90INS1_25CollectiveMainloopFwdSm90ILi2EN4cute5tupleIJNS5_1CILi1EEES8_S8_EEENS6_IJNS7_ILi128EEENS7_ILi96EEENS7_ILi64EEEEEELi256ENS_10bfloat16_tEfNS_4arch4Sm90ELb0ELb1ELb0ELb0ELb1ELb0ELb1ELb1ELb0ELb1ELb0ELb0EEENS1_21CollectiveEpilogueFwdINS6_IJSA_NS7_ILi256EEESB_EEES9_SE_SG_Li256ELb0ELb1ELb0ELb0EEENS1_30DynamicPersistentTileSchedulerILi256ELi128ELb0ELb1ELb1EEEEEEEEEvNT_6ParamsE,@"STO_CUDA_ENTRY STV_DEFAULT"
_ZN7cutlass13device_kernelIN5flash11enable_sm90INS1_16FlashAttnFwdSm90INS1_25CollectiveMainloopFwdSm90ILi2EN4cute5tupleIJNS5_1CILi1EEES8_S8_EEENS6_IJNS7_ILi128EEENS7_ILi96EEENS7_ILi64EEEEEELi256ENS_10bfloat16_tEfNS_4arch4Sm90ELb0ELb1ELb0ELb0ELb1ELb0ELb1ELb1ELb0ELb1ELb0ELb0EEENS1_21CollectiveEpilogueFwdINS6_IJSA_NS7_ILi256EEESB_EEES9_SE_SG_Li256ELb0ELb1ELb0ELb0EEENS1_30DynamicPersistentTileSchedulerILi256ELi128ELb0ELb1ELb1EEEEEEEEEvNT_6ParamsE:
[----:B------:R-:W-:Y:S01]  /*0000*/  LDC R1, c[0x0][0x37c] ;  /* 0x0000df00ff017b82 */ /* 0x000fe20000000800 */
[----:B------:R-:W-:Y:S05]  /*0010*/  EXIT ;  /* 0x000000000000794d */ /* 0x000fea0003800000 */
.L_x_34:
        /* <DEDUP_REMOVED lines=14> */
.L_x_79:


//--------------------- .text._ZN7cutlass13device_kernelIN5flash11enable_sm90INS1_16FlashAttnFwdSm90INS1_25CollectiveMainloopFwdSm90ILi2EN4cute5tupleIJNS5_1CILi1EEES8_S8_EEENS6_IJNS7_ILi128EEENS7_ILi96EEENS7_ILi64EEEEEELi256ENS_10bfloat16_tEfNS_4arch4Sm90ELb0ELb1ELb0ELb1ELb1ELb0ELb0ELb1ELb0ELb1ELb0ELb0EEENS1_21CollectiveEpilogueFwdINS6_IJSA_NS7_ILi256EEESB_EEES9_SE_SG_Li256ELb1ELb1ELb0ELb0EEENS1_36VarlenDynamicPersistentTileSchedulerILi128ELi96ELi256ELi128ELb0ELb1ELb1ELb1ELb0ELb1EEEEEEEEEvNT_6ParamsE --------------------------
	.section	.text._ZN7cutlass13device_kernelIN5flash11enable_sm90INS1_16FlashAttnFwdSm90INS1_25CollectiveMainloopFwdSm90ILi2EN4cute5tupleIJNS5_1CILi1EEES8_S8_EEENS6_IJNS7_ILi128EEENS7_ILi96EEENS7_ILi64EEEEEELi256ENS_10bfloat16_tEfNS_4arch4Sm90ELb0ELb1ELb0ELb1ELb1ELb0ELb0ELb1ELb0ELb1ELb0ELb0EEENS1_21CollectiveEpilogueFwdINS6_IJSA_NS7_ILi256EEESB_EEES9_SE_SG_Li256ELb1ELb1ELb0ELb0EEENS1_36VarlenDynamicPersistentTileSchedulerILi128ELi96ELi256ELi128ELb0ELb1ELb1ELb1ELb0ELb1EEEEEEEEEvNT_6ParamsE,"ax",@progbits
	.align	128
.text._ZN7cutlass13device_kernelIN5flash11enable_sm90INS1_16FlashAttnFwdSm90INS1_25CollectiveMainloopFwdSm90ILi2EN4cute5tupleIJNS5_1CILi1EEES8_S8_EEENS6_IJNS7_ILi128EEENS7_ILi96EEENS7_ILi64EEEEEELi256ENS_10bfloat16_tEfNS_4arch4Sm90ELb0ELb1ELb0ELb1ELb1ELb0ELb0ELb1ELb0ELb1ELb0ELb0EEENS1_21CollectiveEpilogueFwdINS6_IJSA_NS7_ILi256EEESB_EEES9_SE_SG_Li256ELb1ELb1ELb0ELb0EEENS1_36VarlenDynamicPersistentTileSchedulerILi128ELi96ELi256ELi128ELb0ELb1ELb1ELb1ELb0ELb1EEEEEEEEEvNT_6ParamsE:
        .type           _ZN7cutlass13device_kernelIN5flash11enable_sm90INS1_16FlashAttnFwdSm90INS1_25CollectiveMainloopFwdSm90ILi2EN4cute5tupleIJNS5_1CILi1EEES8_S8_EEENS6_IJNS7_ILi128EEENS7_ILi96EEENS7_ILi64EEEEEELi256ENS_10bfloat16_tEfNS_4arch4Sm90ELb0ELb1ELb0ELb1ELb1ELb0ELb0ELb1ELb0ELb1ELb0ELb0EEENS1_21CollectiveEpilogueFwdINS6_IJSA_NS7_ILi256EEESB_EEES9_SE_SG_Li256ELb1ELb1ELb0ELb0EEENS1_36VarlenDynamicPersistentTileSchedulerILi128ELi96ELi256ELi128ELb0ELb1ELb1ELb1ELb0ELb1EEEEEEEEEvNT_6ParamsE,@function
        .size           _ZN7cutlass13device_kernelIN5flash11enable_sm90INS1_16FlashAttnFwdSm90INS1_25CollectiveMainloopFwdSm90ILi2EN4cute5tupleIJNS5_1CILi1EEES8_S8_EEENS6_IJNS7_ILi128EEENS7_ILi96EEENS7_ILi64EEEEEELi256ENS_10bfloat16_tEfNS_4arch4Sm90ELb0ELb1ELb0ELb1ELb1ELb0ELb0ELb1ELb0ELb1ELb0ELb0EEENS1_21CollectiveEpilogueFwdINS6_IJSA_NS7_ILi256EEESB_EEES9_SE_SG_Li256ELb1ELb1ELb0ELb0EEENS1_36VarlenDynamicPersistentTileSchedulerILi128ELi96ELi256ELi128ELb0ELb1ELb1ELb1ELb0ELb1EEEEEEEEEvNT_6ParamsE,(.L_x_80 - _ZN7cutlass13device_kernelIN5flash11enable_sm90INS1_16FlashAttnFwdSm90INS1_25CollectiveMainloopFwdSm90ILi2EN4cute5tupleIJNS5_1CILi1EEES8_S8_EEENS6_IJNS7_ILi128EEENS7_ILi96EEENS7_ILi64EEEEEELi256ENS_10bfloat16_tEfNS_4arch4Sm90ELb0ELb1ELb0ELb1ELb1ELb0ELb0ELb1ELb0ELb1ELb0ELb0EEENS1_21CollectiveEpilogueFwdINS6_IJSA_NS7_ILi256EEESB_EEES9_SE_SG_Li256ELb1ELb1ELb0ELb0EEENS1_36VarlenDynamicPersistentTileSchedulerILi128ELi96ELi256ELi128ELb0ELb1ELb1ELb1ELb0ELb1EEEEEEEEEvNT_6ParamsE)
        .other          _ZN7cutlass13device_kernelIN5flash11enable_sm90INS1_16FlashAttnFwdSm90INS1_25CollectiveMainloopFwdSm90ILi2EN4cute5tupleIJNS5_1CILi1EEES8_S8_EEENS6_IJNS7_ILi128EEENS7_ILi96EEENS7_ILi64EEEEEELi256ENS_10bfloat16_tEfNS_4arch4Sm90ELb0ELb1ELb0ELb1ELb1ELb0ELb0ELb1ELb0ELb1ELb0ELb0EEENS1_21CollectiveEpilogueFwdINS6_IJSA_NS7_ILi256EEESB_EEES9_SE_SG_Li256ELb1ELb1ELb0ELb0EEENS1_36VarlenDynamicPersistentTileSchedulerILi128ELi96ELi256ELi128ELb0ELb1ELb1ELb1ELb0ELb1EEEEEEEEEvNT_6ParamsE,@"STO_CUDA_ENTRY STV_DEFAULT"
_ZN7cutlass13device_kernelIN5flash11enable_sm90INS1_16FlashAttnFwdSm90INS1_25CollectiveMainloopFwdSm90ILi2EN4cute5tupleIJNS5_1CILi1EEES8_S8_EEENS6_IJNS7_ILi128EEENS7_ILi96EEENS7_ILi64EEEEEELi256ENS_10bfloat16_tEfNS_4arch4Sm90ELb0ELb1ELb0ELb1ELb1ELb0ELb0ELb1ELb0ELb1ELb0ELb0EEENS1_21CollectiveEpilogueFwdINS6_IJSA_NS7_ILi256EEESB_EEES9_SE_SG_Li256ELb1ELb1ELb0ELb0EEENS1_36VarlenDynamicPersistentTileSchedulerILi128ELi96ELi256ELi128ELb0ELb1ELb1ELb1ELb0ELb1EEEEEEEEEvNT_6ParamsE:
[----:B------:R-:W-:Y:S01]  /*0000*/  LDC R1, c[0x0][0x37c] ;  /* 0x0000df00ff017b82 */ /* 0x000fe20000000800 */
[----:B------:R-:W-:Y:S05]  /*0010*/  EXIT ;  /* 0x000000000000794d */ /* 0x000fea0003800000 */
.L_x_35:
        /* <DEDUP_REMOVED lines=14> */
.L_x_80:


//--------------------- .text._ZN7cutlass13device_kernelIN5flash11enable_sm90INS1_16FlashAttnFwdSm90INS1_25CollectiveMainloopFwdSm90ILi2EN4cute5tupleIJNS5_1CILi1EEES8_S8_EEENS6_IJNS7_ILi128EEENS7_ILi96EEENS7_ILi64EEEEEELi256ENS_10bfloat16_tEfNS_4arch4Sm90ELb0ELb1ELb0ELb1ELb1ELb1ELb0ELb1ELb0ELb1ELb0ELb0EEENS1_21CollectiveEpilogueFwdINS6_IJSA_NS7_ILi256EEESB_EEES9_SE_SG_Li256ELb1ELb1ELb0ELb0EEENS1_36VarlenDynamicPersistentTileSchedulerILi128ELi96ELi256ELi128ELb0ELb1ELb1ELb1ELb0ELb1EEEEEEEEEvNT_6ParamsE --------------------------
	.section	.text._ZN7cutlass13device_kernelIN5flash11enable_sm90INS1_16FlashAttnFwdSm90INS1_25CollectiveMainloopFwdSm90ILi2EN4cute5tupleIJNS5_1CILi1EEES8_S8_EEENS6_IJNS7_ILi128EEENS7_ILi96EEENS7_ILi64EEEEEELi256ENS_10bfloat16_tEfNS_4arch4Sm90ELb0ELb1ELb0ELb1ELb1ELb1ELb0ELb1ELb0ELb1ELb0ELb0EEENS1_21CollectiveEpilogueFwdINS6_IJSA_NS7_ILi256EEESB_EEES9_SE_SG_Li256ELb1ELb1ELb0ELb0EEENS1_36VarlenDynamicPersistentTileSchedulerILi128ELi96ELi256ELi128ELb0ELb1ELb1ELb1ELb0ELb1EEEEEEEEEvNT_6ParamsE,"ax",@progbits
	.align	128
.text._ZN7cutlass13device_kernelIN5flash11enable_sm90INS1_16FlashAttnFwdSm90INS1_25CollectiveMainloopFwdSm90ILi2EN4cute5tupleIJNS5_1CILi1EEES8_S8_EEENS6_IJNS7_ILi128EEENS7_ILi96EEENS7_ILi64EEEEEELi256ENS_10bfloat16_tEfNS_4arch4Sm90ELb0ELb1ELb0ELb1ELb1ELb1ELb0ELb1ELb0ELb1ELb0ELb0EEENS1_21CollectiveEpilogueFwdINS6_IJSA_NS7_ILi256EEESB_EEES9_SE_SG_Li256ELb1ELb1ELb0ELb0EEENS1_36VarlenDynamicPersistentTileSchedulerILi128ELi96ELi256ELi128ELb0ELb1ELb1ELb1ELb0ELb1EEEEEEEEEvNT_6ParamsE:
        .type           _ZN7cutlass13device_kernelIN5flash11enable_sm90INS1_16FlashAttnFwdSm90INS1_25CollectiveMainloopFwdSm90ILi2EN4cute5tupleIJNS5_1CILi1EEES8_S8_EEENS6_IJNS7_ILi128EEENS7_ILi96EEENS7_ILi64EEEEEELi256ENS_10bfloat16_tEfNS_4arch4Sm90ELb0ELb1ELb0ELb1ELb1ELb1ELb0ELb1ELb0ELb1ELb0ELb0EEENS1_21CollectiveEpilogueFwdINS6_IJSA_NS7_ILi256EEESB_EEES9_SE_SG_Li256ELb1ELb1ELb0ELb0EEENS1_36VarlenDynamicPersistentTileSchedulerILi128ELi96ELi256ELi128ELb0ELb1ELb1ELb1ELb0ELb1EEEEEEEEEvNT_6ParamsE,@function
        .size           _ZN7cutlass13device_kernelIN5flash11enable_sm90INS1_16FlashAttnFwdSm90INS1_25CollectiveMainloopFwdSm90ILi2EN4cute5tupleIJNS5_1CILi1EEES8_S8_EEENS6_IJNS7_ILi128EEENS7_ILi96EEENS7_ILi64EEEEEELi256ENS_10bfloat16_tEfNS_4arch4Sm90ELb0ELb1ELb0ELb1ELb1ELb1ELb0ELb1ELb0ELb1ELb0ELb0EEENS1_21CollectiveEpilogueFwdINS6_IJSA_NS7_ILi256EEESB_EEES9_SE_SG_Li256ELb1ELb1ELb0ELb0EEENS1_36VarlenDynamicPersistentTileSchedulerILi128ELi96ELi256ELi128ELb0ELb1ELb1ELb1ELb0ELb1EEEEEEEEEvNT_6ParamsE,(.L_x_81 - _ZN7cutlass13device_kernelIN5flash11enable_sm90INS1_16FlashAttnFwdSm90INS1_25CollectiveMainloopFwdSm90ILi2EN4cute5tupleIJNS5_1CILi1EEES8_S8_EEENS6_IJNS7_ILi128EEENS7_ILi96EEENS7_ILi64EEEEEELi256ENS_10bfloat16_tEfNS_4arch4Sm90ELb0ELb1ELb0ELb1ELb1ELb1ELb0ELb1ELb0ELb1ELb0ELb0EEENS1_21CollectiveEpilogueFwdINS6_IJSA_NS7_ILi256EEESB_EEES9_SE_SG_Li256ELb1ELb1ELb0ELb0EEENS1_36VarlenDynamicPersistentTileSchedulerILi128ELi96ELi256ELi128ELb0ELb1ELb1ELb1ELb0ELb1EEEEEEEEEvNT_6ParamsE)
        .other          _ZN7cutlass13device_kernelIN5flash11enable_sm90INS1_16FlashAttnFwdSm90INS1_25CollectiveMainloopFwdSm90ILi2EN4cute5tupleIJNS5_1CILi1EEES8_S8_EEENS6_IJNS7_ILi128EEENS7_ILi96EEENS7_ILi64EEEEEELi256ENS_10bfloat16_tEfNS_4arch4Sm90ELb0ELb1ELb0ELb1ELb1ELb1ELb0ELb1ELb0ELb1ELb0ELb0EEENS1_21CollectiveEpilogueFwdINS6_IJSA_NS7_ILi256EEESB_EEES9_SE_SG_Li256ELb1ELb1ELb0ELb0EEENS1_36VarlenDynamicPersistentTileSchedulerILi128ELi96ELi256ELi128ELb0ELb1ELb1ELb1ELb0ELb1EEEEEEEEEvNT_6ParamsE,@"STO_CUDA_ENTRY STV_DEFAULT"
_ZN7cutlass13device_kernelIN5flash11enable_sm90INS1_16FlashAttnFwdSm90INS1_25CollectiveMainloopFwdSm90ILi2EN4cute5tupleIJNS5_1CILi1EEES8_S8_EEENS6_IJNS7_ILi128EEENS7_ILi96EEENS7_ILi64EEEEEELi256ENS_10bfloat16_tEfNS_4arch4Sm90ELb0ELb1ELb0ELb1ELb1ELb1ELb0ELb1ELb0ELb1ELb0ELb0EEENS1_21CollectiveEpilogueFwdINS6_IJSA_NS7_ILi256EEESB_EEES9_SE_SG_Li256ELb1ELb1ELb0ELb0EEENS1_36VarlenDynamicPersistentTileSchedulerILi128ELi96ELi256ELi128ELb0ELb1ELb1ELb1ELb0ELb1EEEEEEEEEvNT_6ParamsE:
[----:B------:R-:W-:Y:S01]  /*0000*/  LDC R1, c[0x0][0x37c] ;  /* 0x0000df00ff017b82 */ /* 0x000fe20000000800 */
[----:B------:R-:W-:Y:S05]  /*0010*/  EXIT ;  /* 0x000000000000794d */ /* 0x000fea0003800000 */
.L_x_36:
        /* <DEDUP_REMOVED lines=14> */
.L_x_81:


//--------------------- .text._ZN7cutlass13device_kernelIN5flash11enable_sm90INS1_16FlashAttnFwdSm90INS1_25CollectiveMainloopFwdSm90ILi2EN4cute5tupleIJNS5_1CILi1EEES8_S8_EEENS6_IJNS7_ILi128EEENS7_ILi96EEENS7_ILi64EEEEEELi256ENS_10bfloat16_tEfNS_4arch4Sm90ELb0ELb1ELb0ELb1ELb1ELb0ELb1ELb1ELb0ELb1ELb0ELb0EEENS1_21CollectiveEpilogueFwdINS6_IJSA_NS7_ILi256EEESB_EEES9_SE_SG_Li256ELb1ELb1ELb0ELb0EEENS1_36VarlenDynamicPersistentTileSchedulerILi128ELi96ELi256ELi128ELb0ELb1ELb1ELb1ELb0ELb1EEEEEEEEEvNT_6ParamsE --------------------------
	.section	.text._ZN7cutlass13device_kernelIN5flash11enable_sm90INS1_16FlashAttnFwdSm90INS1_25CollectiveMainloopFwdSm90ILi2EN4cute5tupleIJNS5_1CILi1EEES8_S8_EEENS6_IJNS7_ILi128EEENS7_ILi96EEENS7_ILi64EEEEEELi256ENS_10bfloat16_tEfNS_4arch4Sm90ELb0ELb1ELb0ELb1ELb1ELb0ELb1ELb1ELb0ELb1ELb0ELb0EEENS1_21CollectiveEpilogueFwdINS6_IJSA_NS7_ILi256EEESB_EEES9_SE_SG_Li256ELb1ELb1ELb0ELb0EEENS1_36VarlenDynamicPersistentTileSchedulerILi128ELi96ELi256ELi128ELb0ELb1ELb1ELb1ELb0ELb1EEEEEEEEEvNT_6ParamsE,"ax",@progbits
	.align	128
.text._ZN7cutlass13device_kernelIN5flash11enable_sm90INS1_16FlashAttnFwdSm90INS1_25CollectiveMainloopFwdSm90ILi2EN4cute5tupleIJNS5_1CILi1EEES8_S8_EEENS6_IJNS7_ILi128EEENS7_ILi96EEENS7_ILi64EEEEEELi256ENS_10bfloat16_tEfNS_4arch4Sm90ELb0ELb1ELb0ELb1ELb1ELb0ELb1ELb1ELb0ELb1ELb0ELb0EEENS1_21CollectiveEpilogueFwdINS6_IJSA_NS7_ILi256EEESB_EEES9_SE_SG_Li256ELb1ELb1ELb0ELb0EEENS1_36VarlenDynamicPersistentTileSchedulerILi128ELi96ELi256ELi128ELb0ELb1ELb1ELb1ELb0ELb1EEEEEEEEEvNT_6ParamsE:
        .type           _ZN7cutlass13device_kernelIN5flash11enable_sm90INS1_16FlashAttnFwdSm90INS1_25CollectiveMainloopFwdSm90ILi2EN4cute5tupleIJNS5_1CILi1EEES8_S8_EEENS6_IJNS7_ILi128EEENS7_ILi96EEENS7_ILi64EEEEEELi256ENS_10bfloat16_tEfNS_4arch4Sm90ELb0ELb1ELb0ELb1ELb1ELb0ELb1ELb1ELb0ELb1ELb0ELb0EEENS1_21CollectiveEpilogueFwdINS6_IJSA_NS7_ILi256EEESB_EEES9_SE_SG_Li256ELb1ELb1ELb0ELb0EEENS1_36VarlenDynamicPersistentTileSchedulerILi128ELi96ELi256ELi128ELb0ELb1ELb1ELb1ELb0ELb1EEEEEEEEEvNT_6ParamsE,@function
        .size           _ZN7cutlass13device_kernelIN5flash11enable_sm90INS1_16FlashAttnFwdSm90INS1_25CollectiveMainloopFwdSm90ILi2EN4cute5tupleIJNS5_1CILi1EEES8_S8_EEENS6_IJNS7_ILi128EEENS7_ILi96EEENS7_ILi64EEEEEELi256ENS_10bfloat16_tEfNS_4arch4Sm90ELb0ELb1ELb0ELb1ELb1ELb0ELb1ELb1ELb0ELb1ELb0ELb0EEENS1_21CollectiveEpilogueFwdINS6_IJSA_NS7_ILi256EEESB_EEES9_SE_SG_Li256ELb1ELb1ELb0ELb0EEENS1_36VarlenDynamicPersistentTileSchedulerILi128ELi96ELi256ELi128ELb0ELb1ELb1ELb1ELb0ELb1EEEEEEEEEvNT_6ParamsE,(.L_x_82 - _ZN7cutlass13device_kernelIN5flash11enable_sm90INS1_16FlashAttnFwdSm90INS1_25CollectiveMainloopFwdSm90ILi2EN4cute5tupleIJNS5_1CILi1EEES8_S8_EEENS6_IJNS7_ILi128EEENS7_ILi96EEENS7_ILi64EEEEEELi256ENS_10bfloat16_tEfNS_4arch4Sm90ELb0ELb1ELb0ELb1ELb1ELb0ELb1ELb1ELb0ELb1ELb0ELb0EEENS1_21CollectiveEpilogueFwdINS6_IJSA_NS7_ILi256EEESB_EEES9_SE_SG_Li256ELb1ELb1ELb0ELb0EEENS1_36VarlenDynamicPersistentTileSchedulerILi128ELi96ELi256ELi128ELb0ELb1ELb1ELb1ELb0ELb1EEEEEEEEEvNT_6ParamsE)
        .other          _ZN7cutlass13device_kernelIN5flash11enable_sm90INS1_16FlashAttnFwdSm90INS1_25CollectiveMainloopFwdSm90ILi2EN4cute5tupleIJNS5_1CILi1EEES8_S8_EEENS6_IJNS7_ILi128EEENS7_ILi96EEENS7_ILi64EEEEEELi256ENS_10bfloat16_tEfNS_4arch4Sm90ELb0ELb1ELb0ELb1ELb1ELb0ELb1ELb1ELb0ELb1ELb0ELb0EEENS1_21CollectiveEpilogueFwdINS6_IJSA_NS7_ILi256EEESB_EEES9_SE_SG_Li256ELb1ELb1ELb0ELb0EEENS1_36VarlenDynamicPersistentTileSchedulerILi128ELi96ELi256ELi128ELb0ELb1ELb1ELb1ELb0ELb1EEEEEEEEEvNT_6ParamsE,@"STO_CUDA_ENTRY STV_DEFAULT"
_ZN7cutlass13device_kernelIN5flash11enable_sm90INS1_16FlashAttnFwdSm90INS1_25CollectiveMainloopFwdSm90ILi2EN4cute5tupleIJNS5_1CILi1EEES8_S8_EEENS6_IJNS7_ILi128EEENS7_ILi96EEENS7_ILi64EEEEEELi256ENS_10bfloat16_tEfNS_4arch4Sm90ELb0ELb1ELb0ELb1ELb1ELb0ELb1ELb1ELb0ELb1ELb0ELb0EEENS1_21CollectiveEpilogueFwdINS6_IJSA_NS7_ILi256EEESB_EEES9_SE_SG_Li256ELb1ELb1ELb0ELb0EEENS1_36VarlenDynamicPersistentTileSchedulerILi128ELi96ELi256ELi128ELb0ELb1ELb1ELb1ELb0ELb1EEEEEEEEEvNT_6ParamsE:
[----:B------:R-:W-:Y:S01]  /*0000*/  LDC R1, c[0x0][0x37c] ;  /* 0x0000df00ff017b82 */ /* 0x000fe20000000800 */
[----:B------:R-:W-:Y:S05]  /*0010*/  EXIT ;  /* 0x000000000000794d */ /* 0x000fea0003800000 */
.L_x_37:
        /* <DEDUP_REMOVED lines=14> */
.L_x_82:


//--------------------- .text._ZN7cutlass13device_kernelIN5flash11enable_sm90INS1_16FlashAttnFwdSm90INS1_25CollectiveMainloopFwdSm90ILi2EN4cute5tupleIJNS5_1CILi1EEES8_S8_EEENS6_IJNS7_ILi128EEENS7_ILi96EEENS7_ILi64EEEEEELi256ENS_10bfloat16_tEfNS_4arch4Sm90ELb0ELb1ELb0ELb1ELb1ELb1ELb1ELb1ELb0ELb1ELb0ELb0EEENS1_21CollectiveEpilogueFwdINS6_IJSA_NS7_ILi256EEESB_EEES9_SE_SG_Li256ELb1ELb1ELb0ELb0EEENS1_36VarlenDynamicPersistentTileSchedulerILi128ELi96ELi256ELi128ELb0ELb1ELb1ELb1ELb0ELb1EEEEEEEEEvNT_6ParamsE --------------------------
	.section	.text._ZN7cutlass13device_kernelIN5flash11enable_sm90INS1_16FlashAttnFwdSm90INS1_25CollectiveMainloopFwdSm90ILi2EN4cute5tupleIJNS5_1CILi1EEES8_S8_EEENS6_IJNS7_ILi128EEENS7_ILi96EEENS7_ILi64EEEEEELi256ENS_10bfloat16_tEfNS_4arch4Sm90ELb0ELb1ELb0ELb1ELb1ELb1ELb1ELb1ELb0ELb1ELb0ELb0EEENS1_21CollectiveEpilogueFwdINS6_IJSA_NS7_ILi256EEESB_EEES9_SE_SG_Li256ELb1ELb1ELb0ELb0EEENS1_36VarlenDynamicPersistentTileSchedulerILi128ELi96ELi256ELi128ELb0ELb1ELb1ELb1ELb0ELb1EEEEEEEEEvNT_6ParamsE,"ax",@progbits
	.align	128
.text._ZN7cutlass13device_kernelIN5flash11enable_sm90INS1_16FlashAttnFwdSm90INS1_25CollectiveMainloopFwdSm90ILi2EN4cute5tupleIJNS5_1CILi1EEES8_S8_EEENS6_IJNS7_ILi128EEENS7_ILi96EEENS7_ILi64EEEEEELi256ENS_10bfloat16_tEfNS_4arch4Sm90ELb0ELb1ELb0ELb1ELb1ELb1ELb1ELb1ELb0ELb1ELb0ELb0EEENS1_21CollectiveEpilogueFwdINS6_IJSA_NS7_ILi256EEESB_EEES9_SE_SG_Li256ELb1ELb1ELb0ELb0EEENS1_36VarlenDynamicPersistentTileSchedulerILi128ELi96ELi256ELi128ELb0ELb1ELb1ELb1ELb0ELb1EEEEEEEEEvNT_6ParamsE:
        .type           _ZN7cutlass13device_kernelIN5flash11enable_sm90INS1_16FlashAttnFwdSm90INS1_25CollectiveMainloopFwdSm90ILi2EN4cute5tupleIJNS5_1CILi1EEES8_S8_EEENS6_IJNS7_ILi128EEENS7_ILi96EEENS7_ILi64EEEEEELi256ENS_10bfloat16_tEfNS_4arch4Sm90ELb0ELb1ELb0ELb1ELb1ELb1ELb1ELb1ELb0ELb1ELb0ELb0EEENS1_21CollectiveEpilogueFwdINS6_IJSA_NS7_ILi256EEESB_EEES9_SE_SG_Li256ELb1ELb1ELb0ELb0EEENS1_36VarlenDynamicPersistentTileSchedulerILi128ELi96ELi256ELi128ELb0ELb1ELb1ELb1ELb0ELb1EEEEEEEEEvNT_6ParamsE,@function
        .size           _ZN7cutlass13device_kernelIN5flash11enable_sm90INS1_16FlashAttnFwdSm90INS1_25CollectiveMainloopFwdSm90ILi2EN4cute5tupleIJNS5_1CILi1EEES8_S8_EEENS6_IJNS7_ILi128EEENS7_ILi96EEENS7_ILi64EEEEEELi256ENS_10bfloat16_tEfNS_4arch4Sm90ELb0ELb1ELb0ELb1ELb1ELb1ELb1ELb1ELb0ELb1ELb0ELb0EEENS1_21CollectiveEpilogueFwdINS6_IJSA_NS7_ILi256EEESB_EEES9_SE_SG_Li256ELb1ELb1ELb0ELb0EEENS1_36VarlenDynamicPersistentTileSchedulerILi128ELi96ELi256ELi128ELb0ELb1ELb1ELb1ELb0ELb1EEEEEEEEEvNT_6ParamsE,(.L_x_83 - _ZN7cutlass13device_kernelIN5flash11enable_sm90INS1_16FlashAttnFwdSm90INS1_25CollectiveMainloopFwdSm90ILi2EN4cute5tupleIJNS5_1CILi1EEES8_S8_EEENS6_IJNS7_ILi128EEENS7_ILi96EEENS7_ILi64EEEEEELi256ENS_10bfloat16_tEfNS_4arch4Sm90ELb0ELb1ELb0ELb1ELb1ELb1ELb1ELb1ELb0ELb1ELb0ELb0EEENS1_21CollectiveEpilogueFwdINS6_IJSA_NS7_ILi256EEESB_EEES9_SE_SG_Li256ELb1ELb1ELb0ELb0EEENS1_36VarlenDynamicPersistentTileSchedulerILi128ELi96ELi256ELi128ELb0ELb1ELb1ELb1ELb0ELb1EEEEEEEEEvNT_6ParamsE)
        .other          _ZN7cutlass13device_kernelIN5flash11enable_sm90INS1_16FlashAttnFwdSm90INS1_25CollectiveMainloopFwdSm90ILi2EN4cute5tupleIJNS5_1CILi1EEES8_S8_EEENS6_IJNS7_ILi128EEENS7_ILi96EEENS7_ILi64EEEEEELi256ENS_10bfloat16_tEfNS_4arch4Sm90ELb0ELb1ELb0ELb1ELb1ELb1ELb1ELb1ELb0ELb1ELb0ELb0EEENS1_21CollectiveEpilogueFwdINS6_IJSA_NS7_ILi256EEESB_EEES9_SE_SG_Li256ELb1ELb1ELb0ELb0EEENS1_36VarlenDynamicPersistentTileSchedulerILi128ELi96ELi256ELi128ELb0ELb1ELb1ELb1ELb0ELb1EEEEEEEEEvNT_6ParamsE,@"STO_CUDA_ENTRY STV_DEFAULT"
_ZN7cutlass13device_kernelIN5flash11enable_sm90INS1_16FlashAttnFwdSm90INS1_25CollectiveMainloopFwdSm90ILi2EN4cute5tupleIJNS5_1CILi1EEES8_S8_EEENS6_IJNS7_ILi128EEENS7_ILi96EEENS7_ILi64EEEEEELi256ENS_10bfloat16_tEfNS_4arch4Sm90ELb0ELb1ELb0ELb1ELb1ELb1ELb1ELb1ELb0ELb1ELb0ELb0EEENS1_21CollectiveEpilogueFwdINS6_IJSA_NS7_ILi256EEESB_EEES9_SE_SG_Li256ELb1ELb1ELb0ELb0EEENS1_36VarlenDynamicPersistentTileSchedulerILi128ELi96ELi256ELi128ELb0ELb1ELb1ELb1ELb0ELb1EEEEEEEEEvNT_6ParamsE:
[----:B------:R-:W-:Y:S01]  /*0000*/  LDC R1, c[0x0][0x37c] ;  /* 0x0000df00ff017b82 */ /* 0x000fe20000000800 */
[----:B------:R-:W-:Y:S05]  /*0010*/  EXIT ;  /* 0x000000000000794d */ /* 0x000fea0003800000 */
.L_x_38:
        /* <DEDUP_REMOVED lines=14> */
.L_x_83:


//--------------------- .text._ZN7cutlass13device_kernelIN5flash11enable_sm90INS1_16FlashAttnFwdSm90INS1_25CollectiveMainloopFwdSm90ILi2EN4cute5tupleIJNS5_1CILi1EEES8_S8_EEENS6_IJNS7_ILi128EEENS7_ILi96EEENS7_ILi64EEEEEELi256ENS_10bfloat16_tEfNS_4arch4Sm90ELb1ELb0ELb0ELb0ELb1ELb0ELb0ELb1ELb0ELb1ELb0ELb0EEENS1_21CollectiveEpilogueFwdINS6_IJSA_NS7_ILi256EEESB_EEES9_SE_SG_Li256ELb0ELb1ELb0ELb0EEENS1_30DynamicPersistentTileSchedulerILi256ELi128ELb0ELb1ELb1EEEEEEEEEvNT_6ParamsE --------------------------
	.section	.text._ZN7cutlass13device_kernelIN5flash11enable_sm90INS1_16FlashAttnFwdSm90INS1_25CollectiveMainloopFwdSm90ILi2EN4cute5tupleIJNS5_1CILi1EEES8_S8_EEENS6_IJNS7_ILi128EEENS7_ILi96EEENS7_ILi64EEEEEELi256ENS_10bfloat16_tEfNS_4arch4Sm90ELb1ELb0ELb0ELb0ELb1ELb0ELb0ELb1ELb0ELb1ELb0ELb0EEENS1_21CollectiveEpilogueFwdINS6_IJSA_NS7_ILi256EEESB_EEES9_SE_SG_Li256ELb0ELb1ELb0ELb0EEENS1_30DynamicPersistentTileSchedulerILi256ELi128ELb0ELb1ELb1EEEEEEEEEvNT_6ParamsE,"ax",@progbits
	.align	128
.text._ZN7cutlass13device_kernelIN5flash11enable_sm90INS1_16FlashAttnFwdSm90INS1_25CollectiveMainloopFwdSm90ILi2EN4cute5tupleIJNS5_1CILi1EEES8_S8_EEENS6_IJNS7_ILi128EEENS7_ILi96EEENS7_ILi64EEEEEELi256ENS_10bfloat16_tEfNS_4arch4Sm90ELb1ELb0ELb0ELb0ELb1ELb0ELb0ELb1ELb0ELb1ELb0ELb0EEENS1_21CollectiveEpilogueFwdINS6_IJSA_NS7_ILi256EEESB_EEES9_SE_SG_Li256ELb0ELb1ELb0ELb0EEENS1_30DynamicPersistentTileSchedulerILi256ELi128ELb0ELb1ELb1EEEEEEEEEvNT_6ParamsE:
        .type           _ZN7cutlass13device_kernelIN5flash11enable_sm90INS1_16FlashAttnFwdSm90INS1_25CollectiveMainloopFwdSm90ILi2EN4cute5tupleIJNS5_1CILi1EEES8_S8_EEENS6_IJNS7_ILi128EEENS7_ILi96EEENS7_ILi64EEEEEELi256ENS_10bfloat16_tEfNS_4arch4Sm90ELb1ELb0ELb0ELb0ELb1ELb0ELb0ELb1ELb0ELb1ELb0ELb0EEENS1_21CollectiveEpilogueFwdINS6_IJSA_NS7_ILi256EEESB_EEES9_SE_SG_Li256ELb0ELb1ELb0ELb0EEENS1_30DynamicPersistentTileSchedulerILi256ELi128ELb0ELb1ELb1EEEEEEEEEvNT_6ParamsE,@function
        .size           _ZN7cutlass13device_kernelIN5flash11enable_sm90INS1_16FlashAttnFwdSm90INS1_25CollectiveMainloopFwdSm90ILi2EN4cute5tupleIJNS5_1CILi1EEES8_S8_EEENS6_IJNS7_ILi128EEENS7_ILi96EEENS7_ILi64EEEEEELi256ENS_10bfloat16_tEfNS_4arch4Sm90ELb1ELb0ELb0ELb0ELb1ELb0ELb0ELb1ELb0ELb1ELb0ELb0EEENS1_21CollectiveEpilogueFwdINS6_IJSA_NS7_ILi256EEESB_EEES9_SE_SG_Li256ELb0ELb1ELb0ELb0EEENS1_30DynamicPersistentTileSchedulerILi256ELi128ELb0ELb1ELb1EEEEEEEEEvNT_6ParamsE,(.L_x_84 - _ZN7cutlass13device_kernelIN5flash11enable_sm90INS1_16FlashAttnFwdSm90INS1_25CollectiveMainloopFwdSm90ILi2EN4cute5tupleIJNS5_1CILi1EEES8_S8_EEENS6_IJNS7_ILi128EEENS7_ILi96EEENS7_ILi64EEEEEELi256ENS_10bfloat16_tEfNS_4arch4Sm90ELb1ELb0ELb0ELb0ELb1ELb0ELb0ELb1ELb0ELb1ELb0ELb0EEENS1_21CollectiveEpilogueFwdINS6_IJSA_NS7_ILi256EEESB_EEES9_SE_SG_Li256ELb0ELb1ELb0ELb0EEENS1_30DynamicPersistentTileSchedulerILi256ELi128ELb0ELb1ELb1EEEEEEEEEvNT_6ParamsE)
        .other          _ZN7cutlass13device_kernelIN5flash11enable_sm90INS1_16FlashAttnFwdSm90INS1_25CollectiveMainloopFwdSm90ILi2EN4cute5tupleIJNS5_1CILi1EEES8_S8_EEENS6_IJNS7_ILi128EEENS7_ILi96EEENS7_ILi64EEEEEELi256ENS_10bfloat16_tEfNS_4arch4Sm90ELb1ELb0ELb0ELb0ELb1ELb0ELb0ELb1ELb0ELb1ELb0ELb0EEENS1_21CollectiveEpilogueFwdINS6_IJSA_NS7_ILi256EEESB_EEES9_SE_SG_Li256ELb0ELb1ELb0ELb0EEENS1_30DynamicPersistentTileSchedulerILi256ELi128ELb0ELb1ELb1EEEEEEEEEvNT_6ParamsE,@"STO_CUDA_ENTRY STV_DEFAULT"
_ZN7cutlass13device_kernelIN5flash11enable_sm90INS1_16FlashAttnFwdSm90INS1_25CollectiveMainloopFwdSm90ILi2EN4cute5tupleIJNS5_1CILi1EEES8_S8_EEENS6_IJNS7_ILi128EEENS7_ILi96EEENS7_ILi64EEEEEELi256ENS_10bfloat16_tEfNS_4arch4Sm90ELb1ELb0ELb0ELb0ELb1ELb0ELb0ELb1ELb0ELb1ELb0ELb0EEENS1_21CollectiveEpilogueFwdINS6_IJSA_NS7_ILi256EEESB_EEES9_SE_SG_Li256ELb0ELb1ELb0ELb0EEENS1_30DynamicPersistentTileSchedulerILi256ELi128ELb0ELb1ELb1EEEEEEEEEvNT_6ParamsE:
[----:B------:R-:W-:Y:S01]  /*0000*/  LDC R1, c[0x0][0x37c] ;  /* 0x0000df00ff017b82 */ /* 0x000fe20000000800 */
[----:B------:R-:W-:Y:S05]  /*0010*/  EXIT ;  /* 0x000000000000794d */ /* 0x000fea0003800000 */
.L_x_39:
        /* <DEDUP_REMOVED lines=14> */
.L_x_84:


//--------------------- .text._ZN7cutlass13device_kernelIN5flash11enable_sm90INS1_16FlashAttnFwdSm90INS1_25CollectiveMainloopFwdSm90ILi2EN4cute5tupleIJNS5_1CILi1EEES8_S8_EEENS6_IJNS7_ILi128EEENS7_ILi96EEENS7_ILi64EEEEEELi256ENS_10bfloat16_tEfNS_4arch4Sm90ELb1ELb0ELb0ELb0ELb1ELb0ELb1ELb1ELb0ELb1ELb0ELb0EEENS1_21CollectiveEpilogueFwdINS6_IJSA_NS7_ILi256EEESB_EEES9_SE_SG_Li256ELb0ELb1ELb0ELb0EEENS1_30DynamicPersistentTileSchedulerILi256ELi128ELb0ELb1ELb1EEEEEEEEEvNT_6ParamsE --------------------------
	.section	.text._ZN7cutlass13device_kernelIN5flash11enable_sm90INS1_16FlashAttnFwdSm90INS1_25CollectiveMainloopFwdSm90ILi2EN4cute5tupleIJNS5_1CILi1EEES8_S8_EEENS6_IJNS7_ILi128EEENS7_ILi96EEENS7_ILi64EEEEEELi256ENS_10bfloat16_tEfNS_4arch4Sm90ELb1ELb0ELb0ELb0ELb1ELb0ELb1ELb1ELb0ELb1ELb0ELb0EEENS1_21CollectiveEpilogueFwdINS6_IJSA_NS7_ILi256EEESB_EEES9_SE_SG_Li256ELb0ELb1ELb0ELb0EEENS1_30DynamicPersistentTileSchedulerILi256ELi128ELb0ELb1ELb1EEEEEEEEEvNT_6ParamsE,"ax",@progbits
	.align	128
.text._ZN7cutlass13device_kernelIN5flash11enable_sm90INS1_16FlashAttnFwdSm90INS1_25CollectiveMainloopFwdSm90ILi2EN4cute5tupleIJNS5_1CILi1EEES8_S8_EEENS6_IJNS7_ILi128EEENS7_ILi96EEENS7_ILi64EEEEEELi256ENS_10bfloat16_tEfNS_4arch4Sm90ELb1ELb0ELb0ELb0ELb1ELb0ELb1ELb1ELb0ELb1ELb0ELb0EEENS1_21CollectiveEpilogueFwdINS6_IJSA_NS7_ILi256EEESB_EEES9_SE_SG_Li256ELb0ELb1ELb0ELb0EEENS1_30DynamicPersistentTileSchedulerILi256ELi128ELb0ELb1ELb1EEEEEEEEEvNT_6ParamsE:
        .type           _ZN7cutlass13device_kernelIN5flash11enable_sm90INS1_16FlashAttnFwdSm90INS1_25CollectiveMainloopFwdSm90ILi2EN4cute5tupleIJNS5_1CILi1EEES8_S8_EEENS6_IJNS7_ILi128EEENS7_ILi96EEENS7_ILi64EEEEEELi256ENS_10bfloat16_tEfNS_4arch4Sm90ELb1ELb0ELb0ELb0ELb1ELb0ELb1ELb1ELb0ELb1ELb0ELb0EEENS1_21CollectiveEpilogueFwdINS6_IJSA_NS7_ILi256EEESB_EEES9_SE_SG_Li256ELb0ELb1ELb0ELb0EEENS1_30DynamicPersistentTileSchedulerILi256ELi128ELb0ELb1ELb1EEEEEEEEEvNT_6ParamsE,@function
        .size           _ZN7cutlass13device_kernelIN5flash11enable_sm90INS1_16FlashAttnFwdSm90INS1_25CollectiveMainloopFwdSm90ILi2EN4cute5tupleIJNS5_1CILi1EEES8_S8_EEENS6_IJNS7_ILi128EEENS7_ILi96EEENS7_ILi64EEEEEELi256ENS_10bfloat16_tEfNS_4arch4Sm90ELb1ELb0ELb0ELb0ELb1ELb0ELb1ELb1ELb0ELb1ELb0ELb0EEENS1_21CollectiveEpilogueFwdINS6_IJSA_NS7_ILi256EEESB_EEES9_SE_SG_Li256ELb0ELb1ELb0ELb0EEENS1_30DynamicPersistentTileSchedulerILi256ELi128ELb0ELb1ELb1EEEEEEEEEvNT_6ParamsE,(.L_x_85 - _ZN7cutlass13device_kernelIN5flash11enable_sm90INS1_16FlashAttnFwdSm90INS1_25CollectiveMainloopFwdSm90ILi2EN4cute5tupleIJNS5_1CILi1EEES8_S8_EEENS6_IJNS7_ILi128EEENS7_ILi96EEENS7_ILi64EEEEEELi256ENS_10bfloat16_tEfNS_4arch4Sm90ELb1ELb0ELb0ELb0ELb1ELb0ELb1ELb1ELb0ELb1ELb0ELb0EEENS1_21CollectiveEpilogueFwdINS6_IJSA_NS7_ILi256EEESB_EEES9_SE_SG_Li256ELb0ELb1ELb0ELb0EEENS1_30DynamicPersistentTileSchedulerILi256ELi128ELb0ELb1ELb1EEEEEEEEEvNT_6ParamsE)
        .other          _ZN7cutlass13device_kernelIN5flash11enable_sm90INS1_16FlashAttnFwdSm90INS1_25CollectiveMainloopFwdSm90ILi2EN4cute5tupleIJNS5_1CILi1EEES8_S8_EEENS6_IJNS7_ILi128EEENS7_ILi96EEENS7_ILi64EEEEEELi256ENS_10bfloat16_tEfNS_4arch4Sm90ELb1ELb0ELb0ELb0ELb1ELb0ELb1ELb1ELb0ELb1ELb0ELb0EEENS1_21CollectiveEpilogueFwdINS6_IJSA_NS7_ILi256EEESB_EEES9_SE_SG_Li256ELb0ELb1ELb0ELb0EEENS1_30DynamicPersistentTileSchedulerILi256ELi128ELb0ELb1ELb1EEEEEEEEEvNT_6ParamsE,@"STO_CUDA_ENTRY STV_DEFAULT"
_ZN7cutlass13device_kernelIN5flash11enable_sm90INS1_16FlashAttnFwdSm90INS1_25CollectiveMainloopFwdSm90ILi2EN4cute5tupleIJNS5_1CILi1EEES8_S8_EEENS6_IJNS7_ILi128EEENS7_ILi96EEENS7_ILi64EEEEEELi256ENS_10bfloat16_tEfNS_4arch4Sm90ELb1ELb0ELb0ELb0ELb1ELb0ELb1ELb1ELb0ELb1ELb0ELb0EEENS1_21CollectiveEpilogueFwdINS6_IJSA_NS7_ILi256EEESB_EEES9_SE_SG_Li256ELb0ELb1ELb0ELb0EEENS1_30DynamicPersistentTileSchedulerILi256ELi128ELb0ELb1ELb1EEEEEEEEEvNT_6ParamsE:
[----:B------:R-:W-:Y:S01]  /*0000*/  LDC R1, c[0x0][0x37c] ;  /* 0x0000df00ff017b82 */ /* 0x000fe20000000800 */
[----:B------:R-:W-:Y:S05]  /*0010*/  EXIT ;  /* 0x000000000000794d */ /* 0x000fea0003800000 */
.L_x_40:
        /* <DEDUP_REMOVED lines=14> */
.L_x_85:


//--------------------- .text._ZN7cutlass13device_kernelIN5flash11enable_sm90INS1_16FlashAttnFwdSm90INS1_25CollectiveMainloopFwdSm90ILi2EN4cute5tupleIJNS5_1CILi1EEES8_S8_EEENS6_IJNS7_ILi128EEENS7_ILi96EEENS7_ILi64EEEEEELi256ENS_10bfloat16_tEfNS_4arch4Sm90ELb1ELb0ELb0ELb1ELb1ELb0ELb0ELb1ELb0ELb1ELb0ELb0EEENS1_21CollectiveEpilogueFwdINS6_IJSA_NS7_ILi256EEESB_EEES9_SE_SG_Li256ELb1ELb1ELb0ELb0EEENS1_36VarlenDynamicPersistentTileSchedulerILi128ELi96ELi256ELi128ELb0ELb1ELb1ELb1ELb1ELb1EEEEEEEEEvNT_6ParamsE --------------------------
	.section	.text._ZN7cutlass13device_kernelIN5flash11enable_sm90INS1_16FlashAttnFwdSm90INS1_25CollectiveMainloopFwdSm90ILi2EN4cute5tupleIJNS5_1CILi1EEES8_S8_EEENS6_IJNS7_ILi128EEENS7_ILi96EEENS7_ILi64EEEEEELi256ENS_10bfloat16_tEfNS_4arch4Sm90ELb1ELb0ELb0ELb1ELb1ELb0ELb0ELb1ELb0ELb1ELb0ELb0EEENS1_21CollectiveEpilogueFwdINS6_IJSA_NS7_ILi256EEESB_EEES9_SE_SG_Li256ELb1ELb1ELb0ELb0EEENS1_36VarlenDynamicPersistentTileSchedulerILi128ELi96ELi256ELi128ELb0ELb1ELb1ELb1ELb1ELb1EEEEEEEEEvNT_6ParamsE,"ax",@progbits
	.align	128
.text._ZN7cutlass13device_kernelIN5flash11enable_sm90INS1_16FlashAttnFwdSm90INS1_25CollectiveMainloopFwdSm90ILi2EN4cute5tupleIJNS5_1CILi1EEES8_S8_EEENS6_IJNS7_ILi128EEENS7_ILi96EEENS7_ILi64EEEEEELi256ENS_10bfloat16_tEfNS_4arch4Sm90ELb1ELb0ELb0ELb1ELb1ELb0ELb0ELb1ELb0ELb1ELb0ELb0EEENS1_21CollectiveEpilogueFwdINS6_IJSA_NS7_ILi256EEESB_EEES9_SE_SG_Li256ELb1ELb1ELb0ELb0EEENS1_36VarlenDynamicPersistentTileSchedulerILi128ELi96ELi256ELi128ELb0ELb1ELb1ELb1ELb1ELb1EEEEEEEEEvNT_6ParamsE:
        .type           _ZN7cutlass13device_kernelIN5flash11enable_sm90INS1_16FlashAttnFwdSm90INS1_25CollectiveMainloopFwdSm90ILi2EN4cute5tupleIJNS5_1CILi1EEES8_S8_EEENS6_IJNS7_ILi128EEENS7_ILi96EEENS7_ILi64EEEEEELi256ENS_10bfloat16_tEfNS_4arch4Sm90ELb1ELb0ELb0ELb1ELb1ELb0ELb0ELb1ELb0ELb1ELb0ELb0EEENS1_21CollectiveEpilogueFwdINS6_IJSA_NS7_ILi256EEESB_EEES9_SE_SG_Li256ELb1ELb1ELb0ELb0EEENS1_36VarlenDynamicPersistentTileSchedulerILi128ELi96ELi256ELi128ELb0ELb1ELb1ELb1ELb1ELb1EEEEEEEEEvNT_6ParamsE,@function
        .size           _ZN7cutlass13device_kernelIN5flash11enable_sm90INS1_16FlashAttnFwdSm90INS1_25CollectiveMainloopFwdSm90ILi2EN4cute5tupleIJNS5_1CILi1EEES8_S8_EEENS6_IJNS7_ILi128EEENS7_ILi96EEENS7_ILi64EEEEEELi256ENS_10bfloat16_tEfNS_4arch4Sm90ELb1ELb0ELb0ELb1ELb1ELb0ELb0ELb1ELb0ELb1ELb0ELb0EEENS1_21CollectiveEpilogueFwdINS6_IJSA_NS7_ILi256EEESB_EEES9_SE_SG_Li256ELb1ELb1ELb0ELb0EEENS1_36VarlenDynamicPersistentTileSchedulerILi128ELi96ELi256ELi128ELb0ELb1ELb1ELb1ELb1ELb1EEEEEEEEEvNT_6ParamsE,(.L_x_86 - _ZN7cutlass13device_kernelIN5flash11enable_sm90INS1_16FlashAttnFwdSm90INS1_25CollectiveMainloopFwdSm90ILi2EN4cute5tupleIJNS5_1CILi1EEES8_S8_EEENS6_IJNS7_ILi128EEENS7_ILi96EEENS7_ILi64EEEEEELi256ENS_10bfloat16_tEfNS_4arch4Sm90ELb1ELb0ELb0ELb1ELb1ELb0ELb0ELb1ELb0ELb1ELb0ELb0EEENS1_21CollectiveEpilogueFwdINS6_IJSA_NS7_ILi256EEESB_EEES9_SE_SG_Li256ELb1ELb1ELb0ELb0EEENS1_36VarlenDynamicPersistentTileSchedulerILi128ELi96ELi256ELi128ELb0ELb1ELb1ELb1ELb1ELb1EEEEEEEEEvNT_6ParamsE)
        .other          _ZN7cutlass13device_kernelIN5flash11enable_sm90INS1_16FlashAttnFwdSm90INS1_25CollectiveMainloopFwdSm90ILi2EN4cute5tupleIJNS5_1CILi1EEES8_S8_EEENS6_IJNS7_ILi128EEENS7_ILi96EEENS7_ILi64EEEEEELi256ENS_10bfloat16_tEfNS_4arch4Sm90ELb1ELb0ELb0ELb1ELb1ELb0ELb0ELb1ELb0ELb1ELb0ELb0EEENS1_21CollectiveEpilogueFwdINS6_IJSA_NS7_ILi256EEESB_EEES9_SE_SG_Li256ELb1ELb1ELb0ELb0EEENS1_36VarlenDynamicPersistentTileSchedulerILi128ELi96ELi256ELi128ELb0ELb1ELb1ELb1ELb1ELb1EEEEEEEEEvNT_6ParamsE,@"STO_CUDA_ENTRY STV_DEFAULT"
_ZN7cutlass13device_kernelIN5flash11enable_sm90INS1_16FlashAttnFwdSm90INS1_25CollectiveMainloopFwdSm90ILi2EN4cute5tupleIJNS5_1CILi1EEES8_S8_EEENS6_IJNS7_ILi128EEENS7_ILi96EEENS7_ILi64EEEEEELi256ENS_10bfloat16_tEfNS_4arch4Sm90ELb1ELb0ELb0ELb1ELb1ELb0ELb0ELb1ELb0ELb1ELb0ELb0EEENS1_21CollectiveEpilogueFwdINS6_IJSA_NS7_ILi256EEESB_EEES9_SE_SG_Li256ELb1ELb1ELb0ELb0EEENS1_36VarlenDynamicPersistentTileSchedulerILi128ELi96ELi256ELi128ELb0ELb1ELb1ELb1ELb1ELb1EEEEEEEEEvNT_6ParamsE:
[----:B------:R-:W-:Y:S01]  /*0000*/  LDC R1, c[0x0][0x37c] ;  /* 0x0000df00ff017b82 */ /* 0x000fe20000000800 */
[----:B------:R-:W-:Y:S05]  /*0010*/  EXIT ;  /* 0x000000000000794d */ /* 0x000fea0003800000 */
.L_x_41:
        /* <DEDUP_REMOVED lines=14> */
.L_x_86:


//--------------------- .text._ZN7cutlass13device_kernelIN5flash11enable_sm90INS1_16FlashAttnFwdSm90INS1_25CollectiveMainloopFwdSm90ILi2EN4cute5tupleIJNS5_1CILi1EEES8_S8_EEENS6_IJNS7_ILi128EEENS7_ILi96EEENS7_ILi64EEEEEELi256ENS_10bfloat16_tEfNS_4arch4Sm90ELb1ELb0ELb0ELb1ELb1ELb1ELb0ELb1ELb0ELb1ELb0ELb0EEENS1_21CollectiveEpilogueFwdINS6_IJSA_NS7_ILi256EEESB_EEES9_SE_SG_Li256ELb1ELb1ELb0ELb0EEENS1_36VarlenDynamicPersistentTileSchedulerILi128ELi96ELi256ELi128ELb0ELb1ELb1ELb1ELb1ELb1EEEEEEEEEvNT_6ParamsE --------------------------
	.section	.text._ZN7cutlass13device_kernelIN5flash11enable_sm90INS1_16FlashAttnFwdSm90INS1_25CollectiveMainloopFwdSm90ILi2EN4cute5tupleIJNS5_1CILi1EEES8_S8_EEENS6_IJNS7_ILi128EEENS7_ILi96EEENS7_ILi64EEEEEELi256ENS_10bfloat16_tEfNS_4arch4Sm90ELb1ELb0ELb0ELb1ELb1ELb1ELb0ELb1ELb0ELb1ELb0ELb0EEENS1_21CollectiveEpilogueFwdINS6_IJSA_NS7_ILi256EEESB_EEES9_SE_SG_Li256ELb1ELb1ELb0ELb0EEENS1_36VarlenDynamicPersistentTileSchedulerILi128ELi96ELi256ELi128ELb0ELb1ELb1ELb1ELb1ELb1EEEEEEEEEvNT_6ParamsE,"ax",@progbits
	.align	128
.text._ZN7cutlass13device_kernelIN5flash11enable_sm90INS1_16FlashAttnFwdSm90INS1_25CollectiveMainloopFwdSm90ILi2EN4cute5tupleIJNS5_1CILi1EEES8_S8_EEENS6_IJNS7_ILi128EEENS7_ILi96EEENS7_ILi64EEEEEELi256ENS_10bfloat16_tEfNS_4arch4Sm90ELb1ELb0ELb0ELb1ELb1ELb1ELb0ELb1ELb0ELb1ELb0ELb0EEENS1_21CollectiveEpilogueFwdINS6_IJSA_NS7_ILi256EEESB_EEES9_SE_SG_Li256ELb1ELb1ELb0ELb0EEENS1_36VarlenDynamicPersistentTileSchedulerILi128ELi96ELi256ELi128ELb0ELb1ELb1ELb1ELb1ELb1EEEEEEEEEvNT_6ParamsE:
        .type           _ZN7cutlass13device_kernelIN5flash11enable_sm90INS1_16FlashAttnFwdSm90INS1_25CollectiveMainloopFwdSm90ILi2EN4cute5tupleIJNS5_1CILi1EEES8_S8_EEENS6_IJNS7_ILi128EEENS7_ILi96EEENS7_ILi64EEEEEELi256ENS_10bfloat16_tEfNS_4arch4Sm90ELb1ELb0ELb0ELb1ELb1ELb1ELb0ELb1ELb0ELb1ELb0ELb0EEENS1_21CollectiveEpilogueFwdINS6_IJSA_NS7_ILi256EEESB_EEES9_SE_SG_Li256ELb1ELb1ELb0ELb0EEENS1_36VarlenDynamicPersistentTileSchedulerILi128ELi96ELi256ELi128ELb0ELb1ELb1ELb1ELb1ELb1EEEEEEEEEvNT_6ParamsE,@function
        .size           _ZN7cutlass13device_kernelIN5flash11enable_sm90INS1_16FlashAttnFwdSm90INS1_25CollectiveMainloopFwdSm90ILi2EN4cute5tupleIJNS5_1CILi1EEES8_S8_EEENS6_IJNS7_ILi128EEENS7_ILi96EEENS7_ILi64EEEEEELi256ENS_10bfloat16_tEfNS_4arch4Sm90ELb1ELb0ELb0ELb1ELb1ELb1ELb0ELb1ELb0ELb1ELb0ELb0EEENS1_21CollectiveEpilogueFwdINS6_IJSA_NS7_ILi256EEESB_EEES9_SE_SG_Li256ELb1ELb1ELb0ELb0EEENS1_36VarlenDynamicPersistentTileSchedulerILi128ELi96ELi256ELi128ELb0ELb1ELb1ELb1ELb1ELb1EEEEEEEEEvNT_6ParamsE,(.L_x_87 - _ZN7cutlass13device_kernelIN5flash11enable_sm90INS1_16FlashAttnFwdSm90INS1_25CollectiveMainloopFwdSm90ILi2EN4cute5tupleIJNS5_1CILi1EEES8_S8_EEENS6_IJNS7_ILi128EEENS7_ILi96EEENS7_ILi64EEEEEELi256ENS_10bfloat16_tEfNS_4arch4Sm90ELb1ELb0ELb0ELb1ELb1ELb1ELb0ELb1ELb0ELb1ELb0ELb0EEENS1_21CollectiveEpilogueFwdINS6_IJSA_NS7_ILi256EEESB_EEES9_SE_SG_Li256ELb1ELb1ELb0ELb0EEENS1_36VarlenDynamicPersistentTileSchedulerILi128ELi96ELi256ELi128ELb0ELb1ELb1ELb1ELb1ELb1EEEEEEEEEvNT_6ParamsE)
        .other          _ZN7cutlass13device_kernelIN5flash11enable_sm90INS1_16FlashAttnFwdSm90INS1_25CollectiveMainloopFwdSm90ILi2EN4cute5tupleIJNS5_1CILi1EEES8_S8_EEENS6_IJNS7_ILi128EEENS7_ILi96EEENS7_ILi64EEEEEELi256ENS_10bfloat16_tEfNS_4arch4Sm90ELb1ELb0ELb0ELb1ELb1ELb1ELb0ELb1ELb0ELb1ELb0ELb0EEENS1_21CollectiveEpilogueFwdINS6_IJSA_NS7_ILi256EEESB_EEES9_SE_SG_Li256ELb1ELb1ELb0ELb0EEENS1_36VarlenDynamicPersistentTileSchedulerILi128ELi96ELi256ELi128ELb0ELb1ELb1ELb1ELb1ELb1EEEEEEEEEvNT_6ParamsE,@"STO_CUDA_ENTRY STV_DEFAULT"
_ZN7cutlass13device_kernelIN5flash11enable_sm90INS1_16FlashAttnFwdSm90INS1_25CollectiveMainloopFwdSm90ILi2EN4cute5tupleIJNS5_1CILi1EEES8_S8_EEENS6_IJNS7_ILi128EEENS7_ILi96EEENS7_ILi64EEEEEELi256ENS_10bfloat16_tEfNS_4arch4Sm90ELb1ELb0ELb0ELb1ELb1ELb1ELb0ELb1ELb0ELb1ELb0ELb0EEENS1_21CollectiveEpilogueFwdINS6_IJSA_NS7_ILi256EEESB_EEES9_SE_SG_Li256ELb1ELb1ELb0ELb0EEENS1_36VarlenDynamicPersistentTileSchedulerILi128ELi96ELi256ELi128ELb0ELb1ELb1ELb1ELb1ELb1EEEEEEEEEvNT_6ParamsE:
[----:B------:R-:W-:Y:S01]  /*0000*/  LDC R1, c[0x0][0x37c] ;  /* 0x0000df00ff017b82 */ /* 0x000fe20000000800 */
[----:B------:R-:W-:Y:S05]  /*0010*/  EXIT ;  /* 0x000000000000794d */ /* 0x000fea0003800000 */
.L_x_42:
        /* <DEDUP_REMOVED lines=14> */
.L_x_87:


//--------------------- .text._ZN7cutlass13device_kernelIN5flash11enable_sm90INS1_16FlashAttnFwdSm90INS1_25CollectiveMainloopFwdSm90ILi2EN4cute5tupleIJNS5_1CILi1EEES8_S8_EEENS6_IJNS7_ILi128EEENS7_ILi96EEENS7_ILi64EEEEEELi256ENS_10bfloat16_tEfNS_4arch4Sm90ELb1ELb0ELb0ELb1ELb1ELb0ELb1ELb1ELb0ELb1ELb0ELb0EEENS1_21CollectiveEpilogueFwdINS6_IJSA_NS7_ILi256EEESB_EEES9_SE_SG_Li256ELb1ELb1ELb0ELb0EEENS1_36VarlenDynamicPersistentTileSchedulerILi128ELi96ELi256ELi128ELb0ELb1ELb1ELb1ELb1ELb1EEEEEEEEEvNT_6ParamsE --------------------------
	.section	.text._ZN7cutlass13device_kernelIN5flash11enable_sm90INS1_16FlashAttnFwdSm90INS1_25CollectiveMainloopFwdSm90ILi2EN4cute5tupleIJNS5_1CILi1EEES8_S8_EEENS6_IJNS7_ILi128EEENS7_ILi96EEENS7_ILi64EEEEEELi256ENS_10bfloat16_tEfNS_4arch4Sm90ELb1ELb0ELb0ELb1ELb1ELb0ELb1ELb1ELb0ELb1ELb0ELb0EEENS1_21CollectiveEpilogueFwdINS6_IJSA_NS7_ILi256EEESB_EEES9_SE_SG_Li256ELb1ELb1ELb0ELb0EEENS1_36VarlenDynamicPersistentTileSchedulerILi128ELi96ELi256ELi128ELb0ELb1ELb1ELb1ELb1ELb1EEEEEEEEEvNT_6ParamsE,"ax",@progbits
	.align	128
.text._ZN7cutlass13device_kernelIN5flash11enable_sm90INS1_16FlashAttnFwdSm90INS1_25CollectiveMainloopFwdSm90ILi2EN4cute5tupleIJNS5_1CILi1EEES8_S8_EEENS6_IJNS7_ILi128EEENS7_ILi96EEENS7_ILi64EEEEEELi256ENS_10bfloat16_tEfNS_4arch4Sm90ELb1ELb0ELb0ELb1ELb1ELb0ELb1ELb1ELb0ELb1ELb0ELb0EEENS1_21CollectiveEpilogueFwdINS6_IJSA_NS7_ILi256EEESB_EEES9_SE_SG_Li256ELb1ELb1ELb0ELb0EEENS1_36VarlenDynamicPersistentTileSchedulerILi128ELi96ELi256ELi128ELb0ELb1ELb1ELb1ELb1ELb1EEEEEEEEEvNT_6ParamsE:
        .type           _ZN7cutlass13device_kernelIN5flash11enable_sm90INS1_16FlashAttnFwdSm90INS1_25CollectiveMainloopFwdSm90ILi2EN4cute5tupleIJNS5_1CILi1EEES8_S8_EEENS6_IJNS7_ILi128EEENS7_ILi96EEENS7_ILi64EEEEEELi256ENS_10bfloat16_tEfNS_4arch4Sm90ELb1ELb0ELb0ELb1ELb1ELb0ELb1ELb1ELb0ELb1ELb0ELb0EEENS1_21CollectiveEpilogueFwdINS6_IJSA_NS7_ILi256EEESB_EEES9_SE_SG_Li256ELb1ELb1ELb0ELb0EEENS1_36VarlenDynamicPersistentTileSchedulerILi128ELi96ELi256ELi128ELb0ELb1ELb1ELb1ELb1ELb1EEEEEEEEEvNT_6ParamsE,@function
        .size           _ZN7cutlass13device_kernelIN5flash11enable_sm90INS1_16FlashAttnFwdSm90INS1_25CollectiveMainloopFwdSm90ILi2EN4cute5tupleIJNS5_1CILi1EEES8_S8_EEENS6_IJNS7_ILi128EEENS7_ILi96EEENS7_ILi64EEEEEELi256ENS_10bfloat16_tEfNS_4arch4Sm90ELb1ELb0ELb0ELb1ELb1ELb0ELb1ELb1ELb0ELb1ELb0ELb0EEENS1_21CollectiveEpilogueFwdINS6_IJSA_NS7_ILi256EEESB_EEES9_SE_SG_Li256ELb1ELb1ELb0ELb0EEENS1_36VarlenDynamicPersistentTileSchedulerILi128ELi96ELi256ELi128ELb0ELb1ELb1ELb1ELb1ELb1EEEEEEEEEvNT_6ParamsE,(.L_x_88 - _ZN7cutlass13device_kernelIN5flash11enable_sm90INS1_16FlashAttnFwdSm90INS1_25CollectiveMainloopFwdSm90ILi2EN4cute5tupleIJNS5_1CILi1EEES8_S8_EEENS6_IJNS7_ILi128EEENS7_ILi96EEENS7_ILi64EEEEEELi256ENS_10bfloat16_tEfNS_4arch4Sm90ELb1ELb0ELb0ELb1ELb1ELb0ELb1ELb1ELb0ELb1ELb0ELb0EEENS1_21CollectiveEpilogueFwdINS6_IJSA_NS7_ILi256EEESB_EEES9_SE_SG_Li256ELb1ELb1ELb0ELb0EEENS1_36VarlenDynamicPersistentTileSchedulerILi128ELi96ELi256ELi128ELb0ELb1ELb1ELb1ELb1ELb1EEEEEEEEEvNT_6ParamsE)
        .other          _ZN7cutlass13device_kernelIN5flash11enable_sm90INS1_16FlashAttnFwdSm90INS1_25CollectiveMainloopFwdSm90ILi2EN4cute5tupleIJNS5_1CILi1EEES8_S8_EEENS6_IJNS7_ILi128EEENS7_ILi96EEENS7_ILi64EEEEEELi256ENS_10bfloat16_tEfNS_4arch4Sm90ELb1ELb0ELb0ELb1ELb1ELb0ELb1ELb1ELb0ELb1ELb0ELb0EEENS1_21CollectiveEpilogueFwdINS6_IJSA_NS7_ILi256EEESB_EEES9_SE_SG_Li256ELb1ELb1ELb0ELb0EEENS1_36VarlenDynamicPersistentTileSchedulerILi128ELi96ELi256ELi128ELb0ELb1ELb1ELb1ELb1ELb1EEEEEEEEEvNT_6ParamsE,@"STO_CUDA_ENTRY STV_DEFAULT"
_ZN7cutlass13device_kernelIN5flash11enable_sm90INS1_16FlashAttnFwdSm90INS1_25CollectiveMainloopFwdSm90ILi2EN4cute5tupleIJNS5_1CILi1EEES8_S8_EEENS6_IJNS7_ILi128EEENS7_ILi96EEENS7_ILi64EEEEEELi256ENS_10bfloat16_tEfNS_4arch4Sm90ELb1ELb0ELb0ELb1ELb1ELb0ELb1ELb1ELb0ELb1ELb0ELb0EEENS1_21CollectiveEpilogueFwdINS6_IJSA_NS7_ILi256EEESB_EEES9_SE_SG_Li256ELb1ELb1ELb0ELb0EEENS1_36VarlenDynamicPersistentTileSchedulerILi128ELi96ELi256ELi128ELb0ELb1ELb1ELb1ELb1ELb1EEEEEEEEEvNT_6ParamsE:
[----:B------:R-:W-:Y:S01]  /*0000*/  LDC R1, c[0x0][0x37c] ;  /* 0x0000df00ff017b82 */ /* 0x000fe20000000800 */
[----:B------:R-:W-:Y:S05]  /*0010*/  EXIT ;  /* 0x000000000000794d */ /* 0x000fea0003800000 */
.L_x_43:
        /* <DEDUP_REMOVED lines=14> */
.L_x_88:


//--------------------- .text._ZN7cutlass13device_kernelIN5flash11enable_sm90INS1_16FlashAttnFwdSm90INS1_25CollectiveMainloopFwdSm90ILi2EN4cute5tupleIJNS5_1CILi1EEES8_S8_EEENS6_IJNS7_ILi128EEENS7_ILi96EEENS7_ILi64EEEEEELi256ENS_10bfloat16_tEfNS_4arch4Sm90ELb1ELb0ELb0ELb1ELb1ELb1ELb1ELb1ELb0ELb1ELb0ELb0EEENS1_21CollectiveEpilogueFwdINS6_IJSA_NS7_ILi256EEESB_EEES9_SE_SG_Li256ELb1ELb1ELb0ELb0EEENS1_36VarlenDynamicPersistentTileSchedulerILi128ELi96ELi256ELi128ELb0ELb1ELb1ELb1ELb1ELb1EEEEEEEEEvNT_6ParamsE --------------------------
	.section	.text._ZN7cutlass13device_kernelIN5flash11enable_sm90INS1_16FlashAttnFwdSm90INS1_25CollectiveMainloopFwdSm90ILi2EN4cute5tupleIJNS5_1CILi1EEES8_S8_EEENS6_IJNS7_ILi128EEENS7_ILi96EEENS7_ILi64EEEEEELi256ENS_10bfloat16_tEfNS_4arch4Sm90ELb1ELb0ELb0ELb1ELb1ELb1ELb1ELb1ELb0ELb1ELb0ELb0EEENS1_21CollectiveEpilogueFwdINS6_IJSA_NS7_ILi256EEESB_EEES9_SE_SG_Li256ELb1ELb1ELb0ELb0EEENS1_36VarlenDynamicPersistentTileSchedulerILi128ELi96ELi256ELi128ELb0ELb1ELb1ELb1ELb1ELb1EEEEEEEEEvNT_6ParamsE,"ax",@progbits
	.align	128
.text._ZN7cutlass13device_kernelIN5flash11enable_sm90INS1_16FlashAttnFwdSm90INS1_25CollectiveMainloopFwdSm90ILi2EN4cute5tupleIJNS5_1CILi1EEES8_S8_EEENS6_IJNS7_ILi128EEENS7_ILi96EEENS7_ILi64EEEEEELi256ENS_10bfloat16_tEfNS_4arch4Sm90ELb1ELb0ELb0ELb1ELb1ELb1ELb1ELb1ELb0ELb1ELb0ELb0EEENS1_21CollectiveEpilogueFwdINS6_IJSA_NS7_ILi256EEESB_EEES9_SE_SG_Li256ELb1ELb1ELb0ELb0EEENS1_36VarlenDynamicPersistentTileSchedulerILi128ELi96ELi256ELi128ELb0ELb1ELb1ELb1ELb1ELb1EEEEEEEEEvNT_6ParamsE:
        .type           _ZN7cutlass13device_kernelIN5flash11enable_sm90INS1_16FlashAttnFwdSm90INS1_25CollectiveMainloopFwdSm90ILi2EN4cute5tupleIJNS5_1CILi1EEES8_S8_EEENS6_IJNS7_ILi128EEENS7_ILi96EEENS7_ILi64EEEEEELi256ENS_10bfloat16_tEfNS_4arch4Sm90ELb1ELb0ELb0ELb1ELb1ELb1ELb1ELb1ELb0ELb1ELb0ELb0EEENS1_21CollectiveEpilogueFwdINS6_IJSA_NS7_ILi256EEESB_EEES9_SE_SG_Li256ELb1ELb1ELb0ELb0EEENS1_36VarlenDynamicPersistentTileSchedulerILi128ELi96ELi256ELi128ELb0ELb1ELb1ELb1ELb1ELb1EEEEEEEEEvNT_6ParamsE,@function
        .size           _ZN7cutlass13device_kernelIN5flash11enable_sm90INS1_16FlashAttnFwdSm90INS1_25CollectiveMainloopFwdSm90ILi2EN4cute5tupleIJNS5_1CILi1EEES8_S8_EEENS6_IJNS7_ILi128EEENS7_ILi96EEENS7_ILi64EEEEEELi256ENS_10bfloat16_tEfNS_4arch4Sm90ELb1ELb0ELb0ELb1ELb1ELb1ELb1ELb1ELb0ELb1ELb0ELb0EEENS1_21CollectiveEpilogueFwdINS6_IJSA_NS7_ILi256EEESB_EEES9_SE_SG_Li256ELb1ELb1ELb0ELb0EEENS1_36VarlenDynamicPersistentTileSchedulerILi128ELi96ELi256ELi128ELb0ELb1ELb1ELb1ELb1ELb1EEEEEEEEEvNT_6ParamsE,(.L_x_89 - _ZN7cutlass13device_kernelIN5flash11enable_sm90INS1_16FlashAttnFwdSm90INS1_25CollectiveMainloopFwdSm90ILi2EN4cute5tupleIJNS5_1CILi1EEES8_S8_EEENS6_IJNS7_ILi128EEENS7_ILi96EEENS7_ILi64EEEEEELi256ENS_10bfloat16_tEfNS_4arch4Sm90ELb1ELb0ELb0ELb1ELb1ELb1ELb1ELb1ELb0ELb1ELb0ELb0EEENS1_21CollectiveEpilogueFwdINS6_IJSA_NS7_ILi256EEESB_EEES9_SE_SG_Li256ELb1ELb1ELb0ELb0EEENS1_36VarlenDynamicPersistentTileSchedulerILi128ELi96ELi256ELi128ELb0ELb1ELb1ELb1ELb1ELb1EEEEEEEEEvNT_6ParamsE)
        .other          _ZN7cutlass13device_kernelIN5flash11enable_sm90INS1_16FlashAttnFwdSm90INS1_25CollectiveMainloopFwdSm90ILi2EN4cute5tupleIJNS5_1CILi1EEES8_S8_EEENS6_IJNS7_ILi128EEENS7_ILi96EEENS7_ILi64EEEEEELi256ENS_10bfloat16_tEfNS_4arch4Sm90ELb1ELb0ELb0ELb1ELb1ELb1ELb1ELb1ELb0ELb1ELb0ELb0EEENS1_21CollectiveEpilogueFwdINS6_IJSA_NS7_ILi256EEESB_EEES9_SE_SG_Li256ELb1ELb1ELb0ELb0EEENS1_36VarlenDynamicPersistentTileSchedulerILi128ELi96ELi256ELi128ELb0ELb1ELb1ELb1ELb1ELb1EEEEEEEEEvNT_6ParamsE,@"STO_CUDA_ENTRY STV_DEFAULT"
_ZN7cutlass13device_kernelIN5flash11enable_sm90INS1_16FlashAttnFwdSm90INS1_25CollectiveMainloopFwdSm90ILi2EN4cute5tupleIJNS5_1CILi1EEES8_S8_EEENS6_IJNS7_ILi128EEENS7_ILi96EEENS7_ILi64EEEEEELi256ENS_10bfloat16_tEfNS_4arch4Sm90ELb1ELb0ELb0ELb1ELb1ELb1ELb1ELb1ELb0ELb1ELb0ELb0EEENS1_21CollectiveEpilogueFwdINS6_IJSA_NS7_ILi256EEESB_EEES9_SE_SG_Li256ELb1ELb1ELb0ELb0EEENS1_36VarlenDynamicPersistentTileSchedulerILi128ELi96ELi256ELi128ELb0ELb1ELb1ELb1ELb1ELb1EEEEEEEEEvNT_6ParamsE:
[----:B------:R-:W-:Y:S01]  /*0000*/  LDC R1, c[0x0][0x37c] ;  /* 0x0000df00ff017b82 */ /* 0x000fe20000000800 */
[----:B------:R-:W-:Y:S05]  /*0010*/  EXIT ;  /* 0x000000000000794d */ /* 0x000fea0003800000 */
.L_x_44:
        /* <DEDUP_REMOVED lines=14> */
.L_x_89:


//--------------------- .nv.shared.reserved.0     --------------------------
	.section	.nv.shared.reserved.0,"aw",@nobits
	.weak		__nv_reservedSMEM_offset_0_alias
	.size		__nv_reservedSMEM_offset_0_alias, 0, 64
	.other		__nv_reservedSMEM_offset_0_alias,@"STO_CUDA_RESERVED_SHARED STV_DEFAULT"
__nv_reservedSMEM_offset_0_alias:
	.zero		0
	.zero		64


//--------------------- .nv.global                --------------------------
	.section	.nv.global,"aw",@nobits
.nv.global:
	.type		_ZN73_INTERNAL_2ea2b8f4_37_flash_fwd_hdimdiff_bf16_paged_sm90_cu_21e1f8cb_35904cute1_E,@object
	.size		_ZN73_INTERNAL_2ea2b8f4_37_flash_fwd_hdimdiff_bf16_paged_sm90_cu_21e1f8cb_35904cute1_E,(_ZN73_INTERNAL_2ea2b8f4_37_flash_fwd_hdimdiff_bf16_paged_sm90_cu_21e1f8cb_35904cuda3std3__45__cpo6cbeginE - _ZN73_INTERNAL_2ea2b8f4_37_flash_fwd_hdimdiff_bf16_paged_sm90_cu_21e1f8cb_35904cute1_E)
_ZN73_INTERNAL_2ea2b8f4_37_flash_fwd_hdimdiff_bf16_paged_sm90_cu_21e1f8cb_35904cute1_E:
	.zero		1
	.type		_ZN73_INTERNAL_2ea2b8f4_37_flash_fwd_hdimdiff_bf16_paged_sm90_cu_21e1f8cb_35904cuda3std3__45__cpo6cbeginE,@object
	.size		_ZN73_INTERNAL_2ea2b8f4_37_flash_fwd_hdimdiff_bf16_paged_sm90_cu_21e1f8cb_35904cuda3std3__45__cpo6cbeginE,(_ZN73_INTERNAL_2ea2b8f4_37_flash_fwd_hdimdiff_bf16_paged_sm90_cu_21e1f8cb_35904cuda3std3__48in_placeE - _ZN73_INTERNAL_2ea2b8f4_37_flash_fwd_hdimdiff_bf16_paged_sm90_cu_21e1f8cb_35904cuda3std3__45__cpo6cbeginE)
_ZN73_INTERNAL_2ea2b8f4_37_flash_fwd_hdimdiff_bf16_paged_sm90_cu_21e1f8cb_35904cuda3std3__45__cpo6cbeginE:
	.zero		1
	.type		_ZN73_INTERNAL_2ea2b8f4_37_flash_fwd_hdimdiff_bf16_paged_sm90_cu_21e1f8cb_35904cuda3std3__48in_placeE,@object
	.size		_ZN73_INTERNAL_2ea2b8f4_37_flash_fwd_hdimdiff_bf16_paged_sm90_cu_21e1f8cb_35904cuda3std3__48in_placeE,(_ZN73_INTERNAL_2ea2b8f4_37_flash_fwd_hdimdiff_bf16_paged_sm90_cu_21e1f8cb_35904cuda3std6ranges3__45__cpo9iter_moveE - _ZN73_INTERNAL_2ea2b8f4_37_flash_fwd_hdimdiff_bf16_paged_sm90_cu_21e1f8cb_35904cuda3std3__48in_placeE)
_ZN73_INTERNAL_2ea2b8f4_37_flash_fwd_hdimdiff_bf16_paged_sm90_cu_21e1f8cb_35904cuda3std3__48in_placeE:
	.zero		1
	.type		_ZN73_INTERNAL_2ea2b8f4_37_flash_fwd_hdimdiff_bf16_paged_sm90_cu_21e1f8cb_35904cuda3std6ranges3__45__cpo9iter_moveE,@object
	.size		_ZN73_INTERNAL_2ea2b8f4_37_flash_fwd_hdimdiff_bf16_paged_sm90_cu_21e1f8cb_35904cuda3std6ranges3__45__cpo9iter_moveE,(_ZN73_INTERNAL_2ea2b8f4_37_flash_fwd_hdimdiff_bf16_paged_sm90_cu_21e1f8cb_35904cuda3std3__45__cpo5beginE - _ZN73_INTERNAL_2ea2b8f4_37_flash_fwd_hdimdiff_bf16_paged_sm90_cu_21e1f8cb_35904cuda3std6ranges3__45__cpo9iter_moveE)
_ZN73_INTERNAL_2ea2b8f4_37_flash_fwd_hdimdiff_bf16_paged_sm90_cu_21e1f8cb_35904cuda3std6ranges3__45__cpo9iter_moveE:
	.zero		1
	.type		_ZN73_INTERNAL_2ea2b8f4_37_flash_fwd_hdimdiff_bf16_paged_sm90_cu_21e1f8cb_35904cuda3std3__45__cpo5beginE,@object
	.size		_ZN73_INTERNAL_2ea2b8f4_37_flash_fwd_hdimdiff_bf16_paged_sm90_cu_21e1f8cb_35904cuda3std3__45__cpo5beginE,(_ZN73_INTERNAL_2ea2b8f4_37_flash_fwd_hdimdiff_bf16_paged_sm90_cu_21e1f8cb_35904cuda3std3__475_GLOBAL__N__2ea2b8f4_37_flash_fwd_hdimdiff_bf16_paged_sm90_cu_21e1f8cb_35906ignoreE - _ZN73_INTERNAL_2ea2b8f4_37_flash_fwd_hdimdiff_bf16_paged_sm90_cu_21e1f8cb_35904cuda3std3__45__cpo5beginE)
_ZN73_INTERNAL_2ea2b8f4_37_flash_fwd_hdimdiff_bf16_paged_sm90_cu_21e1f8cb_35904cuda3std3__45__cpo5beginE:
	.zero		1
	.type		_ZN73_INTERNAL_2ea2b8f4_37_flash_fwd_hdimdiff_bf16_paged_sm90_cu_21e1f8cb_35904cuda3std3__475_GLOBAL__N__2ea2b8f4_37_flash_fwd_hdimdiff_bf16_paged_sm90_cu_21e1f8cb_35906ignoreE,@object
	.size		_ZN73_INTERNAL_2ea2b8f4_37_flash_fwd_hdimdiff_bf16_paged_sm90_cu_21e1f8cb_35904cuda3std3__475_GLOBAL__N__2ea2b8f4_37_flash_fwd_hdimdiff_bf16_paged_sm90_cu_21e1f8cb_35906ignoreE,(_ZN73_INTERNAL_2ea2b8f4_37_flash_fwd_hdimdiff_bf16_paged_sm90_cu_21e1f8cb_35904cute7productE - _ZN73_INTERNAL_2ea2b8f4_37_flash_fwd_hdimdiff_bf16_paged_sm90_cu_21e1f8cb_35904cuda3std3__475_GLOBAL__N__2ea2b8f4_37_flash_fwd_hdimdiff_bf16_paged_sm90_cu_21e1f8cb_35906ignoreE)
_ZN73_INTERNAL_2ea2b8f4_37_flash_fwd_hdimdiff_bf16_paged_sm90_cu_21e1f8cb_35904cuda3std3__475_GLOBAL__N__2ea2b8f4_37_flash_fwd_hdimdiff_bf16_paged_sm90_cu_21e1f8cb_35906ignoreE:
	.zero		1
	.type		_ZN73_INTERNAL_2ea2b8f4_37_flash_fwd_hdimdiff_bf16_paged_sm90_cu_21e1f8cb_35904cute7productE,@object
	.size		_ZN73_INTERNAL_2ea2b8f4_37_flash_fwd_hdimdiff_bf16_paged_sm90_cu_21e1f8cb_35904cute7productE,(_ZN73_INTERNAL_2ea2b8f4_37_flash_fwd_hdimdiff_bf16_paged_sm90_cu_21e1f8cb_35904cuda3std3__45__cpo3endE - _ZN73_INTERNAL_2ea2b8f4_37_flash_fwd_hdimdiff_bf16_paged_sm90_cu_21e1f8cb_35904cute7productE)
_ZN73_INTERNAL_2ea2b8f4_37_flash_fwd_hdimdiff_bf16_paged_sm90_cu_21e1f8cb_35904cute7productE:
	.zero		1
	.type		_ZN73_INTERNAL_2ea2b8f4_37_flash_fwd_hdimdiff_bf16_paged_sm90_cu_21e1f8cb_35904cuda3std3__45__cpo3endE,@object
	.size		_ZN73_INTERNAL_2ea2b8f4_37_flash_fwd_hdimdiff_bf16_paged_sm90_cu_21e1f8cb_35904cuda3std3__45__cpo3endE,(_ZN73_INTERNAL_2ea2b8f4_37_flash_fwd_hdimdiff_bf16_paged_sm90_cu_21e1f8cb_35904cuda3std3__419piecewise_constructE - _ZN73_INTERNAL_2ea2b8f4_37_flash_fwd_hdimdiff_bf16_paged_sm90_cu_21e1f8cb_35904cuda3std3__45__cpo3endE)
_ZN73_INTERNAL_2ea2b8f4_37_flash_fwd_hdimdiff_bf16_paged_sm90_cu_21e1f8cb_35904cuda3std3__45__cpo3endE:
	.zero		1
	.type		_ZN73_INTERNAL_2ea2b8f4_37_flash_fwd_hdimdiff_bf16_paged_sm90_cu_21e1f8cb_35904cuda3std3__419piecewise_constructE,@object
	.size		_ZN73_INTERNAL_2ea2b8f4_37_flash_fwd_hdimdiff_bf16_paged_sm90_cu_21e1f8cb_35904cuda3std3__419piecewise_constructE,(_ZN73_INTERNAL_2ea2b8f4_37_flash_fwd_hdimdiff_bf16_paged_sm90_cu_21e1f8cb_35904cuda3std3__45__cpo4cendE - _ZN73_INTERNAL_2ea2b8f4_37_flash_fwd_hdimdiff_bf16_paged_sm90_cu_21e1f8cb_35904cuda3std3__419piecewise_constructE)
_ZN73_INTERNAL_2ea2b8f4_37_flash_fwd_hdimdiff_bf16_paged_sm90_cu_21e1f8cb_35904cuda3std3__419piecewise_constructE:
	.zero		1
	.type		_ZN73_INTERNAL_2ea2b8f4_37_flash_fwd_hdimdiff_bf16_paged_sm90_cu_21e1f8cb_35904cuda3std3__45__cpo4cendE,@object
	.size		_ZN73_INTERNAL_2ea2b8f4_37_flash_fwd_hdimdiff_bf16_paged_sm90_cu_21e1f8cb_35904cuda3std3__45__cpo4cendE,(_ZN73_INTERNAL_2ea2b8f4_37_flash_fwd_hdimdiff_bf16_paged_sm90_cu_21e1f8cb_35904cuda3std6ranges3__45__cpo4swapE - _ZN73_INTERNAL_2ea2b8f4_37_flash_fwd_hdimdiff_bf16_paged_sm90_cu_21e1f8cb_35904cuda3std3__45__cpo4cendE)
_ZN73_INTERNAL_2ea2b8f4_37_flash_fwd_hdimdiff_bf16_paged_sm90_cu_21e1f8cb_35904cuda3std3__45__cpo4cendE:
	.zero		1
	.type		_ZN73_INTERNAL_2ea2b8f4_37_flash_fwd_hdimdiff_bf16_paged_sm90_cu_21e1f8cb_35904cuda3std6ranges3__45__cpo4swapE,@object
	.size		_ZN73_INTERNAL_2ea2b8f4_37_flash_fwd_hdimdiff_bf16_paged_sm90_cu_21e1f8cb_35904cuda3std6ranges3__45__cpo4swapE,(.L_7 - _ZN73_INTERNAL_2ea2b8f4_37_flash_fwd_hdimdiff_bf16_paged_sm90_cu_21e1f8cb_35904cuda3std6ranges3__45__cpo4swapE)
_ZN73_INTERNAL_2ea2b8f4_37_flash_fwd_hdimdiff_bf16_paged_sm90_cu_21e1f8cb_35904cuda3std6ranges3__45__cpo4swapE:
	.zero		1
.L_7:


//--------------------- .nv.constant0._ZN7cutlass13device_kernelIN5flash11enable_sm90INS1_16FlashAttnFwdSm90INS1_25CollectiveMainloopFwdSm90ILi2EN4cute5tupleIJNS5_1CILi1EEES8_S8_EEENS6_IJNS7_ILi128EEENS7_ILi96EEENS7_ILi192EEEEEELi128ENS_10bfloat16_tEfNS_4arch4Sm90ELb0ELb0ELb0ELb0ELb1ELb0ELb0ELb1ELb1ELb1ELb0ELb0EEENS1_21CollectiveEpilogueFwdINS6_IJSA_SA_SB_EEES9_SE_SG_Li256ELb0ELb1ELb0ELb0EEENS1_29StaticPersistentTileSchedulerILb0EEEEEEEEEvNT_6ParamsE --------------------------
	.section	.nv.constant0._ZN7cutlass13device_kernelIN5flash11enable_sm90INS1_16FlashAttnFwdSm90INS1_25CollectiveMainloopFwdSm90ILi2EN4cute5tupleIJNS5_1CILi1EEES8_S8_EEENS6_IJNS7_ILi128EEENS7_ILi96EEENS7_ILi192EEEEEELi128ENS_10bfloat16_tEfNS_4arch4Sm90ELb0ELb0ELb0ELb0ELb1ELb0ELb0ELb1ELb1ELb1ELb0ELb0EEENS1_21CollectiveEpilogueFwdINS6_IJSA_SA_SB_EEES9_SE_SG_Li256ELb0ELb1ELb0ELb0EEENS1_29StaticPersistentTileSchedulerILb0EEEEEEEEEvNT_6ParamsE,"a",@progbits
	.sectionflags	@""
	.align	4
.nv.constant0._ZN7cutlass13device_kernelIN5flash11enable_sm90INS1_16FlashAttnFwdSm90INS1_25CollectiveMainloopFwdSm90ILi2EN4cute5tupleIJNS5_1CILi1EEES8_S8_EEENS6_IJNS7_ILi128EEENS7_ILi96EEENS7_ILi192EEEEEELi128ENS_10bfloat16_tEfNS_4arch4Sm90ELb0ELb0ELb0ELb0ELb1ELb0ELb0ELb1ELb1ELb1ELb0ELb0EEENS1_21CollectiveEpilogueFwdINS6_IJSA_SA_SB_EEES9_SE_SG_Li256ELb0ELb1ELb0ELb0EEENS1_29StaticPersistentTileSchedulerILb0EEEEEEEEEvNT_6ParamsE:
	.zero		3456


//--------------------- .nv.constant0._ZN7cutlass13device_kernelIN5flash11enable_sm90INS1_16FlashAttnFwdSm90INS1_25CollectiveMainloopFwdSm90ILi2EN4cute5tupleIJNS5_1CILi1EEES8_S8_EEENS6_IJNS7_ILi128EEENS7_ILi96EEENS7_ILi192EEEEEELi128ENS_10bfloat16_tEfNS_4arch4Sm90ELb0ELb0ELb0ELb1ELb1ELb0ELb0ELb1ELb1ELb1ELb0ELb0EEENS1_21CollectiveEpilogueFwdINS6_IJSA_SA_SB_EEES9_SE_SG_Li256ELb1ELb1ELb0ELb0EEENS1_36VarlenDynamicPersistentTileSchedulerILi128ELi96ELi256ELi128ELb0ELb1ELb1ELb0ELb1ELb1EEEEEEEEEvNT_6ParamsE --------------------------
	.section	.nv.constant0._ZN7cutlass13device_kernelIN5flash11enable_sm90INS1_16FlashAttnFwdSm90INS1_25CollectiveMainloopFwdSm90ILi2EN4cute5tupleIJNS5_1CILi1EEES8_S8_EEENS6_IJNS7_ILi128EEENS7_ILi96EEENS7_ILi192EEEEEELi128ENS_10bfloat16_tEfNS_4arch4Sm90ELb0ELb0ELb0ELb1ELb1ELb0ELb0ELb1ELb1ELb1ELb0ELb0EEENS1_21CollectiveEpilogueFwdINS6_IJSA_SA_SB_EEES9_SE_SG_Li256ELb1ELb1ELb0ELb0EEENS1_36VarlenDynamicPersistentTileSchedulerILi128ELi96ELi256ELi128ELb0ELb1ELb1ELb0ELb1ELb1EEEEEEEEEvNT_6ParamsE,"a",@progbits
	.sectionflags	@""
	.align	4
.nv.constant0._ZN7cutlass13device_kernelIN5flash11enable_sm90INS1_16FlashAttnFwdSm90INS1_25CollectiveMainloopFwdSm90ILi2EN4cute5tupleIJNS5_1CILi1EEES8_S8_EEENS6_IJNS7_ILi128EEENS7_ILi96EEENS7_ILi192EEEEEELi128ENS_10bfloat16_tEfNS_4arch4Sm90ELb0ELb0ELb0ELb1ELb1ELb0ELb0ELb1ELb1ELb1ELb0ELb0EEENS1_21CollectiveEpilogueFwdINS6_IJSA_SA_SB_EEES9_SE_SG_Li256ELb1ELb1ELb0ELb0EEENS1_36VarlenDynamicPersistentTileSchedulerILi128ELi96ELi256ELi128ELb0ELb1ELb1ELb0ELb1ELb1EEEEEEEEEvNT_6ParamsE:
	.zero		3584


//--------------------- .nv.constant0._ZN7cutlass13device_kernelIN5flash11enable_sm90INS1_16FlashAttnFwdSm90INS1_25CollectiveMainloopFwdSm90ILi2EN4cute5tupleIJNS5_1CILi1EEES8_S8_EEENS6_IJNS7_ILi128EEENS7_ILi96EEENS7_ILi192EEEEEELi128ENS_10bfloat16_tEfNS_4arch4Sm90ELb0ELb0ELb0ELb1ELb1ELb1ELb0ELb1ELb1ELb1ELb0ELb0EEENS1_21CollectiveEpilogueFwdINS6_IJSA_SA_SB_EEES9_SE_SG_Li256ELb1ELb1ELb0ELb0EEENS1_36VarlenDynamicPersistentTileSchedulerILi128ELi96ELi256ELi128ELb0ELb1ELb1ELb0ELb1ELb1EEEEEEEEEvNT_6ParamsE --------------------------
	.section	.nv.constant0._ZN7cutlass13device_kernelIN5flash11enable_sm90INS1_16FlashAttnFwdSm90INS1_25CollectiveMainloopFwdSm90ILi2EN4cute5tupleIJNS5_1CILi1EEES8_S8_EEENS6_IJNS7_ILi128EEENS7_ILi96EEENS7_ILi192EEEEEELi128ENS_10bfloat16_tEfNS_4arch4Sm90ELb0ELb0ELb0ELb1ELb1ELb1ELb0ELb1ELb1ELb1ELb0ELb0EEENS1_21CollectiveEpilogueFwdINS6_IJSA_SA_SB_EEES9_SE_SG_Li256ELb1ELb1ELb0ELb0EEENS1_36VarlenDynamicPersistentTileSchedulerILi128ELi96ELi256ELi128ELb0ELb1ELb1ELb0ELb1ELb1EEEEEEEEEvNT_6ParamsE,"a",@progbits
	.sectionflags	@""
	.align	4
.nv.constant0._ZN7cutlass13device_kernelIN5flash11enable_sm90INS1_16FlashAttnFwdSm90INS1_25CollectiveMainloopFwdSm90ILi2EN4cute5tupleIJNS5_1CILi1EEES8_S8_EEENS6_IJNS7_ILi128EEENS7_ILi96EEENS7_ILi192EEEEEELi128ENS_10bfloat16_tEfNS_4arch4Sm90ELb0ELb0ELb0ELb1ELb1ELb1ELb0ELb1ELb1ELb1ELb0ELb0EEENS1_21CollectiveEpilogueFwdINS6_IJSA_SA_SB_EEES9_SE_SG_Li256ELb1ELb1ELb0ELb0EEENS1_36VarlenDynamicPersistentTileSchedulerILi128ELi96ELi256ELi128ELb0ELb1ELb1ELb0ELb1ELb1EEEEEEEEEvNT_6ParamsE:
	.zero		3584


//--------------------- .nv.constant0._ZN7cutlass13device_kernelIN5flash11enable_sm90INS1_16FlashAttnFwdSm90INS1_25CollectiveMainloopFwdSm90ILi2EN4cute5tupleIJNS5_1CILi1EEES8_S8_EEENS6_IJNS7_ILi128EEENS7_ILi96EEENS7_ILi192EEEEEELi128ENS_10bfloat16_tEfNS_4arch4Sm90ELb0ELb1ELb0ELb0ELb1ELb0ELb0ELb1ELb1ELb1ELb0ELb0EEENS1_21CollectiveEpilogueFwdINS6_IJSA_SA_SB_EEES9_SE_SG_Li256ELb0ELb1ELb0ELb0EEENS1_30DynamicPersistentTileSchedulerILi256ELi128ELb0ELb1ELb1EEEEEEEEEvNT_6ParamsE --------------------------
	.section	.nv.constant0._ZN7cutlass13device_kernelIN5flash11enable_sm90INS1_16FlashAttnFwdSm90INS1_25CollectiveMainloopFwdSm90ILi2EN4cute5tupleIJNS5_1CILi1EEES8_S8_EEENS6_IJNS7_ILi128EEENS7_ILi96EEENS7_ILi192EEEEEELi128ENS_10bfloat16_tEfNS_4arch4Sm90ELb0ELb1ELb0ELb0ELb1ELb0ELb0ELb1ELb1ELb1ELb0ELb0EEENS1_21CollectiveEpilogueFwdINS6_IJSA_SA_SB_EEES9_SE_SG_Li256ELb0ELb1ELb0ELb0EEENS1_30DynamicPersistentTileSchedulerILi256ELi128ELb0ELb1ELb1EEEEEEEEEvNT_6ParamsE,"a",@progbits
	.sectionflags	@""
	.align	4
.nv.constant0._ZN7cutlass13device_kernelIN5flash11enable_sm90INS1_16FlashAttnFwdSm90INS1_25CollectiveMainloopFwdSm90ILi2EN4cute5tupleIJNS5_1CILi1EEES8_S8_EEENS6_IJNS7_ILi128EEENS7_ILi96EEENS7_ILi192EEEEEELi128ENS_10bfloat16_tEfNS_4arch4Sm90ELb0ELb1ELb0ELb0ELb1ELb0ELb0ELb1ELb1ELb1ELb0ELb0EEENS1_21CollectiveEpilogueFwdINS6_IJSA_SA_SB_EEES9_SE_SG_Li256ELb0ELb1ELb0ELb0EEENS1_30DynamicPersistentTileSchedulerILi256ELi128ELb0ELb1ELb1EEEEEEEEEvNT_6ParamsE:
	.zero		3584


//--------------------- .nv.constant0._ZN7cutlass13device_kernelIN5flash11enable_sm90INS1_16FlashAttnFwdSm90INS1_25CollectiveMainloopFwdSm90ILi2EN4cute5tupleIJNS5_1CILi1EEES8_S8_EEENS6_IJNS7_ILi128EEENS7_ILi96EEENS7_ILi192EEEEEELi128ENS_10bfloat16_tEfNS_4arch4Sm90ELb0ELb1ELb0ELb1ELb1ELb0ELb0ELb1ELb1ELb1ELb0ELb0EEENS1_21CollectiveEpilogueFwdINS6_IJSA_SA_SB_EEES9_SE_SG_Li256ELb1ELb1ELb0ELb0EEENS1_36VarlenDynamicPersistentTileSchedulerILi128ELi96ELi256ELi128ELb0ELb1ELb1ELb1ELb0ELb1EEEEEEEEEvNT_6ParamsE --------------------------
	.section	.nv.constant0._ZN7cutlass13device_kernelIN5flash11enable_sm90INS1_16FlashAttnFwdSm90INS1_25CollectiveMainloopFwdSm90ILi2EN4cute5tupleIJNS5_1CILi1EEES8_S8_EEENS6_IJNS7_ILi128EEENS7_ILi96EEENS7_ILi192EEEEEELi128ENS_10bfloat16_tEfNS_4arch4Sm90ELb0ELb1ELb0ELb1ELb1ELb0ELb0ELb1ELb1ELb1ELb0ELb0EEENS1_21CollectiveEpilogueFwdINS6_IJSA_SA_SB_EEES9_SE_SG_Li256ELb1ELb1ELb0ELb0EEENS1_36VarlenDynamicPersistentTileSchedulerILi128ELi96ELi256ELi128ELb0ELb1ELb1ELb1ELb0ELb1EEEEEEEEEvNT_6ParamsE,"a",@progbits
	.sectionflags	@""
	.align	4
.nv.constant0._ZN7cutlass13device_kernelIN5flash11enable_sm90INS1_16FlashAttnFwdSm90INS1_25CollectiveMainloopFwdSm90ILi2EN4cute5tupleIJNS5_1CILi1EEES8_S8_EEENS6_IJNS7_ILi128EEENS7_ILi96EEENS7_ILi192EEEEEELi128ENS_10bfloat16_tEfNS_4arch4Sm90ELb0ELb1ELb0ELb1ELb1ELb0ELb0ELb1ELb1ELb1ELb0ELb0EEENS1_21CollectiveEpilogueFwdINS6_IJSA_SA_SB_EEES9_SE_SG_Li256ELb1ELb1ELb0ELb0EEENS1_36VarlenDynamicPersistentTileSchedulerILi128ELi96ELi256ELi128ELb0ELb1ELb1ELb1ELb0ELb1EEEEEEEEEvNT_6ParamsE:
	.zero		3584


//--------------------- .nv.constant0._ZN7cutlass13device_kernelIN5flash11enable_sm90INS1_16FlashAttnFwdSm90INS1_25CollectiveMainloopFwdSm90ILi2EN4cute5tupleIJNS5_1CILi1EEES8_S8_EEENS6_IJNS7_ILi128EEENS7_ILi96EEENS7_ILi192EEEEEELi128ENS_10bfloat16_tEfNS_4arch4Sm90ELb0ELb1ELb0ELb1ELb1ELb1ELb0ELb1ELb1ELb1ELb0ELb0EEENS1_21CollectiveEpilogueFwdINS6_IJSA_SA_SB_EEES9_SE_SG_Li256ELb1ELb1ELb0ELb0EEENS1_36VarlenDynamicPersistentTileSchedulerILi128ELi96ELi256ELi128ELb0ELb1ELb1ELb1ELb0ELb1EEEEEEEEEvNT_6ParamsE --------------------------
	.section	.nv.constant0._ZN7cutlass13device_kernelIN5flash11enable_sm90INS1_16FlashAttnFwdSm90INS1_25CollectiveMainloopFwdSm90ILi2EN4cute5tupleIJNS5_1CILi1EEES8_S8_EEENS6_IJNS7_ILi128EEENS7_ILi96EEENS7_ILi192EEEEEELi128ENS_10bfloat16_tEfNS_4arch4Sm90ELb0ELb1ELb0ELb1ELb1ELb1ELb0ELb1ELb1ELb1ELb0ELb0EEENS1_21CollectiveEpilogueFwdINS6_IJSA_SA_SB_EEES9_SE_SG_Li256ELb1ELb1ELb0ELb0EEENS1_36VarlenDynamicPersistentTileSchedulerILi128ELi96ELi256ELi128ELb0ELb1ELb1ELb1ELb0ELb1EEEEEEEEEvNT_6ParamsE,"a",@progbits
	.sectionflags	@""
	.align	4
.nv.constant0._ZN7cutlass13device_kernelIN5flash11enable_sm90INS1_16FlashAttnFwdSm90INS1_25CollectiveMainloopFwdSm90ILi2EN4cute5tupleIJNS5_1CILi1EEES8_S8_EEENS6_IJNS7_ILi128EEENS7_ILi96EEENS7_ILi192EEEEEELi128ENS_10bfloat16_tEfNS_4arch4Sm90ELb0ELb1ELb0ELb1ELb1ELb1ELb0ELb1ELb1ELb1ELb0ELb0EEENS1_21CollectiveEpilogueFwdINS6_IJSA_SA_SB_EEES9_SE_SG_Li256ELb1ELb1ELb0ELb0EEENS1_36VarlenDynamicPersistentTileSchedulerILi128ELi96ELi256ELi128ELb0ELb1ELb1ELb1ELb0ELb1EEEEEEEEEvNT_6ParamsE:
	.zero		3584


//--------------------- .nv.constant0._ZN7cutlass13device_kernelIN5flash11enable_sm90INS1_16FlashAttnFwdSm90INS1_25CollectiveMainloopFwdSm90ILi2EN4cute5tupleIJNS5_1CILi1EEES8_S8_EEENS6_IJNS7_ILi128EEENS7_ILi96EEENS7_ILi192EEEEEELi128ENS_10bfloat16_tEfNS_4arch4Sm90ELb1ELb0ELb0ELb0ELb1ELb0ELb0ELb1ELb1ELb1ELb0ELb0EEENS1_21CollectiveEpilogueFwdINS6_IJSA_SA_SB_EEES9_SE_SG_Li256ELb0ELb1ELb0ELb0EEENS1_30DynamicPersistentTileSchedulerILi256ELi128ELb0ELb1ELb1EEEEEEEEEvNT_6ParamsE --------------------------
	.section	.nv.constant0._ZN7cutlass13device_kernelIN5flash11enable_sm90INS1_16FlashAttnFwdSm90INS1_25CollectiveMainloopFwdSm90ILi2EN4cute5tupleIJNS5_1CILi1EEES8_S8_EEENS6_IJNS7_ILi128EEENS7_ILi96EEENS7_ILi192EEEEEELi128ENS_10bfloat16_tEfNS_4arch4Sm90ELb1ELb0ELb0ELb0ELb1ELb0ELb0ELb1ELb1ELb1ELb0ELb0EEENS1_21CollectiveEpilogueFwdINS6_IJSA_SA_SB_EEES9_SE_SG_Li256ELb0ELb1ELb0ELb0EEENS1_30DynamicPersistentTileSchedulerILi256ELi128ELb0ELb1ELb1EEEEEEEEEvNT_6ParamsE,"a",@progbits
	.sectionflags	@""
	.align	4
.nv.constant0._ZN7cutlass13device_kernelIN5flash11enable_sm90INS1_16FlashAttnFwdSm90INS1_25CollectiveMainloopFwdSm90ILi2EN4cute5tupleIJNS5_1CILi1EEES8_S8_EEENS6_IJNS7_ILi128EEENS7_ILi96EEENS7_ILi192EEEEEELi128ENS_10bfloat16_tEfNS_4arch4Sm90ELb1ELb0ELb0ELb0ELb1ELb0ELb0ELb1ELb1ELb1ELb0ELb0EEENS1_21CollectiveEpilogueFwdINS6_IJSA_SA_SB_EEES9_SE_SG_Li256ELb0ELb1ELb0ELb0EEENS1_30DynamicPersistentTileSchedulerILi256ELi128ELb0ELb1ELb1EEEEEEEEEvNT_6ParamsE:
	.zero		3584


//--------------------- .nv.constant0._ZN7cutlass13device_kernelIN5flash11enable_sm90INS1_16FlashAttnFwdSm90INS1_25CollectiveMainloopFwdSm90ILi2EN4cute5tupleIJNS5_1CILi1EEES8_S8_EEENS6_IJNS7_ILi128EEENS7_ILi96EEENS7_ILi192EEEEEELi128ENS_10bfloat16_tEfNS_4arch4Sm90ELb1ELb0ELb0ELb1ELb1ELb0ELb0ELb1ELb1ELb1ELb0ELb0EEENS1_21CollectiveEpilogueFwdINS6_IJSA_SA_SB_EEES9_SE_SG_Li256ELb1ELb1ELb0ELb0EEENS1_36VarlenDynamicPersistentTileSchedulerILi128ELi96ELi256ELi128ELb0ELb1ELb1ELb1ELb1ELb1EEEEEEEEEvNT_6ParamsE --------------------------
	.section	.nv.constant0._ZN7cutlass13device_kernelIN5flash11enable_sm90INS1_16FlashAttnFwdSm90INS1_25CollectiveMainloopFwdSm90ILi2EN4cute5tupleIJNS5_1CILi1EEES8_S8_EEENS6_IJNS7_ILi128EEENS7_ILi96EEENS7_ILi192EEEEEELi128ENS_10bfloat16_tEfNS_4arch4Sm90ELb1ELb0ELb0ELb1ELb1ELb0ELb0ELb1ELb1ELb1ELb0ELb0EEENS1_21CollectiveEpilogueFwdINS6_IJSA_SA_SB_EEES9_SE_SG_Li256ELb1ELb1ELb0ELb0EEENS1_36VarlenDynamicPersistentTileSchedulerILi128ELi96ELi256ELi128ELb0ELb1ELb1ELb1ELb1ELb1EEEEEEEEEvNT_6ParamsE,"a",@progbits
	.sectionflags	@""
	.align	4
.nv.constant0._ZN7cutlass13device_kernelIN5flash11enable_sm90INS1_16FlashAttnFwdSm90INS1_25CollectiveMainloopFwdSm90ILi2EN4cute5tupleIJNS5_1CILi1EEES8_S8_EEENS6_IJNS7_ILi128EEENS7_ILi96EEENS7_ILi192EEEEEELi128ENS_10bfloat16_tEfNS_4arch4Sm90ELb1ELb0ELb0ELb1ELb1ELb0ELb0ELb1ELb1ELb1ELb0ELb0EEENS1_21CollectiveEpilogueFwdINS6_IJSA_SA_SB_EEES9_SE_SG_Li256ELb1ELb1ELb0ELb0EEENS1_36VarlenDynamicPersistentTileSchedulerILi128ELi96ELi256ELi128ELb0ELb1ELb1ELb1ELb1ELb1EEEEEEEEEvNT_6ParamsE:
	.zero		3584


//--------------------- .nv.constant0._ZN7cutlass13device_kernelIN5flash11enable_sm90INS1_16FlashAttnFwdSm90INS1_25CollectiveMainloopFwdSm90ILi2EN4cute5tupleIJNS5_1CILi1EEES8_S8_EEENS6_IJNS7_ILi128EEENS7_ILi96EEENS7_ILi192EEEEEELi128ENS_10bfloat16_tEfNS_4arch4Sm90ELb1ELb0ELb0ELb1ELb1ELb1ELb0ELb1ELb1ELb1ELb0ELb0EEENS1_21CollectiveEpilogueFwdINS6_IJSA_SA_SB_EEES9_SE_SG_Li256ELb1ELb1ELb0ELb0EEENS1_36VarlenDynamicPersistentTileSchedulerILi128ELi96ELi256ELi128ELb0ELb1ELb1ELb1ELb1ELb1EEEEEEEEEvNT_6ParamsE --------------------------
	.section	.nv.constant0._ZN7cutlass13device_kernelIN5flash11enable_sm90INS1_16FlashAttnFwdSm90INS1_25CollectiveMainloopFwdSm90ILi2EN4cute5tupleIJNS5_1CILi1EEES8_S8_EEENS6_IJNS7_ILi128EEENS7_ILi96EEENS7_ILi192EEEEEELi128ENS_10bfloat16_tEfNS_4arch4Sm90ELb1ELb0ELb0ELb1ELb1ELb1ELb0ELb1ELb1ELb1ELb0ELb0EEENS1_21CollectiveEpilogueFwdINS6_IJSA_SA_SB_EEES9_SE_SG_Li256ELb1ELb1ELb0ELb0EEENS1_36VarlenDynamicPersistentTileSchedulerILi128ELi96ELi256ELi128ELb0ELb1ELb1ELb1ELb1ELb1EEEEEEEEEvNT_6ParamsE,"a",@progbits
	.sectionflags	@""
	.align	4
.nv.constant0._ZN7cutlass13device_kernelIN5flash11enable_sm90INS1_16FlashAttnFwdSm90INS1_25CollectiveMainloopFwdSm90ILi2EN4cute5tupleIJNS5_1CILi1EEES8_S8_EEENS6_IJNS7_ILi128EEENS7_ILi96EEENS7_ILi192EEEEEELi128ENS_10bfloat16_tEfNS_4arch4Sm90ELb1ELb0ELb0ELb1ELb1ELb1ELb0ELb1ELb1ELb1ELb0ELb0EEENS1_21CollectiveEpilogueFwdINS6_IJSA_SA_SB_EEES9_SE_SG_Li256ELb1ELb1ELb0ELb0EEENS1_36VarlenDynamicPersistentTileSchedulerILi128ELi96ELi256ELi128ELb0ELb1ELb1ELb1ELb1ELb1EEEEEEEEEvNT_6ParamsE:
	.zero		3584


//--------------------- .nv.constant0._ZN7cutlass13device_kernelIN5flash11enable_sm90INS1_16FlashAttnFwdSm90INS1_25CollectiveMainloopFwdSm90ILi2EN4cute5tupleIJNS5_1CILi1EEES8_S8_EEENS6_IJNS7_ILi64EEESA_SA_EEELi512ENS_10bfloat16_tEfNS_4arch4Sm90ELb0ELb0ELb0ELb0ELb1ELb0ELb0ELb0ELb0ELb1ELb0ELb0EEENS1_21CollectiveEpilogueFwdINS6_IJSA_NS7_ILi512EEESA_EEES9_SC_SE_Li256ELb0ELb1ELb0ELb0EEENS1_29StaticPersistentTileSchedulerILb0EEEEEEEEEvNT_6ParamsE --------------------------
	.section	.nv.constant0._ZN7cutlass13device_kernelIN5flash11enable_sm90INS1_16FlashAttnFwdSm90INS1_25CollectiveMainloopFwdSm90ILi2EN4cute5tupleIJNS5_1CILi1EEES8_S8_EEENS6_IJNS7_ILi64EEESA_SA_EEELi512ENS_10bfloat16_tEfNS_4arch4Sm90ELb0ELb0ELb0ELb0ELb1ELb0ELb0ELb0ELb0ELb1ELb0ELb0EEENS1_21CollectiveEpilogueFwdINS6_IJSA_NS7_ILi512EEESA_EEES9_SC_SE_Li256ELb0ELb1ELb0ELb0EEENS1_29StaticPersistentTileSchedulerILb0EEEEEEEEEvNT_6ParamsE,"a",@progbits
	.sectionflags	@""
	.align	4
.nv.constant0._ZN7cutlass13device_kernelIN5flash11enable_sm90INS1_16FlashAttnFwdSm90INS1_25CollectiveMainloopFwdSm90ILi2EN4cute5tupleIJNS5_1CILi1EEES8_S8_EEENS6_IJNS7_ILi64EEESA_SA_EEELi512ENS_10bfloat16_tEfNS_4arch4Sm90ELb0ELb0ELb0ELb0ELb1ELb0ELb0ELb0ELb0ELb1ELb0ELb0EEENS1_21CollectiveEpilogueFwdINS6_IJSA_NS7_ILi512EEESA_EEES9_SC_SE_Li256ELb0ELb1ELb0ELb0EEENS1_29StaticPersistentTileSchedulerILb0EEEEEEEEEvNT_6ParamsE:
	.zero		3456


//--------------------- .nv.constant0._ZN7cutlass13device_kernelIN5flash11enable_sm90INS1_16FlashAttnFwdSm90INS1_25CollectiveMainloopFwdSm90ILi2EN4cute5tupleIJNS5_1CILi1EEES8_S8_EEENS6_IJNS7_ILi64EEESA_SA_EEELi512ENS_10bfloat16_tEfNS_4arch4Sm90ELb0ELb0ELb0ELb0ELb1ELb0ELb1ELb0ELb0ELb1ELb0ELb0EEENS1_21CollectiveEpilogueFwdINS6_IJSA_NS7_ILi512EEESA_EEES9_SC_SE_Li256ELb0ELb1ELb0ELb0EEENS1_29StaticPersistentTileSchedulerILb0EEEEEEEEEvNT_6ParamsE --------------------------
	.section	.nv.constant0._ZN7cutlass13device_kernelIN5flash11enable_sm90INS1_16FlashAttnFwdSm90INS1_25CollectiveMainloopFwdSm90ILi2EN4cute5tupleIJNS5_1CILi1EEES8_S8_EEENS6_IJNS7_ILi64EEESA_SA_EEELi512ENS_10bfloat16_tEfNS_4arch4Sm90ELb0ELb0ELb0ELb0ELb1ELb0ELb1ELb0ELb0ELb1ELb0ELb0EEENS1_21CollectiveEpilogueFwdINS6_IJSA_NS7_ILi512EEESA_EEES9_SC_SE_Li256ELb0ELb1ELb0ELb0EEENS1_29StaticPersistentTileSchedulerILb0EEEEEEEEEvNT_6ParamsE,"a",@progbits
	.sectionflags	@""
	.align	4
.nv.constant0._ZN7cutlass13device_kernelIN5flash11enable_sm90INS1_16FlashAttnFwdSm90INS1_25CollectiveMainloopFwdSm90ILi2EN4cute5tupleIJNS5_1CILi1EEES8_S8_EEENS6_IJNS7_ILi64EEESA_SA_EEELi512ENS_10bfloat16_tEfNS_4arch4Sm90ELb0ELb0ELb0ELb0ELb1ELb0ELb1ELb0ELb0ELb1ELb0ELb0EEENS1_21CollectiveEpilogueFwdINS6_IJSA_NS7_ILi512EEESA_EEES9_SC_SE_Li256ELb0ELb1ELb0ELb0EEENS1_29StaticPersistentTileSchedulerILb0EEEEEEEEEvNT_6ParamsE:
	.zero		3712


//--------------------- .nv.constant0._ZN7cutlass13device_kernelIN5flash11enable_sm90INS1_16FlashAttnFwdSm90INS1_25CollectiveMainloopFwdSm90ILi2EN4cute5tupleIJNS5_1CILi1EEES8_S8_EEENS6_IJNS7_ILi64EEESA_SA_EEELi512ENS_10bfloat16_tEfNS_4arch4Sm90ELb0ELb0ELb0ELb1ELb1ELb0ELb0ELb0ELb0ELb1ELb0ELb0EEENS1_21CollectiveEpilogueFwdINS6_IJSA_NS7_ILi512EEESA_EEES9_SC_SE_Li256ELb1ELb1ELb0ELb0EEENS1_36VarlenDynamicPersistentTileSchedulerILi64ELi64ELi256ELi128ELb0ELb1ELb1ELb0ELb1ELb1EEEEEEEEEvNT_6ParamsE --------------------------
	.section	.nv.constant0._ZN7cutlass13device_kernelIN5flash11enable_sm90INS1_16FlashAttnFwdSm90INS1_25CollectiveMainloopFwdSm90ILi2EN4cute5tupleIJNS5_1CILi1EEES8_S8_EEENS6_IJNS7_ILi64EEESA_SA_EEELi512ENS_10bfloat16_tEfNS_4arch4Sm90ELb0ELb0ELb0ELb1ELb1ELb0ELb0ELb0ELb0ELb1ELb0ELb0EEENS1_21CollectiveEpilogueFwdINS6_IJSA_NS7_ILi512EEESA_EEES9_SC_SE_Li256ELb1ELb1ELb0ELb0EEENS1_36VarlenDynamicPersistentTileSchedulerILi64ELi64ELi256ELi128ELb0ELb1ELb1ELb0ELb1ELb1EEEEEEEEEvNT_6ParamsE,"a",@progbits
	.sectionflags	@""
	.align	4
.nv.constant0._ZN7cutlass13device_kernelIN5flash11enable_sm90INS1_16FlashAttnFwdSm90INS1_25CollectiveMainloopFwdSm90ILi2EN4cute5tupleIJNS5_1CILi1EEES8_S8_EEENS6_IJNS7_ILi64EEESA_SA_EEELi512ENS_10bfloat16_tEfNS_4arch4Sm90ELb0ELb0ELb0ELb1ELb1ELb0ELb0ELb0ELb0ELb1ELb0ELb0EEENS1_21CollectiveEpilogueFwdINS6_IJSA_NS7_ILi512EEESA_EEES9_SC_SE_Li256ELb1ELb1ELb0ELb0EEENS1_36VarlenDynamicPersistentTileSchedulerILi64ELi64ELi256ELi128ELb0ELb1ELb1ELb0ELb1ELb1EEEEEEEEEvNT_6ParamsE:
	.zero		3584


//--------------------- .nv.constant0._ZN7cutlass13device_kernelIN5flash11enable_sm90INS1_16FlashAttnFwdSm90INS1_25CollectiveMainloopFwdSm90ILi2EN4cute5tupleIJNS5_1CILi1EEES8_S8_EEENS6_IJNS7_ILi64EEESA_SA_EEELi512ENS_10bfloat16_tEfNS_4arch4Sm90ELb0ELb0ELb0ELb1ELb1ELb1ELb0ELb0ELb0ELb1ELb0ELb0EEENS1_21CollectiveEpilogueFwdINS6_IJSA_NS7_ILi512EEESA_EEES9_SC_SE_Li256ELb1ELb1ELb0ELb0EEENS1_36VarlenDynamicPersistentTileSchedulerILi64ELi64ELi256ELi128ELb0ELb1ELb1ELb0ELb1ELb1EEEEEEEEEvNT_6ParamsE --------------------------
	.section	.nv.constant0._ZN7cutlass13device_kernelIN5flash11enable_sm90INS1_16FlashAttnFwdSm90INS1_25CollectiveMainloopFwdSm90ILi2EN4cute5tupleIJNS5_1CILi1EEES8_S8_EEENS6_IJNS7_ILi64EEESA_SA_EEELi512ENS_10bfloat16_tEfNS_4arch4Sm90ELb0ELb0ELb0ELb1ELb1ELb1ELb0ELb0ELb0ELb1ELb0ELb0EEENS1_21CollectiveEpilogueFwdINS6_IJSA_NS7_ILi512EEESA_EEES9_SC_SE_Li256ELb1ELb1ELb0ELb0EEENS1_36VarlenDynamicPersistentTileSchedulerILi64ELi64ELi256ELi128ELb0ELb1ELb1ELb0ELb1ELb1EEEEEEEEEvNT_6ParamsE,"a",@progbits
	.sectionflags	@""
	.align	4
.nv.constant0._ZN7cutlass13device_kernelIN5flash11enable_sm90INS1_16FlashAttnFwdSm90INS1_25CollectiveMainloopFwdSm90ILi2EN4cute5tupleIJNS5_1CILi1EEES8_S8_EEENS6_IJNS7_ILi64EEESA_SA_EEELi512ENS_10bfloat16_tEfNS_4arch4Sm90ELb0ELb0ELb0ELb1ELb1ELb1ELb0ELb0ELb0ELb1ELb0ELb0EEENS1_21CollectiveEpilogueFwdINS6_IJSA_NS7_ILi512EEESA_EEES9_SC_SE_Li256ELb1ELb1ELb0ELb0EEENS1_36VarlenDynamicPersistentTileSchedulerILi64ELi64ELi256ELi128ELb0ELb1ELb1ELb0ELb1ELb1EEEEEEEEEvNT_6ParamsE:
	.zero		3584


//--------------------- .nv.constant0._ZN7cutlass13device_kernelIN5flash11enable_sm90INS1_16FlashAttnFwdSm90INS1_25CollectiveMainloopFwdSm90ILi2EN4cute5tupleIJNS5_1CILi1EEES8_S8_EEENS6_IJNS7_ILi64EEESA_SA_EEELi512ENS_10bfloat16_tEfNS_4arch4Sm90ELb0ELb0ELb0ELb1ELb1ELb0ELb1ELb0ELb0ELb1ELb0ELb0EEENS1_21CollectiveEpilogueFwdINS6_IJSA_NS7_ILi512EEESA_EEES9_SC_SE_Li256ELb1ELb1ELb0ELb0EEENS1_36VarlenDynamicPersistentTileSchedulerILi64ELi64ELi256ELi128ELb0ELb1ELb1ELb0ELb1ELb1EEEEEEEEEvNT_6ParamsE --------------------------
	.section	.nv.constant0._ZN7cutlass13device_kernelIN5flash11enable_sm90INS1_16FlashAttnFwdSm90INS1_25CollectiveMainloopFwdSm90ILi2EN4cute5tupleIJNS5_1CILi1EEES8_S8_EEENS6_IJNS7_ILi64EEESA_SA_EEELi512ENS_10bfloat16_tEfNS_4arch4Sm90ELb0ELb0ELb0ELb1ELb1ELb0ELb1ELb0ELb0ELb1ELb0ELb0EEENS1_21CollectiveEpilogueFwdINS6_IJSA_NS7_ILi512EEESA_EEES9_SC_SE_Li256ELb1ELb1ELb0ELb0EEENS1_36VarlenDynamicPersistentTileSchedulerILi64ELi64ELi256ELi128ELb0ELb1ELb1ELb0ELb1ELb1EEEEEEEEEvNT_6ParamsE,"a",@progbits
	.sectionflags	@""
	.align	4
.nv.constant0._ZN7cutlass13device_kernelIN5flash11enable_sm90INS1_16FlashAttnFwdSm90INS1_25CollectiveMainloopFwdSm90ILi2EN4cute5tupleIJNS5_1CILi1EEES8_S8_EEENS6_IJNS7_ILi64EEESA_SA_EEELi512ENS_10bfloat16_tEfNS_4arch4Sm90ELb0ELb0ELb0ELb1ELb1ELb0ELb1ELb0ELb0ELb1ELb0ELb0EEENS1_21CollectiveEpilogueFwdINS6_IJSA_NS7_ILi512EEESA_EEES9_SC_SE_Li256ELb1ELb1ELb0ELb0EEENS1_36VarlenDynamicPersistentTileSchedulerILi64ELi64ELi256ELi128ELb0ELb1ELb1ELb0ELb1ELb1EEEEEEEEEvNT_6ParamsE:
	.zero		3840


//--------------------- .nv.constant0._ZN7cutlass13device_kernelIN5flash11enable_sm90INS1_16FlashAttnFwdSm90INS1_25CollectiveMainloopFwdSm90ILi2EN4cute5tupleIJNS5_1CILi1EEES8_S8_EEENS6_IJNS7_ILi64EEESA_SA_EEELi512ENS_10bfloat16_tEfNS_4arch4Sm90ELb0ELb0ELb0ELb1ELb1ELb1ELb1ELb0ELb0ELb1ELb0ELb0EEENS1_21CollectiveEpilogueFwdINS6_IJSA_NS7_ILi512EEESA_EEES9_SC_SE_Li256ELb1ELb1ELb0ELb0EEENS1_36VarlenDynamicPersistentTileSchedulerILi64ELi64ELi256ELi128ELb0ELb1ELb1ELb0ELb1ELb1EEEEEEEEEvNT_6ParamsE --------------------------
	.section	.nv.constant0._ZN7cutlass13device_kernelIN5flash11enable_sm90INS1_16FlashAttnFwdSm90INS1_25CollectiveMainloopFwdSm90ILi2EN4cute5tupleIJNS5_1CILi1EEES8_S8_EEENS6_IJNS7_ILi64EEESA_SA_EEELi512ENS_10bfloat16_tEfNS_4arch4Sm90ELb0ELb0ELb0ELb1ELb1ELb1ELb1ELb0ELb0ELb1ELb0ELb0EEENS1_21CollectiveEpilogueFwdINS6_IJSA_NS7_ILi512EEESA_EEES9_SC_SE_Li256ELb1ELb1ELb0ELb0EEENS1_36VarlenDynamicPersistentTileSchedulerILi64ELi64ELi256ELi128ELb0ELb1ELb1ELb0ELb1ELb1EEEEEEEEEvNT_6ParamsE,"a",@progbits
	.sectionflags	@""
	.align	4
.nv.constant0._ZN7cutlass13device_kernelIN5flash11enable_sm90INS1_16FlashAttnFwdSm90INS1_25CollectiveMainloopFwdSm90ILi2EN4cute5tupleIJNS5_1CILi1EEES8_S8_EEENS6_IJNS7_ILi64EEESA_SA_EEELi512ENS_10bfloat16_tEfNS_4arch4Sm90ELb0ELb0ELb0ELb1ELb1ELb1ELb1ELb0ELb0ELb1ELb0ELb0EEENS1_21CollectiveEpilogueFwdINS6_IJSA_NS7_ILi512EEESA_EEES9_SC_SE_Li256ELb1ELb1ELb0ELb0EEENS1_36VarlenDynamicPersistentTileSchedulerILi64ELi64ELi256ELi128ELb0ELb1ELb1ELb0ELb1ELb1EEEEEEEEEvNT_6ParamsE:
	.zero		3840


//--------------------- .nv.constant0._ZN7cutlass13device_kernelIN5flash11enable_sm90INS1_16FlashAttnFwdSm90INS1_25CollectiveMainloopFwdSm90ILi2EN4cute5tupleIJNS5_1CILi1EEES8_S8_EEENS6_IJNS7_ILi64EEESA_SA_EEELi512ENS_10bfloat16_tEfNS_4arch4Sm90ELb0ELb1ELb0ELb0ELb1ELb0ELb0ELb0ELb0ELb1ELb0ELb0EEENS1_21CollectiveEpilogueFwdINS6_IJSA_NS7_ILi512EEESA_EEES9_SC_SE_Li256ELb0ELb1ELb0ELb0EEENS1_30DynamicPersistentTileSchedulerILi256ELi128ELb0ELb1ELb1EEEEEEEEEvNT_6ParamsE --------------------------
	.section	.nv.constant0._ZN7cutlass13device_kernelIN5flash11enable_sm90INS1_16FlashAttnFwdSm90INS1_25CollectiveMainloopFwdSm90ILi2EN4cute5tupleIJNS5_1CILi1EEES8_S8_EEENS6_IJNS7_ILi64EEESA_SA_EEELi512ENS_10bfloat16_tEfNS_4arch4Sm90ELb0ELb1ELb0ELb0ELb1ELb0ELb0ELb0ELb0ELb1ELb0ELb0EEENS1_21CollectiveEpilogueFwdINS6_IJSA_NS7_ILi512EEESA_EEES9_SC_SE_Li256ELb0ELb1ELb0ELb0EEENS1_30DynamicPersistentTileSchedulerILi256ELi128ELb0ELb1ELb1EEEEEEEEEvNT_6ParamsE,"a",@progbits
	.sectionflags	@""
	.align	4
.nv.constant0._ZN7cutlass13device_kernelIN5flash11enable_sm90INS1_16FlashAttnFwdSm90INS1_25CollectiveMainloopFwdSm90ILi2EN4cute5tupleIJNS5_1CILi1EEES8_S8_EEENS6_IJNS7_ILi64EEESA_SA_EEELi512ENS_10bfloat16_tEfNS_4arch4Sm90ELb0ELb1ELb0ELb0ELb1ELb0ELb0ELb0ELb0ELb1ELb0ELb0EEENS1_21CollectiveEpilogueFwdINS6_IJSA_NS7_ILi512EEESA_EEES9_SC_SE_Li256ELb0ELb1ELb0ELb0EEENS1_30DynamicPersistentTileSchedulerILi256ELi128ELb0ELb1ELb1EEEEEEEEEvNT_6ParamsE:
	.zero		3584


//--------------------- .nv.constant0._ZN7cutlass13device_kernelIN5flash11enable_sm90INS1_16FlashAttnFwdSm90INS1_25CollectiveMainloopFwdSm90ILi2EN4cute5tupleIJNS5_1CILi1EEES8_S8_EEENS6_IJNS7_ILi64EEESA_SA_EEELi512ENS_10bfloat16_tEfNS_4arch4Sm90ELb0ELb1ELb0ELb0ELb1ELb0ELb1ELb0ELb0ELb1ELb0ELb0EEENS1_21CollectiveEpilogueFwdINS6_IJSA_NS7_ILi512EEESA_EEES9_SC_SE_Li256ELb0ELb1ELb0ELb0EEENS1_30DynamicPersistentTileSchedulerILi256ELi128ELb0ELb1ELb1EEEEEEEEEvNT_6ParamsE --------------------------
	.section	.nv.constant0._ZN7cutlass13device_kernelIN5flash11enable_sm90INS1_16FlashAttnFwdSm90INS1_25CollectiveMainloopFwdSm90ILi2EN4cute5tupleIJNS5_1CILi1EEES8_S8_EEENS6_IJNS7_ILi64EEESA_SA_EEELi512ENS_10bfloat16_tEfNS_4arch4Sm90ELb0ELb1ELb0ELb0ELb1ELb0ELb1ELb0ELb0ELb1ELb0ELb0EEENS1_21CollectiveEpilogueFwdINS6_IJSA_NS7_ILi512EEESA_EEES9_SC_SE_Li256ELb0ELb1ELb0ELb0EEENS1_30DynamicPersistentTileSchedulerILi256ELi128ELb0ELb1ELb1EEEEEEEEEvNT_6ParamsE,"a",@progbits
	.sectionflags	@""
	.align	4
.nv.constant0._ZN7cutlass13device_kernelIN5flash11enable_sm90INS1_16FlashAttnFwdSm90INS1_25CollectiveMainloopFwdSm90ILi2EN4cute5tupleIJNS5_1CILi1EEES8_S8_EEENS6_IJNS7_ILi64EEESA_SA_EEELi512ENS_10bfloat16_tEfNS_4arch4Sm90ELb0ELb1ELb0ELb0ELb1ELb0ELb1ELb0ELb0ELb1ELb0ELb0EEENS1_21CollectiveEpilogueFwdINS6_IJSA_NS7_ILi512EEESA_EEES9_SC_SE_Li256ELb0ELb1ELb0ELb0EEENS1_30DynamicPersistentTileSchedulerILi256ELi128ELb0ELb1ELb1EEEEEEEEEvNT_6ParamsE:
	.zero		3840


//--------------------- .nv.constant0._ZN7cutlass13device_kernelIN5flash11enable_sm90INS1_16FlashAttnFwdSm90INS1_25CollectiveMainloopFwdSm90ILi2EN4cute5tupleIJNS5_1CILi1EEES8_S8_EEENS6_IJNS7_ILi64EEESA_SA_EEELi512ENS_10bfloat16_tEfNS_4arch4Sm90ELb0ELb1ELb0ELb1ELb1ELb0ELb0ELb0ELb0ELb1ELb0ELb0EEENS1_21CollectiveEpilogueFwdINS6_IJSA_NS7_ILi512EEESA_EEES9_SC_SE_Li256ELb1ELb1ELb0ELb0EEENS1_36VarlenDynamicPersistentTileSchedulerILi64ELi64ELi256ELi128ELb0ELb1ELb1ELb1ELb0ELb1EEEEEEEEEvNT_6ParamsE --------------------------
	.section	.nv.constant0._ZN7cutlass13device_kernelIN5flash11enable_sm90INS1_16FlashAttnFwdSm90INS1_25CollectiveMainloopFwdSm90ILi2EN4cute5tupleIJNS5_1CILi1EEES8_S8_EEENS6_IJNS7_ILi64EEESA_SA_EEELi512ENS_10bfloat16_tEfNS_4arch4Sm90ELb0ELb1ELb0ELb1ELb1ELb0ELb0ELb0ELb0ELb1ELb0ELb0EEENS1_21CollectiveEpilogueFwdINS6_IJSA_NS7_ILi512EEESA_EEES9_SC_SE_Li256ELb1ELb1ELb0ELb0EEENS1_36VarlenDynamicPersistentTileSchedulerILi64ELi64ELi256ELi128ELb0ELb1ELb1ELb1ELb0ELb1EEEEEEEEEvNT_6ParamsE,"a",@progbits
	.sectionflags	@""
	.align	4
.nv.constant0._ZN7cutlass13device_kernelIN5flash11enable_sm90INS1_16FlashAttnFwdSm90INS1_25CollectiveMainloopFwdSm90ILi2EN4cute5tupleIJNS5_1CILi1EEES8_S8_EEENS6_IJNS7_ILi64EEESA_SA_EEELi512ENS_10bfloat16_tEfNS_4arch4Sm90ELb0ELb1ELb0ELb1ELb1ELb0ELb0ELb0ELb0ELb1ELb0ELb0EEENS1_21CollectiveEpilogueFwdINS6_IJSA_NS7_ILi512EEESA_EEES9_SC_SE_Li256ELb1ELb1ELb0ELb0EEENS1_36VarlenDynamicPersistentTileSchedulerILi64ELi64ELi256ELi128ELb0ELb1ELb1ELb1ELb0ELb1EEEEEEEEEvNT_6ParamsE:
	.zero		3584


//--------------------- .nv.constant0._ZN7cutlass13device_kernelIN5flash11enable_sm90INS1_16FlashAttnFwdSm90INS1_25CollectiveMainloopFwdSm90ILi2EN4cute5tupleIJNS5_1CILi1EEES8_S8_EEENS6_IJNS7_ILi64EEESA_SA_EEELi512ENS_10bfloat16_tEfNS_4arch4Sm90ELb0ELb1ELb0ELb1ELb1ELb1ELb0ELb0ELb0ELb1ELb0ELb0EEENS1_21CollectiveEpilogueFwdINS6_IJSA_NS7_ILi512EEESA_EEES9_SC_SE_Li256ELb1ELb1ELb0ELb0EEENS1_36VarlenDynamicPersistentTileSchedulerILi64ELi64ELi256ELi128ELb0ELb1ELb1ELb1ELb0ELb1EEEEEEEEEvNT_6ParamsE --------------------------
	.section	.nv.constant0._ZN7cutlass13device_kernelIN5flash11enable_sm90INS1_16FlashAttnFwdSm90INS1_25CollectiveMainloopFwdSm90ILi2EN4cute5tupleIJNS5_1CILi1EEES8_S8_EEENS6_IJNS7_ILi64EEESA_SA_EEELi512ENS_10bfloat16_tEfNS_4arch4Sm90ELb0ELb1ELb0ELb1ELb1ELb1ELb0ELb0ELb0ELb1ELb0ELb0EEENS1_21CollectiveEpilogueFwdINS6_IJSA_NS7_ILi512EEESA_EEES9_SC_SE_Li256ELb1ELb1ELb0ELb0EEENS1_36VarlenDynamicPersistentTileSchedulerILi64ELi64ELi256ELi128ELb0ELb1ELb1ELb1ELb0ELb1EEEEEEEEEvNT_6ParamsE,"a",@progbits
	.sectionflags	@""
	.align	4
.nv.constant0._ZN7cutlass13device_kernelIN5flash11enable_sm90INS1_16FlashAttnFwdSm90INS1_25CollectiveMainloopFwdSm90ILi2EN4cute5tupleIJNS5_1CILi1EEES8_S8_EEENS6_IJNS7_ILi64EEESA_SA_EEELi512ENS_10bfloat16_tEfNS_4arch4Sm90ELb0ELb1ELb0ELb1ELb1ELb1ELb0ELb0ELb0ELb1ELb0ELb0EEENS1_21CollectiveEpilogueFwdINS6_IJSA_NS7_ILi512EEESA_EEES9_SC_SE_Li256ELb1ELb1ELb0ELb0EEENS1_36VarlenDynamicPersistentTileSchedulerILi64ELi64ELi256ELi128ELb0ELb1ELb1ELb1ELb0ELb1EEEEEEEEEvNT_6ParamsE:
	.zero		3584


//--------------------- .nv.constant0._ZN7cutlass13device_kernelIN5flash11enable_sm90INS1_16FlashAttnFwdSm90INS1_25CollectiveMainloopFwdSm90ILi2EN4cute5tupleIJNS5_1CILi1EEES8_S8_EEENS6_IJNS7_ILi64EEESA_SA_EEELi512ENS_10bfloat16_tEfNS_4arch4Sm90ELb0ELb1ELb0ELb1ELb1ELb0ELb1ELb0ELb0ELb1ELb0ELb0EEENS1_21CollectiveEpilogueFwdINS6_IJSA_NS7_ILi512EEESA_EEES9_SC_SE_Li256ELb1ELb1ELb0ELb0EEENS1_36VarlenDynamicPersistentTileSchedulerILi64ELi64ELi256ELi128ELb0ELb1ELb1ELb1ELb0ELb1EEEEEEEEEvNT_6ParamsE --------------------------
	.section	.nv.constant0._ZN7cutlass13device_kernelIN5flash11enable_sm90INS1_16FlashAttnFwdSm90INS1_25CollectiveMainloopFwdSm90ILi2EN4cute5tupleIJNS5_1CILi1EEES8_S8_EEENS6_IJNS7_ILi64EEESA_SA_EEELi512ENS_10bfloat16_tEfNS_4arch4Sm90ELb0ELb1ELb0ELb1ELb1ELb0ELb1ELb0ELb0ELb1ELb0ELb0EEENS1_21CollectiveEpilogueFwdINS6_IJSA_NS7_ILi512EEESA_EEES9_SC_SE_Li256ELb1ELb1ELb0ELb0EEENS1_36VarlenDynamicPersistentTileSchedulerILi64ELi64ELi256ELi128ELb0ELb1ELb1ELb1ELb0ELb1EEEEEEEEEvNT_6ParamsE,"a",@progbits
	.sectionflags	@""
	.align	4
.nv.constant0._ZN7cutlass13device_kernelIN5flash11enable_sm90INS1_16FlashAttnFwdSm90INS1_25CollectiveMainloopFwdSm90ILi2EN4cute5tupleIJNS5_1CILi1EEES8_S8_EEENS6_IJNS7_ILi64EEESA_SA_EEELi512ENS_10bfloat16_tEfNS_4arch4Sm90ELb0ELb1ELb0ELb1ELb1ELb0ELb1ELb0ELb0ELb1ELb0ELb0EEENS1_21CollectiveEpilogueFwdINS6_IJSA_NS7_ILi512EEESA_EEES9_SC_SE_Li256ELb1ELb1ELb0ELb0EEENS1_36VarlenDynamicPersistentTileSchedulerILi64ELi64ELi256ELi128ELb0ELb1ELb1ELb1ELb0ELb1EEEEEEEEEvNT_6ParamsE:
	.zero		3840


//--------------------- .nv.constant0._ZN7cutlass13device_kernelIN5flash11enable_sm90INS1_16FlashAttnFwdSm90INS1_25CollectiveMainloopFwdSm90ILi2EN4cute5tupleIJNS5_1CILi1EEES8_S8_EEENS6_IJNS7_ILi64EEESA_SA_EEELi512ENS_10bfloat16_tEfNS_4arch4Sm90ELb0ELb1ELb0ELb1ELb1ELb1ELb1ELb0ELb0ELb1ELb0ELb0EEENS1_21CollectiveEpilogueFwdINS6_IJSA_NS7_ILi512EEESA_EEES9_SC_SE_Li256ELb1ELb1ELb0ELb0EEENS1_36VarlenDynamicPersistentTileSchedulerILi64ELi64ELi256ELi128ELb0ELb1ELb1ELb1ELb0ELb1EEEEEEEEEvNT_6ParamsE --------------------------
	.section	.nv.constant0._ZN7cutlass13device_kernelIN5flash11enable_sm90INS1_16FlashAttnFwdSm90INS1_25CollectiveMainloopFwdSm90ILi2EN4cute5tupleIJNS5_1CILi1EEES8_S8_EEENS6_IJNS7_ILi64EEESA_SA_EEELi512ENS_10bfloat16_tEfNS_4arch4Sm90ELb0ELb1ELb0ELb1ELb1ELb1ELb1ELb0ELb0ELb1ELb0ELb0EEENS1_21CollectiveEpilogueFwdINS6_IJSA_NS7_ILi512EEESA_EEES9_SC_SE_Li256ELb1ELb1ELb0ELb0EEENS1_36VarlenDynamicPersistentTileSchedulerILi64ELi64ELi256ELi128ELb0ELb1ELb1ELb1ELb0ELb1EEEEEEEEEvNT_6ParamsE,"a",@progbits
	.sectionflags	@""
	.align	4
.nv.constant0._ZN7cutlass13device_kernelIN5flash11enable_sm90INS1_16FlashAttnFwdSm90INS1_25CollectiveMainloopFwdSm90ILi2EN4cute5tupleIJNS5_1CILi1EEES8_S8_EEENS6_IJNS7_ILi64EEESA_SA_EEELi512ENS_10bfloat16_tEfNS_4arch4Sm90ELb0ELb1ELb0ELb1ELb1ELb1ELb1ELb0ELb0ELb1ELb0ELb0EEENS1_21CollectiveEpilogueFwdINS6_IJSA_NS7_ILi512EEESA_EEES9_SC_SE_Li256ELb1ELb1ELb0ELb0EEENS1_36VarlenDynamicPersistentTileSchedulerILi64ELi64ELi256ELi128ELb0ELb1ELb1ELb1ELb0ELb1EEEEEEEEEvNT_6ParamsE:
	.zero		3840


//--------------------- .nv.constant0._ZN7cutlass13device_kernelIN5flash11enable_sm90INS1_16FlashAttnFwdSm90INS1_25CollectiveMainloopFwdSm90ILi2EN4cute5tupleIJNS5_1CILi1EEES8_S8_EEENS6_IJNS7_ILi64EEESA_SA_EEELi512ENS_10bfloat16_tEfNS_4arch4Sm90ELb1ELb0ELb0ELb0ELb1ELb0ELb0ELb0ELb0ELb1ELb0ELb0EEENS1_21CollectiveEpilogueFwdINS6_IJSA_NS7_ILi512EEESA_EEES9_SC_SE_Li256ELb0ELb1ELb0ELb0EEENS1_30DynamicPersistentTileSchedulerILi256ELi128ELb0ELb1ELb1EEEEEEEEEvNT_6ParamsE --------------------------
	.section	.nv.constant0._ZN7cutlass13device_kernelIN5flash11enable_sm90INS1_16FlashAttnFwdSm90INS1_25CollectiveMainloopFwdSm90ILi2EN4cute5tupleIJNS5_1CILi1EEES8_S8_EEENS6_IJNS7_ILi64EEESA_SA_EEELi512ENS_10bfloat16_tEfNS_4arch4Sm90ELb1ELb0ELb0ELb0ELb1ELb0ELb0ELb0ELb0ELb1ELb0ELb0EEENS1_21CollectiveEpilogueFwdINS6_IJSA_NS7_ILi512EEESA_EEES9_SC_SE_Li256ELb0ELb1ELb0ELb0EEENS1_30DynamicPersistentTileSchedulerILi256ELi128ELb0ELb1ELb1EEEEEEEEEvNT_6ParamsE,"a",@progbits
	.sectionflags	@""
	.align	4
.nv.constant0._ZN7cutlass13device_kernelIN5flash11enable_sm90INS1_16FlashAttnFwdSm90INS1_25CollectiveMainloopFwdSm90ILi2EN4cute5tupleIJNS5_1CILi1EEES8_S8_EEENS6_IJNS7_ILi64EEESA_SA_EEELi512ENS_10bfloat16_tEfNS_4arch4Sm90ELb1ELb0ELb0ELb0ELb1ELb0ELb0ELb0ELb0ELb1ELb0ELb0EEENS1_21CollectiveEpilogueFwdINS6_IJSA_NS7_ILi512EEESA_EEES9_SC_SE_Li256ELb0ELb1ELb0ELb0EEENS1_30DynamicPersistentTileSchedulerILi256ELi128ELb0ELb1ELb1EEEEEEEEEvNT_6ParamsE:
	.zero		3584


//--------------------- .nv.constant0._ZN7cutlass13device_kernelIN5flash11enable_sm90INS1_16FlashAttnFwdSm90INS1_25CollectiveMainloopFwdSm90ILi2EN4cute5tupleIJNS5_1CILi1EEES8_S8_EEENS6_IJNS7_ILi64EEESA_SA_EEELi512ENS_10bfloat16_tEfNS_4arch4Sm90ELb1ELb0ELb0ELb0ELb1ELb0ELb1ELb0ELb0ELb1ELb0ELb0EEENS1_21CollectiveEpilogueFwdINS6_IJSA_NS7_ILi512EEESA_EEES9_SC_SE_Li256ELb0ELb1ELb0ELb0EEENS1_30DynamicPersistentTileSchedulerILi256ELi128ELb0ELb1ELb1EEEEEEEEEvNT_6ParamsE --------------------------
	.section	.nv.constant0._ZN7cutlass13device_kernelIN5flash11enable_sm90INS1_16FlashAttnFwdSm90INS1_25CollectiveMainloopFwdSm90ILi2EN4cute5tupleIJNS5_1CILi1EEES8_S8_EEENS6_IJNS7_ILi64EEESA_SA_EEELi512ENS_10bfloat16_tEfNS_4arch4Sm90ELb1ELb0ELb0ELb0ELb1ELb0ELb1ELb0ELb0ELb1ELb0ELb0EEENS1_21CollectiveEpilogueFwdINS6_IJSA_NS7_ILi512EEESA_EEES9_SC_SE_Li256ELb0ELb1ELb0ELb0EEENS1_30DynamicPersistentTileSchedulerILi256ELi128ELb0ELb1ELb1EEEEEEEEEvNT_6ParamsE,"a",@progbits
	.sectionflags	@""
	.align	4
.nv.constant0._ZN7cutlass13device_kernelIN5flash11enable_sm90INS1_16FlashAttnFwdSm90INS1_25CollectiveMainloopFwdSm90ILi2EN4cute5tupleIJNS5_1CILi1EEES8_S8_EEENS6_IJNS7_ILi64EEESA_SA_EEELi512ENS_10bfloat16_tEfNS_4arch4Sm90ELb1ELb0ELb0ELb0ELb1ELb0ELb1ELb0ELb0ELb1ELb0ELb0EEENS1_21CollectiveEpilogueFwdINS6_IJSA_NS7_ILi512EEESA_EEES9_SC_SE_Li256ELb0ELb1ELb0ELb0EEENS1_30DynamicPersistentTileSchedulerILi256ELi128ELb0ELb1ELb1EEEEEEEEEvNT_6ParamsE:
	.zero		3840


//--------------------- .nv.constant0._ZN7cutlass13device_kernelIN5flash11enable_sm90INS1_16FlashAttnFwdSm90INS1_25CollectiveMainloopFwdSm90ILi2EN4cute5tupleIJNS5_1CILi1EEES8_S8_EEENS6_IJNS7_ILi64EEESA_SA_EEELi512ENS_10bfloat16_tEfNS_4arch4Sm90ELb1ELb0ELb0ELb1ELb1ELb0ELb0ELb0ELb0ELb1ELb0ELb0EEENS1_21CollectiveEpilogueFwdINS6_IJSA_NS7_ILi512EEESA_EEES9_SC_SE_Li256ELb1ELb1ELb0ELb0EEENS1_36VarlenDynamicPersistentTileSchedulerILi64ELi64ELi256ELi128ELb0ELb1ELb1ELb1ELb1ELb1EEEEEEEEEvNT_6ParamsE --------------------------
	.section	.nv.constant0._ZN7cutlass13device_kernelIN5flash11enable_sm90INS1_16FlashAttnFwdSm90INS1_25CollectiveMainloopFwdSm90ILi2EN4cute5tupleIJNS5_1CILi1EEES8_S8_EEENS6_IJNS7_ILi64EEESA_SA_EEELi512ENS_10bfloat16_tEfNS_4arch4Sm90ELb1ELb0ELb0ELb1ELb1ELb0ELb0ELb0ELb0ELb1ELb0ELb0EEENS1_21CollectiveEpilogueFwdINS6_IJSA_NS7_ILi512EEESA_EEES9_SC_SE_Li256ELb1ELb1ELb0ELb0EEENS1_36VarlenDynamicPersistentTileSchedulerILi64ELi64ELi256ELi128ELb0ELb1ELb1ELb1ELb1ELb1EEEEEEEEEvNT_6ParamsE,"a",@progbits
	.sectionflags	@""
	.align	4
.nv.constant0._ZN7cutlass13device_kernelIN5flash11enable_sm90INS1_16FlashAttnFwdSm90INS1_25CollectiveMainloopFwdSm90ILi2EN4cute5tupleIJNS5_1CILi1EEES8_S8_EEENS6_IJNS7_ILi64EEESA_SA_EEELi512ENS_10bfloat16_tEfNS_4arch4Sm90ELb1ELb0ELb0ELb1ELb1ELb0ELb0ELb0ELb0ELb1ELb0ELb0EEENS1_21CollectiveEpilogueFwdINS6_IJSA_NS7_ILi512EEESA_EEES9_SC_SE_Li256ELb1ELb1ELb0ELb0EEENS1_36VarlenDynamicPersistentTileSchedulerILi64ELi64ELi256ELi128ELb0ELb1ELb1ELb1ELb1ELb1EEEEEEEEEvNT_6ParamsE:
	.zero		3584


//--------------------- .nv.constant0._ZN7cutlass13device_kernelIN5flash11enable_sm90INS1_16FlashAttnFwdSm90INS1_25CollectiveMainloopFwdSm90ILi2EN4cute5tupleIJNS5_1CILi1EEES8_S8_EEENS6_IJNS7_ILi64EEESA_SA_EEELi512ENS_10bfloat16_tEfNS_4arch4Sm90ELb1ELb0ELb0ELb1ELb1ELb1ELb0ELb0ELb0ELb1ELb0ELb0EEENS1_21CollectiveEpilogueFwdINS6_IJSA_NS7_ILi512EEESA_EEES9_SC_SE_Li256ELb1ELb1ELb0ELb0EEENS1_36VarlenDynamicPersistentTileSchedulerILi64ELi64ELi256ELi128ELb0ELb1ELb1ELb1ELb1ELb1EEEEEEEEEvNT_6ParamsE --------------------------
	.section	.nv.constant0._ZN7cutlass13device_kernelIN5flash11enable_sm90INS1_16FlashAttnFwdSm90INS1_25CollectiveMainloopFwdSm90ILi2EN4cute5tupleIJNS5_1CILi1EEES8_S8_EEENS6_IJNS7_ILi64EEESA_SA_EEELi512ENS_10bfloat16_tEfNS_4arch4Sm90ELb1ELb0ELb0ELb1ELb1ELb1ELb0ELb0ELb0ELb1ELb0ELb0EEENS1_21CollectiveEpilogueFwdINS6_IJSA_NS7_ILi512EEESA_EEES9_SC_SE_Li256ELb1ELb1ELb0ELb0EEENS1_36VarlenDynamicPersistentTileSchedulerILi64ELi64ELi256ELi128ELb0ELb1ELb1ELb1ELb1ELb1EEEEEEEEEvNT_6ParamsE,"a",@progbits
	.sectionflags	@""
	.align	4
.nv.constant0._ZN7cutlass13device_kernelIN5flash11enable_sm90INS1_16FlashAttnFwdSm90INS1_25CollectiveMainloopFwdSm90ILi2EN4cute5tupleIJNS5_1CILi1EEES8_S8_EEENS6_IJNS7_ILi64EEESA_SA_EEELi512ENS_10bfloat16_tEfNS_4arch4Sm90ELb1ELb0ELb0ELb1ELb1ELb1ELb0ELb0ELb0ELb1ELb0ELb0EEENS1_21CollectiveEpilogueFwdINS6_IJSA_NS7_ILi512EEESA_EEES9_SC_SE_Li256ELb1ELb1ELb0ELb0EEENS1_36VarlenDynamicPersistentTileSchedulerILi64ELi64ELi256ELi128ELb0ELb1ELb1ELb1ELb1ELb1EEEEEEEEEvNT_6ParamsE:
	.zero		3584


//--------------------- .nv.constant0._ZN7cutlass13device_kernelIN5flash11enable_sm90INS1_16FlashAttnFwdSm90INS1_25CollectiveMainloopFwdSm90ILi2EN4cute5tupleIJNS5_1CILi1EEES8_S8_EEENS6_IJNS7_ILi64EEESA_SA_EEELi512ENS_10bfloat16_tEfNS_4arch4Sm90ELb1ELb0ELb0ELb1ELb1ELb0ELb1ELb0ELb0ELb1ELb0ELb0EEENS1_21CollectiveEpilogueFwdINS6_IJSA_NS7_ILi512EEESA_EEES9_SC_SE_Li256ELb1ELb1ELb0ELb0EEENS1_36VarlenDynamicPersistentTileSchedulerILi64ELi64ELi256ELi128ELb0ELb1ELb1ELb1ELb1ELb1EEEEEEEEEvNT_6ParamsE --------------------------
	.section	.nv.constant0._ZN7cutlass13device_kernelIN5flash11enable_sm90INS1_16FlashAttnFwdSm90INS1_25CollectiveMainloopFwdSm90ILi2EN4cute5tupleIJNS5_1CILi1EEES8_S8_EEENS6_IJNS7_ILi64EEESA_SA_EEELi512ENS_10bfloat16_tEfNS_4arch4Sm90ELb1ELb0ELb0ELb1ELb1ELb0ELb1ELb0ELb0ELb1ELb0ELb0EEENS1_21CollectiveEpilogueFwdINS6_IJSA_NS7_ILi512EEESA_EEES9_SC_SE_Li256ELb1ELb1ELb0ELb0EEENS1_36VarlenDynamicPersistentTileSchedulerILi64ELi64ELi256ELi128ELb0ELb1ELb1ELb1ELb1ELb1EEEEEEEEEvNT_6ParamsE,"a",@progbits
	.sectionflags	@""
	.align	4
.nv.constant0._ZN7cutlass13device_kernelIN5flash11enable_sm90INS1_16FlashAttnFwdSm90INS1_25CollectiveMainloopFwdSm90ILi2EN4cute5tupleIJNS5_1CILi1EEES8_S8_EEENS6_IJNS7_ILi64EEESA_SA_EEELi512ENS_10bfloat16_tEfNS_4arch4Sm90ELb1ELb0ELb0ELb1ELb1ELb0ELb1ELb0ELb0ELb1ELb0ELb0EEENS1_21CollectiveEpilogueFwdINS6_IJSA_NS7_ILi512EEESA_EEES9_SC_SE_Li256ELb1ELb1ELb0ELb0EEENS1_36VarlenDynamicPersistentTileSchedulerILi64ELi64ELi256ELi128ELb0ELb1ELb1ELb1ELb1ELb1EEEEEEEEEvNT_6ParamsE:
	.zero		3840


//--------------------- .nv.constant0._ZN7cutlass13device_kernelIN5flash11enable_sm90INS1_16FlashAttnFwdSm90INS1_25CollectiveMainloopFwdSm90ILi2EN4cute5tupleIJNS5_1CILi1EEES8_S8_EEENS6_IJNS7_ILi64EEESA_SA_EEELi512ENS_10bfloat16_tEfNS_4arch4Sm90ELb1ELb0ELb0ELb1ELb1ELb1ELb1ELb0ELb0ELb1ELb0ELb0EEENS1_21CollectiveEpilogueFwdINS6_IJSA_NS7_ILi512EEESA_EEES9_SC_SE_Li256ELb1ELb1ELb0ELb0EEENS1_36VarlenDynamicPersistentTileSchedulerILi64ELi64ELi256ELi128ELb0ELb1ELb1ELb1ELb1ELb1EEEEEEEEEvNT_6ParamsE --------------------------
	.section	.nv.constant0._ZN7cutlass13device_kernelIN5flash11enable_sm90INS1_16FlashAttnFwdSm90INS1_25CollectiveMainloopFwdSm90ILi2EN4cute5tupleIJNS5_1CILi1EEES8_S8_EEENS6_IJNS7_ILi64EEESA_SA_EEELi512ENS_10bfloat16_tEfNS_4arch4Sm90ELb1ELb0ELb0ELb1ELb1ELb1ELb1ELb0ELb0ELb1ELb0ELb0EEENS1_21CollectiveEpilogueFwdINS6_IJSA_NS7_ILi512EEESA_EEES9_SC_SE_Li256ELb1ELb1ELb0ELb0EEENS1_36VarlenDynamicPersistentTileSchedulerILi64ELi64ELi256ELi128ELb0ELb1ELb1ELb1ELb1ELb1EEEEEEEEEvNT_6ParamsE,"a",@progbits
	.sectionflags	@""
	.align	4
.nv.constant0._ZN7cutlass13device_kernelIN5flash11enable_sm90INS1_16FlashAttnFwdSm90INS1_25CollectiveMainloopFwdSm90ILi2EN4cute5tupleIJNS5_1CILi1EEES8_S8_EEENS6_IJNS7_ILi64EEESA_SA_EEELi512ENS_10bfloat16_tEfNS_4arch4Sm90ELb1ELb0ELb0ELb1ELb1ELb1ELb1ELb0ELb0ELb1ELb0ELb0EEENS1_21CollectiveEpilogueFwdINS6_IJSA_NS7_ILi512EEESA_EEES9_SC_SE_Li256ELb1ELb1ELb0ELb0EEENS1_36VarlenDynamicPersistentTileSchedulerILi64ELi64ELi256ELi128ELb0ELb1ELb1ELb1ELb1ELb1EEEEEEEEEvNT_6ParamsE:
	.zero		3840


//--------------------- .nv.constant0._ZN7cutlass13device_kernelIN5flash11enable_sm90INS1_16FlashAttnFwdSm90INS1_25CollectiveMainloopFwdSm90ILi2EN4cute5tupleIJNS5_1CILi1EEES8_S8_EEENS6_IJNS7_ILi128EEENS7_ILi96EEENS7_ILi64EEEEEELi256ENS_10bfloat16_tEfNS_4arch4Sm90ELb0ELb0ELb0ELb0ELb1ELb0ELb0ELb1ELb0ELb1ELb0ELb0EEENS1_21CollectiveEpilogueFwdINS6_IJSA_NS7_ILi256EEESB_EEES9_SE_SG_Li256ELb0ELb1ELb0ELb0EEENS1_29StaticPersistentTileSchedulerILb0EEEEEEEEEvNT_6ParamsE --------------------------
	.section	.nv.constant0._ZN7cutlass13device_kernelIN5flash11enable_sm90INS1_16FlashAttnFwdSm90INS1_25CollectiveMainloopFwdSm90ILi2EN4cute5tupleIJNS5_1CILi1EEES8_S8_EEENS6_IJNS7_ILi128EEENS7_ILi96EEENS7_ILi64EEEEEELi256ENS_10bfloat16_tEfNS_4arch4Sm90ELb0ELb0ELb0ELb0ELb1ELb0ELb0ELb1ELb0ELb1ELb0ELb0EEENS1_21CollectiveEpilogueFwdINS6_IJSA_NS7_ILi256EEESB_EEES9_SE_SG_Li256ELb0ELb1ELb0ELb0EEENS1_29StaticPersistentTileSchedulerILb0EEEEEEEEEvNT_6ParamsE,"a",@progbits
	.sectionflags	@""
	.align	4
.nv.constant0._ZN7cutlass13device_kernelIN5flash11enable_sm90INS1_16FlashAttnFwdSm90INS1_25CollectiveMainloopFwdSm90ILi2EN4cute5tupleIJNS5_1CILi1EEES8_S8_EEENS6_IJNS7_ILi128EEENS7_ILi96EEENS7_ILi64EEEEEELi256ENS_10bfloat16_tEfNS_4arch4Sm90ELb0ELb0ELb0ELb0ELb1ELb0ELb0ELb1ELb0ELb1ELb0ELb0EEENS1_21CollectiveEpilogueFwdINS6_IJSA_NS7_ILi256EEESB_EEES9_SE_SG_Li256ELb0ELb1ELb0ELb0EEENS1_29StaticPersistentTileSchedulerILb0EEEEEEEEEvNT_6ParamsE:
	.zero		3456


//--------------------- .nv.constant0._ZN7cutlass13device_kernelIN5flash11enable_sm90INS1_16FlashAttnFwdSm90INS1_25CollectiveMainloopFwdSm90ILi2EN4cute5tupleIJNS5_1CILi1EEES8_S8_EEENS6_IJNS7_ILi128EEENS7_ILi96EEENS7_ILi64EEEEEELi256ENS_10bfloat16_tEfNS_4arch4Sm90ELb0ELb0ELb0ELb0ELb1ELb0ELb1ELb1ELb0ELb1ELb0ELb0EEENS1_21CollectiveEpilogueFwdINS6_IJSA_NS7_ILi256EEESB_EEES9_SE_SG_Li256ELb0ELb1ELb0ELb0EEENS1_29StaticPersistentTileSchedulerILb0EEEEEEEEEvNT_6ParamsE --------------------------
	.section	.nv.constant0._ZN7cutlass13device_kernelIN5flash11enable_sm90INS1_16FlashAttnFwdSm90INS1_25CollectiveMainloopFwdSm90ILi2EN4cute5tupleIJNS5_1CILi1EEES8_S8_EEENS6_IJNS7_ILi128EEENS7_ILi96EEENS7_ILi64EEEEEELi256ENS_10bfloat16_tEfNS_4arch4Sm90ELb0ELb0ELb0ELb0ELb1ELb0ELb1ELb1ELb0ELb1ELb0ELb0EEENS1_21CollectiveEpilogueFwdINS6_IJSA_NS7_ILi256EEESB_EEES9_SE_SG_Li256ELb0ELb1ELb0ELb0EEENS1_29StaticPersistentTileSchedulerILb0EEEEEEEEEvNT_6ParamsE,"a",@progbits
	.sectionflags	@""
	.align	4
.nv.constant0._ZN7cutlass13device_kernelIN5flash11enable_sm90INS1_16FlashAttnFwdSm90INS1_25CollectiveMainloopFwdSm90ILi2EN4cute5tupleIJNS5_1CILi1EEES8_S8_EEENS6_IJNS7_ILi128EEENS7_ILi96EEENS7_ILi64EEEEEELi256ENS_10bfloat16_tEfNS_4arch4Sm90ELb0ELb0ELb0ELb0ELb1ELb0ELb1ELb1ELb0ELb1ELb0ELb0EEENS1_21CollectiveEpilogueFwdINS6_IJSA_NS7_ILi256EEESB_EEES9_SE_SG_Li256ELb0ELb1ELb0ELb0EEENS1_29StaticPersistentTileSchedulerILb0EEEEEEEEEvNT_6ParamsE:
	.zero		3712


//--------------------- .nv.constant0._ZN7cutlass13device_kernelIN5flash11enable_sm90INS1_16FlashAttnFwdSm90INS1_25CollectiveMainloopFwdSm90ILi2EN4cute5tupleIJNS5_1CILi1EEES8_S8_EEENS6_IJNS7_ILi128EEENS7_ILi96EEENS7_ILi64EEEEEELi256ENS_10bfloat16_tEfNS_4arch4Sm90ELb0ELb0ELb0ELb1ELb1ELb0ELb0ELb1ELb0ELb1ELb0ELb0EEENS1_21CollectiveEpilogueFwdINS6_IJSA_NS7_ILi256EEESB_EEES9_SE_SG_Li256ELb1ELb1ELb0ELb0EEENS1_36VarlenDynamicPersistentTileSchedulerILi128ELi96ELi256ELi128ELb0ELb1ELb1ELb0ELb1ELb1EEEEEEEEEvNT_6ParamsE --------------------------
	.section	.nv.constant0._ZN7cutlass13device_kernelIN5flash11enable_sm90INS1_16FlashAttnFwdSm90INS1_25CollectiveMainloopFwdSm90ILi2EN4cute5tupleIJNS5_1CILi1EEES8_S8_EEENS6_IJNS7_ILi128EEENS7_ILi96EEENS7_ILi64EEEEEELi256ENS_10bfloat16_tEfNS_4arch4Sm90ELb0ELb0ELb0ELb1ELb1ELb0ELb0ELb1ELb0ELb1ELb0ELb0EEENS1_21CollectiveEpilogueFwdINS6_IJSA_NS7_ILi256EEESB_EEES9_SE_SG_Li256ELb1ELb1ELb0ELb0EEENS1_36VarlenDynamicPersistentTileSchedulerILi128ELi96ELi256ELi128ELb0ELb1ELb1ELb0ELb1ELb1EEEEEEEEEvNT_6ParamsE,"a",@progbits
	.sectionflags	@""
	.align	4
.nv.constant0._ZN7cutlass13device_kernelIN5flash11enable_sm90INS1_16FlashAttnFwdSm90INS1_25CollectiveMainloopFwdSm90ILi2EN4cute5tupleIJNS5_1CILi1EEES8_S8_EEENS6_IJNS7_ILi128EEENS7_ILi96EEENS7_ILi64EEEEEELi256ENS_10bfloat16_tEfNS_4arch4Sm90ELb0ELb0ELb0ELb1ELb1ELb0ELb0ELb1ELb0ELb1ELb0ELb0EEENS1_21CollectiveEpilogueFwdINS6_IJSA_NS7_ILi256EEESB_EEES9_SE_SG_Li256ELb1ELb1ELb0ELb0EEENS1_36VarlenDynamicPersistentTileSchedulerILi128ELi96ELi256ELi128ELb0ELb1ELb1ELb0ELb1ELb1EEEEEEEEEvNT_6ParamsE:
	.zero		3584


//--------------------- .nv.constant0._ZN7cutlass13device_kernelIN5flash11enable_sm90INS1_16FlashAttnFwdSm90INS1_25CollectiveMainloopFwdSm90ILi2EN4cute5tupleIJNS5_1CILi1EEES8_S8_EEENS6_IJNS7_ILi128EEENS7_ILi96EEENS7_ILi64EEEEEELi256ENS_10bfloat16_tEfNS_4arch4Sm90ELb0ELb0ELb0ELb1ELb1ELb1ELb0ELb1ELb0ELb1ELb0ELb0EEENS1_21CollectiveEpilogueFwdINS6_IJSA_NS7_ILi256EEESB_EEES9_SE_SG_Li256ELb1ELb1ELb0ELb0EEENS1_36VarlenDynamicPersistentTileSchedulerILi128ELi96ELi256ELi128ELb0ELb1ELb1ELb0ELb1ELb1EEEEEEEEEvNT_6ParamsE --------------------------
	.section	.nv.constant0._ZN7cutlass13device_kernelIN5flash11enable_sm90INS1_16FlashAttnFwdSm90INS1_25CollectiveMainloopFwdSm90ILi2EN4cute5tupleIJNS5_1CILi1EEES8_S8_EEENS6_IJNS7_ILi128EEENS7_ILi96EEENS7_ILi64EEEEEELi256ENS_10bfloat16_tEfNS_4arch4Sm90ELb0ELb0ELb0ELb1ELb1ELb1ELb0ELb1ELb0ELb1ELb0ELb0EEENS1_21CollectiveEpilogueFwdINS6_IJSA_NS7_ILi256EEESB_EEES9_SE_SG_Li256ELb1ELb1ELb0ELb0EEENS1_36VarlenDynamicPersistentTileSchedulerILi128ELi96ELi256ELi128ELb0ELb1ELb1ELb0ELb1ELb1EEEEEEEEEvNT_6ParamsE,"a",@progbits
	.sectionflags	@""
	.align	4
.nv.constant0._ZN7cutlass13device_kernelIN5flash11enable_sm90INS1_16FlashAttnFwdSm90INS1_25CollectiveMainloopFwdSm90ILi2EN4cute5tupleIJNS5_1CILi1EEES8_S8_EEENS6_IJNS7_ILi128EEENS7_ILi96EEENS7_ILi64EEEEEELi256ENS_10bfloat16_tEfNS_4arch4Sm90ELb0ELb0ELb0ELb1ELb1ELb1ELb0ELb1ELb0ELb1ELb0ELb0EEENS1_21CollectiveEpilogueFwdINS6_IJSA_NS7_ILi256EEESB_EEES9_SE_SG_Li256ELb1ELb1ELb0ELb0EEENS1_36VarlenDynamicPersistentTileSchedulerILi128ELi96ELi256ELi128ELb0ELb1ELb1ELb0ELb1ELb1EEEEEEEEEvNT_6ParamsE:
	.zero		3584


//--------------------- .nv.constant0._ZN7cutlass13device_kernelIN5flash11enable_sm90INS1_16FlashAttnFwdSm90INS1_25CollectiveMainloopFwdSm90ILi2EN4cute5tupleIJNS5_1CILi1EEES8_S8_EEENS6_IJNS7_ILi128EEENS7_ILi96EEENS7_ILi64EEEEEELi256ENS_10bfloat16_tEfNS_4arch4Sm90ELb0ELb0ELb0ELb1ELb1ELb0ELb1ELb1ELb0ELb1ELb0ELb0EEENS1_21CollectiveEpilogueFwdINS6_IJSA_NS7_ILi256EEESB_EEES9_SE_SG_Li256ELb1ELb1ELb0ELb0EEENS1_36VarlenDynamicPersistentTileSchedulerILi128ELi96ELi256ELi128ELb0ELb1ELb1ELb0ELb1ELb1EEEEEEEEEvNT_6ParamsE --------------------------
	.section	.nv.constant0._ZN7cutlass13device_kernelIN5flash11enable_sm90INS1_16FlashAttnFwdSm90INS1_25CollectiveMainloopFwdSm90ILi2EN4cute5tupleIJNS5_1CILi1EEES8_S8_EEENS6_IJNS7_ILi128EEENS7_ILi96EEENS7_ILi64EEEEEELi256ENS_10bfloat16_tEfNS_4arch4Sm90ELb0ELb0ELb0ELb1ELb1ELb0ELb1ELb1ELb0ELb1ELb0ELb0EEENS1_21CollectiveEpilogueFwdINS6_IJSA_NS7_ILi256EEESB_EEES9_SE_SG_Li256ELb1ELb1ELb0ELb0EEENS1_36VarlenDynamicPersistentTileSchedulerILi128ELi96ELi256ELi128ELb0ELb1ELb1ELb0ELb1ELb1EEEEEEEEEvNT_6ParamsE,"a",@progbits
	.sectionflags	@""
	.align	4
.nv.constant0._ZN7cutlass13device_kernelIN5flash11enable_sm90INS1_16FlashAttnFwdSm90INS1_25CollectiveMainloopFwdSm90ILi2EN4cute5tupleIJNS5_1CILi1EEES8_S8_EEENS6_IJNS7_ILi128EEENS7_ILi96EEENS7_ILi64EEEEEELi256ENS_10bfloat16_tEfNS_4arch4Sm90ELb0ELb0ELb0ELb1ELb1ELb0ELb1ELb1ELb0ELb1ELb0ELb0EEENS1_21CollectiveEpilogueFwdINS6_IJSA_NS7_ILi256EEESB_EEES9_SE_SG_Li256ELb1ELb1ELb0ELb0EEENS1_36VarlenDynamicPersistentTileSchedulerILi128ELi96ELi256ELi128ELb0ELb1ELb1ELb0ELb1ELb1EEEEEEEEEvNT_6ParamsE:
	.zero		3840


//--------------------- .nv.constant0._ZN7cutlass13device_kernelIN5flash11enable_sm90INS1_16FlashAttnFwdSm90INS1_25CollectiveMainloopFwdSm90ILi2EN4cute5tupleIJNS5_1CILi1EEES8_S8_EEENS6_IJNS7_ILi128EEENS7_ILi96EEENS7_ILi64EEEEEELi256ENS_10bfloat16_tEfNS_4arch4Sm90ELb0ELb0ELb0ELb1ELb1ELb1ELb1ELb1ELb0ELb1ELb0ELb0EEENS1_21CollectiveEpilogueFwdINS6_IJSA_NS7_ILi256EEESB_EEES9_SE_SG_Li256ELb1ELb1ELb0ELb0EEENS1_36VarlenDynamicPersistentTileSchedulerILi128ELi96ELi256ELi128ELb0ELb1ELb1ELb0ELb1ELb1EEEEEEEEEvNT_6ParamsE --------------------------
	.section	.nv.constant0._ZN7cutlass13device_kernelIN5flash11enable_sm90INS1_16FlashAttnFwdSm90INS1_25CollectiveMainloopFwdSm90ILi2EN4cute5tupleIJNS5_1CILi1EEES8_S8_EEENS6_IJNS7_ILi128EEENS7_ILi96EEENS7_ILi64EEEEEELi256ENS_10bfloat16_tEfNS_4arch4Sm90ELb0ELb0ELb0ELb1ELb1ELb1ELb1ELb1ELb0ELb1ELb0ELb0EEENS1_21CollectiveEpilogueFwdINS6_IJSA_NS7_ILi256EEESB_EEES9_SE_SG_Li256ELb1ELb1ELb0ELb0EEENS1_36VarlenDynamicPersistentTileSchedulerILi128ELi96ELi256ELi128ELb0ELb1ELb1ELb0ELb1ELb1EEEEEEEEEvNT_6ParamsE,"a",@progbits
	.sectionflags	@""
	.align	4
.nv.constant0._ZN7cutlass13device_kernelIN5flash11enable_sm90INS1_16FlashAttnFwdSm90INS1_25CollectiveMainloopFwdSm90ILi2EN4cute5tupleIJNS5_1CILi1EEES8_S8_EEENS6_IJNS7_ILi128EEENS7_ILi96EEENS7_ILi64EEEEEELi256ENS_10bfloat16_tEfNS_4arch4Sm90ELb0ELb0ELb0ELb1ELb1ELb1ELb1ELb1ELb0ELb1ELb0ELb0EEENS1_21CollectiveEpilogueFwdINS6_IJSA_NS7_ILi256EEESB_EEES9_SE_SG_Li256ELb1ELb1ELb0ELb0EEENS1_36VarlenDynamicPersistentTileSchedulerILi128ELi96ELi256ELi128ELb0ELb1ELb1ELb0ELb1ELb1EEEEEEEEEvNT_6ParamsE:
	.zero		3840


//--------------------- .nv.constant0._ZN7cutlass13device_kernelIN5flash11enable_sm90INS1_16FlashAttnFwdSm90INS1_25CollectiveMainloopFwdSm90ILi2EN4cute5tupleIJNS5_1CILi1EEES8_S8_EEENS6_IJNS7_ILi128EEENS7_ILi96EEENS7_ILi64EEEEEELi256ENS_10bfloat16_tEfNS_4arch4Sm90ELb0ELb1ELb0ELb0ELb1ELb0ELb0ELb1ELb0ELb1ELb0ELb0EEENS1_21CollectiveEpilogueFwdINS6_IJSA_NS7_ILi256EEESB_EEES9_SE_SG_Li256ELb0ELb1ELb0ELb0EEENS1_30DynamicPersistentTileSchedulerILi256ELi128ELb0ELb1ELb1EEEEEEEEEvNT_6ParamsE --------------------------
	.section	.nv.constant0._ZN7cutlass13device_kernelIN5flash11enable_sm90INS1_16FlashAttnFwdSm90INS1_25CollectiveMainloopFwdSm90ILi2EN4cute5tupleIJNS5_1CILi1EEES8_S8_EEENS6_IJNS7_ILi128EEENS7_ILi96EEENS7_ILi64EEEEEELi256ENS_10bfloat16_tEfNS_4arch4Sm90ELb0ELb1ELb0ELb0ELb1ELb0ELb0ELb1ELb0ELb1ELb0ELb0EEENS1_21CollectiveEpilogueFwdINS6_IJSA_NS7_ILi256EEESB_EEES9_SE_SG_Li256ELb0ELb1ELb0ELb0EEENS1_30DynamicPersistentTileSchedulerILi256ELi128ELb0ELb1ELb1EEEEEEEEEvNT_6ParamsE,"a",@progbits
	.sectionflags	@""
	.align	4
.nv.constant0._ZN7cutlass13device_kernelIN5flash11enable_sm90INS1_16FlashAttnFwdSm90INS1_25CollectiveMainloopFwdSm90ILi2EN4cute5tupleIJNS5_1CILi1EEES8_S8_EEENS6_IJNS7_ILi128EEENS7_ILi96EEENS7_ILi64EEEEEELi256ENS_10bfloat16_tEfNS_4arch4Sm90ELb0ELb1ELb0ELb0ELb1ELb0ELb0ELb1ELb0ELb1ELb0ELb0EEENS1_21CollectiveEpilogueFwdINS6_IJSA_NS7_ILi256EEESB_EEES9_SE_SG_Li256ELb0ELb1ELb0ELb0EEENS1_30DynamicPersistentTileSchedulerILi256ELi128ELb0ELb1ELb1EEEEEEEEEvNT_6ParamsE:
	.zero		3584


//--------------------- .nv.constant0._ZN7cutlass13device_kernelIN5flash11enable_sm90INS1_16FlashAttnFwdSm90INS1_25CollectiveMainloopFwdSm90ILi2EN4cute5tupleIJNS5_1CILi1EEES8_S8_EEENS6_IJNS7_ILi128EEENS7_ILi96EEENS7_ILi64EEEEEELi256ENS_10bfloat16_tEfNS_4arch4Sm90ELb0ELb1ELb0ELb0ELb1ELb0ELb1ELb1ELb0ELb1ELb0ELb0EEENS1_21CollectiveEpilogueFwdINS6_IJSA_NS7_ILi256EEESB_EEES9_SE_SG_Li256ELb0ELb1ELb0ELb0EEENS1_30DynamicPersistentTileSchedulerILi256ELi128ELb0ELb1ELb1EEEEEEEEEvNT_6ParamsE --------------------------
	.section	.nv.constant0._ZN7cutlass13device_kernelIN5flash11enable_sm90INS1_16FlashAttnFwdSm90INS1_25CollectiveMainloopFwdSm90ILi2EN4cute5tupleIJNS5_1CILi1EEES8_S8_EEENS6_IJNS7_ILi128EEENS7_ILi96EEENS7_ILi64EEEEEELi256ENS_10bfloat16_tEfNS_4arch4Sm90ELb0ELb1ELb0ELb0ELb1ELb0ELb1ELb1ELb0ELb1ELb0ELb0EEENS1_21CollectiveEpilogueFwdINS6_IJSA_NS7_ILi256EEESB_EEES9_SE_SG_Li256ELb0ELb1ELb0ELb0EEENS1_30DynamicPersistentTileSchedulerILi256ELi128ELb0ELb1ELb1EEEEEEEEEvNT_6ParamsE,"a",@progbits
	.sectionflags	@""
	.align	4
.nv.constant0._ZN7cutlass13device_kernelIN5flash11enable_sm90INS1_16FlashAttnFwdSm90INS1_25CollectiveMainloopFwdSm90ILi2EN4cute5tupleIJNS5_1CILi1EEES8_S8_EEENS6_IJNS7_ILi128EEENS7_ILi96EEENS7_ILi64EEEEEELi256ENS_10bfloat16_tEfNS_4arch4Sm90ELb0ELb1ELb0ELb0ELb1ELb0ELb1ELb1ELb0ELb1ELb0ELb0EEENS1_21CollectiveEpilogueFwdINS6_IJSA_NS7_ILi256EEESB_EEES9_SE_SG_Li256ELb0ELb1ELb0ELb0EEENS1_30DynamicPersistentTileSchedulerILi256ELi128ELb0ELb1ELb1EEEEEEEEEvNT_6ParamsE:
	.zero		3840


//--------------------- .nv.constant0._ZN7cutlass13device_kernelIN5flash11enable_sm90INS1_16FlashAttnFwdSm90INS1_25CollectiveMainloopFwdSm90ILi2EN4cute5tupleIJNS5_1CILi1EEES8_S8_EEENS6_IJNS7_ILi128EEENS7_ILi96EEENS7_ILi64EEEEEELi256ENS_10bfloat16_tEfNS_4arch4Sm90ELb0ELb1ELb0ELb1ELb1ELb0ELb0ELb1ELb0ELb1ELb0ELb0EEENS1_21CollectiveEpilogueFwdINS6_IJSA_NS7_ILi256EEESB_EEES9_SE_SG_Li256ELb1ELb1ELb0ELb0EEENS1_36VarlenDynamicPersistentTileSchedulerILi128ELi96ELi256ELi128ELb0ELb1ELb1ELb1ELb0ELb1EEEEEEEEEvNT_6ParamsE --------------------------
	.section	.nv.constant0._ZN7cutlass13device_kernelIN5flash11enable_sm90INS1_16FlashAttnFwdSm90INS1_25CollectiveMainloopFwdSm90ILi2EN4cute5tupleIJNS5_1CILi1EEES8_S8_EEENS6_IJNS7_ILi128EEENS7_ILi96EEENS7_ILi64EEEEEELi256ENS_10bfloat16_tEfNS_4arch4Sm90ELb0ELb1ELb0ELb1ELb1ELb0ELb0ELb1ELb0ELb1ELb0ELb0EEENS1_21CollectiveEpilogueFwdINS6_IJSA_NS7_ILi256EEESB_EEES9_SE_SG_Li256ELb1ELb1ELb0ELb0EEENS1_36VarlenDynamicPersistentTileSchedulerILi128ELi96ELi256ELi128ELb0ELb1ELb1ELb1ELb0ELb1EEEEEEEEEvNT_6ParamsE,"a",@progbits
	.sectionflags	@""
	.align	4
.nv.constant0._ZN7cutlass13device_kernelIN5flash11enable_sm90INS1_16FlashAttnFwdSm90INS1_25CollectiveMainloopFwdSm90ILi2EN4cute5tupleIJNS5_1CILi1EEES8_S8_EEENS6_IJNS7_ILi128EEENS7_ILi96EEENS7_ILi64EEEEEELi256ENS_10bfloat16_tEfNS_4arch4Sm90ELb0ELb1ELb0ELb1ELb1ELb0ELb0ELb1ELb0ELb1ELb0ELb0EEENS1_21CollectiveEpilogueFwdINS6_IJSA_NS7_ILi256EEESB_EEES9_SE_SG_Li256ELb1ELb1ELb0ELb0EEENS1_36VarlenDynamicPersistentTileSchedulerILi128ELi96ELi256ELi128ELb0ELb1ELb1ELb1ELb0ELb1EEEEEEEEEvNT_6ParamsE:
	.zero		3584


//--------------------- .nv.constant0._ZN7cutlass13device_kernelIN5flash11enable_sm90INS1_16FlashAttnFwdSm90INS1_25CollectiveMainloopFwdSm90ILi2EN4cute5tupleIJNS5_1CILi1EEES8_S8_EEENS6_IJNS7_ILi128EEENS7_ILi96EEENS7_ILi64EEEEEELi256ENS_10bfloat16_tEfNS_4arch4Sm90ELb0ELb1ELb0ELb1ELb1ELb1ELb0ELb1ELb0ELb1ELb0ELb0EEENS1_21CollectiveEpilogueFwdINS6_IJSA_NS7_ILi256EEESB_EEES9_SE_SG_Li256ELb1ELb1ELb0ELb0EEENS1_36VarlenDynamicPersistentTileSchedulerILi128ELi96ELi256ELi128ELb0ELb1ELb1ELb1ELb0ELb1EEEEEEEEEvNT_6ParamsE --------------------------
	.section	.nv.constant0._ZN7cutlass13device_kernelIN5flash11enable_sm90INS1_16FlashAttnFwdSm90INS1_25CollectiveMainloopFwdSm90ILi2EN4cute5tupleIJNS5_1CILi1EEES8_S8_EEENS6_IJNS7_ILi128EEENS7_ILi96EEENS7_ILi64EEEEEELi256ENS_10bfloat16_tEfNS_4arch4Sm90ELb0ELb1ELb0ELb1ELb1ELb1ELb0ELb1ELb0ELb1ELb0ELb0EEENS1_21CollectiveEpilogueFwdINS6_IJSA_NS7_ILi256EEESB_EEES9_SE_SG_Li256ELb1ELb1ELb0ELb0EEENS1_36VarlenDynamicPersistentTileSchedulerILi128ELi96ELi256ELi128ELb0ELb1ELb1ELb1ELb0ELb1EEEEEEEEEvNT_6ParamsE,"a",@progbits
	.sectionflags	@""
	.align	4
.nv.constant0._ZN7cutlass13device_kernelIN5flash11enable_sm90INS1_16FlashAttnFwdSm90INS1_25CollectiveMainloopFwdSm90ILi2EN4cute5tupleIJNS5_1CILi1EEES8_S8_EEENS6_IJNS7_ILi128EEENS7_ILi96EEENS7_ILi64EEEEEELi256ENS_10bfloat16_tEfNS_4arch4Sm90ELb0ELb1ELb0ELb1ELb1ELb1ELb0ELb1ELb0ELb1ELb0ELb0EEENS1_21CollectiveEpilogueFwdINS6_IJSA_NS7_ILi256EEESB_EEES9_SE_SG_Li256ELb1ELb1ELb0ELb0EEENS1_36VarlenDynamicPersistentTileSchedulerILi128ELi96ELi256ELi128ELb0ELb1ELb1ELb1ELb0ELb1EEEEEEEEEvNT_6ParamsE:
	.zero		3584


//--------------------- .nv.constant0._ZN7cutlass13device_kernelIN5flash11enable_sm90INS1_16FlashAttnFwdSm90INS1_25CollectiveMainloopFwdSm90ILi2EN4cute5tupleIJNS5_1CILi1EEES8_S8_EEENS6_IJNS7_ILi128EEENS7_ILi96EEENS7_ILi64EEEEEELi256ENS_10bfloat16_tEfNS_4arch4Sm90ELb0ELb1ELb0ELb1ELb1ELb0ELb1ELb1ELb0ELb1ELb0ELb0EEENS1_21CollectiveEpilogueFwdINS6_IJSA_NS7_ILi256EEESB_EEES9_SE_SG_Li256ELb1ELb1ELb0ELb0EEENS1_36VarlenDynamicPersistentTileSchedulerILi128ELi96ELi256ELi128ELb0ELb1ELb1ELb1ELb0ELb1EEEEEEEEEvNT_6ParamsE --------------------------
	.section	.nv.constant0._ZN7cutlass13device_kernelIN5flash11enable_sm90INS1_16FlashAttnFwdSm90INS1_25CollectiveMainloopFwdSm90ILi2EN4cute5tupleIJNS5_1CILi1EEES8_S8_EEENS6_IJNS7_ILi128EEENS7_ILi96EEENS7_ILi64EEEEEELi256ENS_10bfloat16_tEfNS_4arch4Sm90ELb0ELb1ELb0ELb1ELb1ELb0ELb1ELb1ELb0ELb1ELb0ELb0EEENS1_21CollectiveEpilogueFwdINS6_IJSA_NS7_ILi256EEESB_EEES9_SE_SG_Li256ELb1ELb1ELb0ELb0EEENS1_36VarlenDynamicPersistentTileSchedulerILi128ELi96ELi256ELi128ELb0ELb1ELb1ELb1ELb0ELb1EEEEEEEEEvNT_6ParamsE,"a",@progbits
	.sectionflags	@""
	.align	4
.nv.constant0._ZN7cutlass13device_kernelIN5flash11enable_sm90INS1_16FlashAttnFwdSm90INS1_25CollectiveMainloopFwdSm90ILi2EN4cute5tupleIJNS5_1CILi1EEES8_S8_EEENS6_IJNS7_ILi128EEENS7_ILi96EEENS7_ILi64EEEEEELi256ENS_10bfloat16_tEfNS_4arch4Sm90ELb0ELb1ELb0ELb1ELb1ELb0ELb1ELb1ELb0ELb1ELb0ELb0EEENS1_21CollectiveEpilogueFwdINS6_IJSA_NS7_ILi256EEESB_EEES9_SE_SG_Li256ELb1ELb1ELb0ELb0EEENS1_36VarlenDynamicPersistentTileSchedulerILi128ELi96ELi256ELi128ELb0ELb1ELb1ELb1ELb0ELb1EEEEEEEEEvNT_6ParamsE:
	.zero		3840


//--------------------- .nv.constant0._ZN7cutlass13device_kernelIN5flash11enable_sm90INS1_16FlashAttnFwdSm90INS1_25CollectiveMainloopFwdSm90ILi2EN4cute5tupleIJNS5_1CILi1EEES8_S8_EEENS6_IJNS7_ILi128EEENS7_ILi96EEENS7_ILi64EEEEEELi256ENS_10bfloat16_tEfNS_4arch4Sm90ELb0ELb1ELb0ELb1ELb1ELb1ELb1ELb1ELb0ELb1ELb0ELb0EEENS1_21CollectiveEpilogueFwdINS6_IJSA_NS7_ILi256EEESB_EEES9_SE_SG_Li256ELb1ELb1ELb0ELb0EEENS1_36VarlenDynamicPersistentTileSchedulerILi128ELi96ELi256ELi128ELb0ELb1ELb1ELb1ELb0ELb1EEEEEEEEEvNT_6ParamsE --------------------------
	.section	.nv.constant0._ZN7cutlass13device_kernelIN5flash11enable_sm90INS1_16FlashAttnFwdSm90INS1_25CollectiveMainloopFwdSm90ILi2EN4cute5tupleIJNS5_1CILi1EEES8_S8_EEENS6_IJNS7_ILi128EEENS7_ILi96EEENS7_ILi64EEEEEELi256ENS_10bfloat16_tEfNS_4arch4Sm90ELb0ELb1ELb0ELb1ELb1ELb1ELb1ELb1ELb0ELb1ELb0ELb0EEENS1_21CollectiveEpilogueFwdINS6_IJSA_NS7_ILi256EEESB_EEES9_SE_SG_Li256ELb1ELb1ELb0ELb0EEENS1_36VarlenDynamicPersistentTileSchedulerILi128ELi96ELi256ELi128ELb0ELb1ELb1ELb1ELb0ELb1EEEEEEEEEvNT_6ParamsE,"a",@progbits
	.sectionflags	@""
	.align	4
.nv.constant0._ZN7cutlass13device_kernelIN5flash11enable_sm90INS1_16FlashAttnFwdSm90INS1_25CollectiveMainloopFwdSm90ILi2EN4cute5tupleIJNS5_1CILi1EEES8_S8_EEENS6_IJNS7_ILi128EEENS7_ILi96EEENS7_ILi64EEEEEELi256ENS_10bfloat16_tEfNS_4arch4Sm90ELb0ELb1ELb0ELb1ELb1ELb1ELb1ELb1ELb0ELb1ELb0ELb0EEENS1_21CollectiveEpilogueFwdINS6_IJSA_NS7_ILi256EEESB_EEES9_SE_SG_Li256ELb1ELb1ELb0ELb0EEENS1_36VarlenDynamicPersistentTileSchedulerILi128ELi96ELi256ELi128ELb0ELb1ELb1ELb1ELb0ELb1EEEEEEEEEvNT_6ParamsE:
	.zero		3840


//--------------------- .nv.constant0._ZN7cutlass13device_kernelIN5flash11enable_sm90INS1_16FlashAttnFwdSm90INS1_25CollectiveMainloopFwdSm90ILi2EN4cute5tupleIJNS5_1CILi1EEES8_S8_EEENS6_IJNS7_ILi128EEENS7_ILi96EEENS7_ILi64EEEEEELi256ENS_10bfloat16_tEfNS_4arch4Sm90ELb1ELb0ELb0ELb0ELb1ELb0ELb0ELb1ELb0ELb1ELb0ELb0EEENS1_21CollectiveEpilogueFwdINS6_IJSA_NS7_ILi256EEESB_EEES9_SE_SG_Li256ELb0ELb1ELb0ELb0EEENS1_30DynamicPersistentTileSchedulerILi256ELi128ELb0ELb1ELb1EEEEEEEEEvNT_6ParamsE --------------------------
	.section	.nv.constant0._ZN7cutlass13device_kernelIN5flash11enable_sm90INS1_16FlashAttnFwdSm90INS1_25CollectiveMainloopFwdSm90ILi2EN4cute5tupleIJNS5_1CILi1EEES8_S8_EEENS6_IJNS7_ILi128EEENS7_ILi96EEENS7_ILi64EEEEEELi256ENS_10bfloat16_tEfNS_4arch4Sm90ELb1ELb0ELb0ELb0ELb1ELb0ELb0ELb1ELb0ELb1ELb0ELb0EEENS1_21CollectiveEpilogueFwdINS6_IJSA_NS7_ILi256EEESB_EEES9_SE_SG_Li256ELb0ELb1ELb0ELb0EEENS1_30DynamicPersistentTileSchedulerILi256ELi128ELb0ELb1ELb1EEEEEEEEEvNT_6ParamsE,"a",@progbits
	.sectionflags	@""
	.align	4
.nv.constant0._ZN7cutlass13device_kernelIN5flash11enable_sm90INS1_16FlashAttnFwdSm90INS1_25CollectiveMainloopFwdSm90ILi2EN4cute5tupleIJNS5_1CILi1EEES8_S8_EEENS6_IJNS7_ILi128EEENS7_ILi96EEENS7_ILi64EEEEEELi256ENS_10bfloat16_tEfNS_4arch4Sm90ELb1ELb0ELb0ELb0ELb1ELb0ELb0ELb1ELb0ELb1ELb0ELb0EEENS1_21CollectiveEpilogueFwdINS6_IJSA_NS7_ILi256EEESB_EEES9_SE_SG_Li256ELb0ELb1ELb0ELb0EEENS1_30DynamicPersistentTileSchedulerILi256ELi128ELb0ELb1ELb1EEEEEEEEEvNT_6ParamsE:
	.zero		3584


//--------------------- .nv.constant0._ZN7cutlass13device_kernelIN5flash11enable_sm90INS1_16FlashAttnFwdSm90INS1_25CollectiveMainloopFwdSm90ILi2EN4cute5tupleIJNS5_1CILi1EEES8_S8_EEENS6_IJNS7_ILi128EEENS7_ILi96EEENS7_ILi64EEEEEELi256ENS_10bfloat16_tEfNS_4arch4Sm90ELb1ELb0ELb0ELb0ELb1ELb0ELb1ELb1ELb0ELb1ELb0ELb0EEENS1_21CollectiveEpilogueFwdINS6_IJSA_NS7_ILi256EEESB_EEES9_SE_SG_Li256ELb0ELb1ELb0ELb0EEENS1_30DynamicPersistentTileSchedulerILi256ELi128ELb0ELb1ELb1EEEEEEEEEvNT_6ParamsE --------------------------
	.section	.nv.constant0._ZN7cutlass13device_kernelIN5flash11enable_sm90INS1_16FlashAttnFwdSm90INS1_25CollectiveMainloopFwdSm90ILi2EN4cute5tupleIJNS5_1CILi1EEES8_S8_EEENS6_IJNS7_ILi128EEENS7_ILi96EEENS7_ILi64EEEEEELi256ENS_10bfloat16_tEfNS_4arch4Sm90ELb1ELb0ELb0ELb0ELb1ELb0ELb1ELb1ELb0ELb1ELb0ELb0EEENS1_21CollectiveEpilogueFwdINS6_IJSA_NS7_ILi256EEESB_EEES9_SE_SG_Li256ELb0ELb1ELb0ELb0EEENS1_30DynamicPersistentTileSchedulerILi256ELi128ELb0ELb1ELb1EEEEEEEEEvNT_6ParamsE,"a",@progbits
	.sectionflags	@""
	.align	4
.nv.constant0._ZN7cutlass13device_kernelIN5flash11enable_sm90INS1_16FlashAttnFwdSm90INS1_25CollectiveMainloopFwdSm90ILi2EN4cute5tupleIJNS5_1CILi1EEES8_S8_EEENS6_IJNS7_ILi128EEENS7_ILi96EEENS7_ILi64EEEEEELi256ENS_10bfloat16_tEfNS_4arch4Sm90ELb1ELb0ELb0ELb0ELb1ELb0ELb1ELb1ELb0ELb1ELb0ELb0EEENS1_21CollectiveEpilogueFwdINS6_IJSA_NS7_ILi256EEESB_EEES9_SE_SG_Li256ELb0ELb1ELb0ELb0EEENS1_30DynamicPersistentTileSchedulerILi256ELi128ELb0ELb1ELb1EEEEEEEEEvNT_6ParamsE:
	.zero		3840


//--------------------- .nv.constant0._ZN7cutlass13device_kernelIN5flash11enable_sm90INS1_16FlashAttnFwdSm90INS1_25CollectiveMainloopFwdSm90ILi2EN4cute5tupleIJNS5_1CILi1EEES8_S8_EEENS6_IJNS7_ILi128EEENS7_ILi96EEENS7_ILi64EEEEEELi256ENS_10bfloat16_tEfNS_4arch4Sm90ELb1ELb0ELb0ELb1ELb1ELb0ELb0ELb1ELb0ELb1ELb0ELb0EEENS1_21CollectiveEpilogueFwdINS6_IJSA_NS7_ILi256EEESB_EEES9_SE_SG_Li256ELb1ELb1ELb0ELb0EEENS1_36VarlenDynamicPersistentTileSchedulerILi128ELi96ELi256ELi128ELb0ELb1ELb1ELb1ELb1ELb1EEEEEEEEEvNT_6ParamsE --------------------------
	.section	.nv.constant0._ZN7cutlass13device_kernelIN5flash11enable_sm90INS1_16FlashAttnFwdSm90INS1_25CollectiveMainloopFwdSm90ILi2EN4cute5tupleIJNS5_1CILi1EEES8_S8_EEENS6_IJNS7_ILi128EEENS7_ILi96EEENS7_ILi64EEEEEELi256ENS_10bfloat16_tEfNS_4arch4Sm90ELb1ELb0ELb0ELb1ELb1ELb0ELb0ELb1ELb0ELb1ELb0ELb0EEENS1_21CollectiveEpilogueFwdINS6_IJSA_NS7_ILi256EEESB_EEES9_SE_SG_Li256ELb1ELb1ELb0ELb0EEENS1_36VarlenDynamicPersistentTileSchedulerILi128ELi96ELi256ELi128ELb0ELb1ELb1ELb1ELb1ELb1EEEEEEEEEvNT_6ParamsE,"a",@progbits
	.sectionflags	@""
	.align	4
.nv.constant0._ZN7cutlass13device_kernelIN5flash11enable_sm90INS1_16FlashAttnFwdSm90INS1_25CollectiveMainloopFwdSm90ILi2EN4cute5tupleIJNS5_1CILi1EEES8_S8_EEENS6_IJNS7_ILi128EEENS7_ILi96EEENS7_ILi64EEEEEELi256ENS_10bfloat16_tEfNS_4arch4Sm90ELb1ELb0ELb0ELb1ELb1ELb0ELb0ELb1ELb0ELb1ELb0ELb0EEENS1_21CollectiveEpilogueFwdINS6_IJSA_NS7_ILi256EEESB_EEES9_SE_SG_Li256ELb1ELb1ELb0ELb0EEENS1_36VarlenDynamicPersistentTileSchedulerILi128ELi96ELi256ELi128ELb0ELb1ELb1ELb1ELb1ELb1EEEEEEEEEvNT_6ParamsE:
	.zero		3584


//--------------------- .nv.constant0._ZN7cutlass13device_kernelIN5flash11enable_sm90INS1_16FlashAttnFwdSm90INS1_25CollectiveMainloopFwdSm90ILi2EN4cute5tupleIJNS5_1CILi1EEES8_S8_EEENS6_IJNS7_ILi128EEENS7_ILi96EEENS7_ILi64EEEEEELi256ENS_10bfloat16_tEfNS_4arch4Sm90ELb1ELb0ELb0ELb1ELb1ELb1ELb0ELb1ELb0ELb1ELb0ELb0EEENS1_21CollectiveEpilogueFwdINS6_IJSA_NS7_ILi256EEESB_EEES9_SE_SG_Li256ELb1ELb1ELb0ELb0EEENS1_36VarlenDynamicPersistentTileSchedulerILi128ELi96ELi256ELi128ELb0ELb1ELb1ELb1ELb1ELb1EEEEEEEEEvNT_6ParamsE --------------------------
	.section	.nv.constant0._ZN7cutlass13device_kernelIN5flash11enable_sm90INS1_16FlashAttnFwdSm90INS1_25CollectiveMainloopFwdSm90ILi2EN4cute5tupleIJNS5_1CILi1EEES8_S8_EEENS6_IJNS7_ILi128EEENS7_ILi96EEENS7_ILi64EEEEEELi256ENS_10bfloat16_tEfNS_4arch4Sm90ELb1ELb0ELb0ELb1ELb1ELb1ELb0ELb1ELb0ELb1ELb0ELb0EEENS1_21CollectiveEpilogueFwdINS6_IJSA_NS7_ILi256EEESB_EEES9_SE_SG_Li256ELb1ELb1ELb0ELb0EEENS1_36VarlenDynamicPersistentTileSchedulerILi128ELi96ELi256ELi128ELb0ELb1ELb1ELb1ELb1ELb1EEEEEEEEEvNT_6ParamsE,"a",@progbits
	.sectionflags	@""
	.align	4
.nv.constant0._ZN7cutlass13device_kernelIN5flash11enable_sm90INS1_16FlashAttnFwdSm90INS1_25CollectiveMainloopFwdSm90ILi2EN4cute5tupleIJNS5_1CILi1EEES8_S8_EEENS6_IJNS7_ILi128EEENS7_ILi96EEENS7_ILi64EEEEEELi256ENS_10bfloat16_tEfNS_4arch4Sm90ELb1ELb0ELb0ELb1ELb1ELb1ELb0ELb1ELb0ELb1ELb0ELb0EEENS1_21CollectiveEpilogueFwdINS6_IJSA_NS7_ILi256EEESB_EEES9_SE_SG_Li256ELb1ELb1ELb0ELb0EEENS1_36VarlenDynamicPersistentTileSchedulerILi128ELi96ELi256ELi128ELb0ELb1ELb1ELb1ELb1ELb1EEEEEEEEEvNT_6ParamsE:
	.zero		3584


//--------------------- .nv.constant0._ZN7cutlass13device_kernelIN5flash11enable_sm90INS1_16FlashAttnFwdSm90INS1_25CollectiveMainloopFwdSm90ILi2EN4cute5tupleIJNS5_1CILi1EEES8_S8_EEENS6_IJNS7_ILi128EEENS7_ILi96EEENS7_ILi64EEEEEELi256ENS_10bfloat16_tEfNS_4arch4Sm90ELb1ELb0ELb0ELb1ELb1ELb0ELb1ELb1ELb0ELb1ELb0ELb0EEENS1_21CollectiveEpilogueFwdINS6_IJSA_NS7_ILi256EEESB_EEES9_SE_SG_Li256ELb1ELb1ELb0ELb0EEENS1_36VarlenDynamicPersistentTileSchedulerILi128ELi96ELi256ELi128ELb0ELb1ELb1ELb1ELb1ELb1EEEEEEEEEvNT_6ParamsE --------------------------
	.section	.nv.constant0._ZN7cutlass13device_kernelIN5flash11enable_sm90INS1_16FlashAttnFwdSm90INS1_25CollectiveMainloopFwdSm90ILi2EN4cute5tupleIJNS5_1CILi1EEES8_S8_EEENS6_IJNS7_ILi128EEENS7_ILi96EEENS7_ILi64EEEEEELi256ENS_10bfloat16_tEfNS_4arch4Sm90ELb1ELb0ELb0ELb1ELb1ELb0ELb1ELb1ELb0ELb1ELb0ELb0EEENS1_21CollectiveEpilogueFwdINS6_IJSA_NS7_ILi256EEESB_EEES9_SE_SG_Li256ELb1ELb1ELb0ELb0EEENS1_36VarlenDynamicPersistentTileSchedulerILi128ELi96ELi256ELi128ELb0ELb1ELb1ELb1ELb1ELb1EEEEEEEEEvNT_6ParamsE,"a",@progbits
	.sectionflags	@""
	.align	4
.nv.constant0._ZN7cutlass13device_kernelIN5flash11enable_sm90INS1_16FlashAttnFwdSm90INS1_25CollectiveMainloopFwdSm90ILi2EN4cute5tupleIJNS5_1CILi1EEES8_S8_EEENS6_IJNS7_ILi128EEENS7_ILi96EEENS7_ILi64EEEEEELi256ENS_10bfloat16_tEfNS_4arch4Sm90ELb1ELb0ELb0ELb1ELb1ELb0ELb1ELb1ELb0ELb1ELb0ELb0EEENS1_21CollectiveEpilogueFwdINS6_IJSA_NS7_ILi256EEESB_EEES9_SE_SG_Li256ELb1ELb1ELb0ELb0EEENS1_36VarlenDynamicPersistentTileSchedulerILi128ELi96ELi256ELi128ELb0ELb1ELb1ELb1ELb1ELb1EEEEEEEEEvNT_6ParamsE:
	.zero		3840


//--------------------- .nv.constant0._ZN7cutlass13device_kernelIN5flash11enable_sm90INS1_16FlashAttnFwdSm90INS1_25CollectiveMainloopFwdSm90ILi2EN4cute5tupleIJNS5_1CILi1EEES8_S8_EEENS6_IJNS7_ILi128EEENS7_ILi96EEENS7_ILi64EEEEEELi256ENS_10bfloat16_tEfNS_4arch4Sm90ELb1ELb0ELb0ELb1ELb1ELb1ELb1ELb1ELb0ELb1ELb0ELb0EEENS1_21CollectiveEpilogueFwdINS6_IJSA_NS7_ILi256EEESB_EEES9_SE_SG_Li256ELb1ELb1ELb0ELb0EEENS1_36VarlenDynamicPersistentTileSchedulerILi128ELi96ELi256ELi128ELb0ELb1ELb1ELb1ELb1ELb1EEEEEEEEEvNT_6ParamsE --------------------------
	.section	.nv.constant0._ZN7cutlass13device_kernelIN5flash11enable_sm90INS1_16FlashAttnFwdSm90INS1_25CollectiveMainloopFwdSm90ILi2EN4cute5tupleIJNS5_1CILi1EEES8_S8_EEENS6_IJNS7_ILi128EEENS7_ILi96EEENS7_ILi64EEEEEELi256ENS_10bfloat16_tEfNS_4arch4Sm90ELb1ELb0ELb0ELb1ELb1ELb1ELb1ELb1ELb0ELb1ELb0ELb0EEENS1_21CollectiveEpilogueFwdINS6_IJSA_NS7_ILi256EEESB_EEES9_SE_SG_Li256ELb1ELb1ELb0ELb0EEENS1_36VarlenDynamicPersistentTileSchedulerILi128ELi96ELi256ELi128ELb0ELb1ELb1ELb1ELb1ELb1EEEEEEEEEvNT_6ParamsE,"a",@progbits
	.sectionflags	@""
	.align	4
.nv.constant0._ZN7cutlass13device_kernelIN5flash11enable_sm90INS1_16FlashAttnFwdSm90INS1_25CollectiveMainloopFwdSm90ILi2EN4cute5tupleIJNS5_1CILi1EEES8_S8_EEENS6_IJNS7_ILi128EEENS7_ILi96EEENS7_ILi64EEEEEELi256ENS_10bfloat16_tEfNS_4arch4Sm90ELb1ELb0ELb0ELb1ELb1ELb1ELb1ELb1ELb0ELb1ELb0ELb0EEENS1_21CollectiveEpilogueFwdINS6_IJSA_NS7_ILi256EEESB_EEES9_SE_SG_Li256ELb1ELb1ELb0ELb0EEENS1_36VarlenDynamicPersistentTileSchedulerILi128ELi96ELi256ELi128ELb0ELb1ELb1ELb1ELb1ELb1EEEEEEEEEvNT_6ParamsE:
	.zero		3840


//--------------------- SYMBOLS --------------------------

	.type		.nv.reservedSmem.offset0,@object
	.size		.nv.reservedSmem.offset0,0x4
